	.target	sm_90a

	.elftype	@"ET_EXEC"


//--------------------- .note.nv.tkinfo           --------------------------
	.section	.note.nv.tkinfo,"",@"SHT_NOTE"
	.sectionflags	@"SHF_NOTE_NV_TKINFO"
	.tkinfo
        /*0018*/ 	.word	0x00000002
        /*0030*/ 	.string	""
        /*0030*/ 	.string	"ptxas"
        /*0030*/ 	.string	"Cuda compilation tools, release 13.0, V13.0.88"
        /*0030*/ 	.string	"Build cuda_13.0.r13.0/compiler.36424714_0"
        /*0030*/ 	.string	"-v  -suppress-debug-info  -lineinfo  -arch sm_90a "



//--------------------- .note.nv.cuinfo           --------------------------
	.section	.note.nv.cuinfo,"",@"SHT_NOTE"
	.sectionflags	@"SHF_NOTE_NV_CUINFO"
        /*0018*/ 	.short	0x0002
        /*001a*/ 	.short	0x005a
        /*001c*/ 	.short	0x0082
	.zero		2


//--------------------- .nv.info                  --------------------------
	.section	.nv.info,"",@"SHT_CUDA_INFO"
	.align	4


	//----- nvinfo : EIATTR_REGCOUNT
	.align		4
        /*0000*/ 	.byte	0x04, 0x2f
        /*0002*/ 	.short	(.L_1 - .L_0)
	.align		4
.L_0:
        /*0004*/ 	.word	index@(matmul_kernel)
        /*0008*/ 	.word	0x00000020


	//----- nvinfo : EIATTR_FRAME_SIZE
	.align		4
.L_1:
        /*000c*/ 	.byte	0x04, 0x11
        /*000e*/ 	.short	(.L_3 - .L_2)
	.align		4
.L_2:
        /*0010*/ 	.word	index@(matmul_kernel)
        /*0014*/ 	.word	0x00004f28


	//----- nvinfo : EIATTR_MIN_STACK_SIZE
	.align		4
.L_3:
        /*0018*/ 	.byte	0x04, 0x12
        /*001a*/ 	.short	(.L_5 - .L_4)
	.align		4
.L_4:
        /*001c*/ 	.word	index@(matmul_kernel)
        /*0020*/ 	.word	0x00004f28
.L_5:


//--------------------- .nv.compat                --------------------------
	.section	.nv.compat,"",@"SHT_CUDA_COMPAT_INFO"
	.align	4
        /*0000*/ 	.byte	0x02, 0x09, 0x01, 0x00, 0x02, 0x02, 0x02, 0x00, 0x02, 0x05, 0x05, 0x00, 0x03, 0x07, 0x01, 0x01
        /*0010*/ 	.byte	0x02, 0x03, 0x00, 0x00, 0x02, 0x06, 0x01, 0x00, 0x04, 0x0b, 0x08, 0x00, 0x00, 0x00, 0x00, 0x00
        /*0020*/ 	.byte	0x00, 0x00, 0x00, 0x00


//--------------------- .nv.info.matmul_kernel    --------------------------
	.section	.nv.info.matmul_kernel,"",@"SHT_CUDA_INFO"
	.sectionflags	@""
	.align	4


	//----- nvinfo : EIATTR_CUDA_API_VERSION
	.align		4
        /*0000*/ 	.byte	0x04, 0x37
        /*0002*/ 	.short	(.L_7 - .L_6)
.L_6:
        /*0004*/ 	.word	0x00000082


	//----- nvinfo : EIATTR_KPARAM_INFO
	.align		4
.L_7:
        /*0008*/ 	.byte	0x04, 0x17
        /*000a*/ 	.short	(.L_9 - .L_8)
.L_8:
        /*000c*/ 	.word	0x00000000
        /*0010*/ 	.short	0x000d
        /*0012*/ 	.short	0x0048
        /*0014*/ 	.byte	0x00, 0xf4, 0x21, 0x00


	//----- nvinfo : EIATTR_KPARAM_INFO
	.align		4
.L_9:
        /*0018*/ 	.byte	0x04, 0x17
        /*001a*/ 	.short	(.L_11 - .L_10)
.L_10:
        /*001c*/ 	.word	0x00000000
        /*0020*/ 	.short	0x000c
        /*0022*/ 	.short	0x0040
        /*0024*/ 	.byte	0x00, 0xf4, 0x21, 0x00


	//----- nvinfo : EIATTR_KPARAM_INFO
	.align		4
.L_11:
        /*0028*/ 	.byte	0x04, 0x17
        /*002a*/ 	.short	(.L_13 - .L_12)
.L_12:
        /*002c*/ 	.word	0x00000000
        /*0030*/ 	.short	0x000b
        /*0032*/ 	.short	0x0038
        /*0034*/ 	.byte	0x00, 0xf0, 0x11, 0x00


	//----- nvinfo : EIATTR_KPARAM_INFO
	.align		4
.L_13:
        /*0038*/ 	.byte	0x04, 0x17
        /*003a*/ 	.short	(.L_15 - .L_14)
.L_14:
        /*003c*/ 	.word	0x00000000
        /*0040*/ 	.short	0x000a
        /*0042*/ 	.short	0x0034
        /*0044*/ 	.byte	0x00, 0xf0, 0x11, 0x00


	//----- nvinfo : EIATTR_KPARAM_INFO
	.align		4
.L_15:
        /*0048*/ 	.byte	0x04, 0x17
        /*004a*/ 	.short	(.L_17 - .L_16)
.L_16:
        /*004c*/ 	.word	0x00000000
        /*0050*/ 	.short	0x0009
        /*0052*/ 	.short	0x0030
        /*0054*/ 	.byte	0x00, 0xf0, 0x11, 0x00


	//----- nvinfo : EIATTR_KPARAM_INFO
	.align		4
.L_17:
        /*0058*/ 	.byte	0x04, 0x17
        /*005a*/ 	.short	(.L_19 - .L_18)
.L_18:
        /*005c*/ 	.word	0x00000000
        /*0060*/ 	.short	0x0008
        /*0062*/ 	.short	0x002c
        /*0064*/ 	.byte	0x00, 0xf0, 0x11, 0x00


	//----- nvinfo : EIATTR_KPARAM_INFO
	.align		4
.L_19:
        /*0068*/ 	.byte	0x04, 0x17
        /*006a*/ 	.short	(.L_21 - .L_20)
.L_20:
        /*006c*/ 	.word	0x00000000
        /*0070*/ 	.short	0x0007
        /*0072*/ 	.short	0x0028
        /*0074*/ 	.byte	0x00, 0xf0, 0x11, 0x00


	//----- nvinfo : EIATTR_KPARAM_INFO
	.align		4
.L_21:
        /*0078*/ 	.byte	0x04, 0x17
        /*007a*/ 	.short	(.L_23 - .L_22)
.L_22:
        /*007c*/ 	.word	0x00000000
        /*0080*/ 	.short	0x0006
        /*0082*/ 	.short	0x0024
        /*0084*/ 	.byte	0x00, 0xf0, 0x11, 0x00


	//----- nvinfo : EIATTR_KPARAM_INFO
	.align		4
.L_23:
        /*0088*/ 	.byte	0x04, 0x17
        /*008a*/ 	.short	(.L_25 - .L_24)
.L_24:
        /*008c*/ 	.word	0x00000000
        /*0090*/ 	.short	0x0005
        /*0092*/ 	.short	0x0020
        /*0094*/ 	.byte	0x00, 0xf0, 0x11, 0x00


	//----- nvinfo : EIATTR_KPARAM_INFO
	.align		4
.L_25:
        /*0098*/ 	.byte	0x04, 0x17
        /*009a*/ 	.short	(.L_27 - .L_26)
.L_26:
        /*009c*/ 	.word	0x00000000
        /*00a0*/ 	.short	0x0004
        /*00a2*/ 	.short	0x001c
        /*00a4*/ 	.byte	0x00, 0xf0, 0x11, 0x00


	//----- nvinfo : EIATTR_KPARAM_INFO
	.align		4
.L_27:
        /*00a8*/ 	.byte	0x04, 0x17
        /*00aa*/ 	.short	(.L_29 - .L_28)
.L_28:
        /*00ac*/ 	.word	0x00000000
        /*00b0*/ 	.short	0x0003
        /*00b2*/ 	.short	0x0018
        /*00b4*/ 	.byte	0x00, 0xf0, 0x11, 0x00


	//----- nvinfo : EIATTR_KPARAM_INFO
	.align		4
.L_29:
        /*00b8*/ 	.byte	0x04, 0x17
        /*00ba*/ 	.short	(.L_31 - .L_30)
.L_30:
        /*00bc*/ 	.word	0x00000000
        /*00c0*/ 	.short	0x0002
        /*00c2*/ 	.short	0x0010
        /*00c4*/ 	.byte	0x00, 0xf4, 0x21, 0x00


	//----- nvinfo : EIATTR_KPARAM_INFO
	.align		4
.L_31:
        /*00c8*/ 	.byte	0x04, 0x17
        /*00ca*/ 	.short	(.L_33 - .L_32)
.L_32:
        /*00cc*/ 	.word	0x00000000
        /*00d0*/ 	.short	0x0001
        /*00d2*/ 	.short	0x0008
        /*00d4*/ 	.byte	0x00, 0xf4, 0x21, 0x00


	//----- nvinfo : EIATTR_KPARAM_INFO
	.align		4
.L_33:
        /*00d8*/ 	.byte	0x04, 0x17
        /*00da*/ 	.short	(.L_35 - .L_34)
.L_34:
        /*00dc*/ 	.word	0x00000000
        /*00e0*/ 	.short	0x0000
        /*00e2*/ 	.short	0x0000
        /*00e4*/ 	.byte	0x00, 0xf4, 0x21, 0x00


	//----- nvinfo : EIATTR_SPARSE_MMA_MASK
	.align		4
.L_35:
        /*00e8*/ 	.byte	0x03, 0x50
        /*00ea*/ 	.short	0x0000


	//----- nvinfo : EIATTR_MAXREG_COUNT
	.align		4
        /*00ec*/ 	.byte	0x03, 0x1b
        /*00ee*/ 	.short	0x00ff


	//----- nvinfo : EIATTR_NUM_BARRIERS
	.align		4
        /*00f0*/ 	.byte	0x02, 0x4c
        /*00f2*/ 	.byte	0x01
	.zero		1


	//----- nvinfo : EIATTR_ANNOTATIONS
	.align		4
        /*00f4*/ 	.byte	0x04, 0x55
        /*00f6*/ 	.short	(.L_37 - .L_36)


	//   ....[0]....
.L_36:
        /*00f8*/ 	.word	0x00000001
        /*00fc*/ 	.byte	0x10, 0x05, 0x00, 0x00, 0x01, 0x00, 0x00, 0x00, 0x40, 0x05, 0x00, 0x00, 0x01, 0x00, 0x00, 0x00
        /* <DEDUP_REMOVED lines=933> */
        /*3b5c*/ 	.byte	0x70, 0x4f, 0x01, 0x00, 0x01, 0x00, 0x00, 0x00, 0xa0, 0x4f, 0x01, 0x00


	//----- nvinfo : EIATTR_MERCURY_ISA_VERSION
	.align		4
.L_37:
        /*3b68*/ 	.byte	0x03, 0x5f
        /*3b6a*/ 	.short	0x0101


	//----- nvinfo : EIATTR_EXIT_INSTR_OFFSETS
	.align		4
        /*3b6c*/ 	.byte	0x04, 0x1c
        /*3b6e*/ 	.short	(.L_39 - .L_38)


	//   ....[0]....
.L_38:
        /*3b70*/ 	.word	0x00081d10


	//   ....[1]....
        /*3b74*/ 	.word	0x00081d30


	//----- nvinfo : EIATTR_REQNTID
	.align		4
.L_39:
        /*3b78*/ 	.byte	0x04, 0x10
        /*3b7a*/ 	.short	(.L_41 - .L_40)
.L_40:
        /*3b7c*/ 	.word	0x00000040
        /*3b80*/ 	.word	0x00000001
        /*3b84*/ 	.word	0x00000001


	//----- nvinfo : EIATTR_CBANK_PARAM_SIZE
	.align		4
.L_41:
        /*3b88*/ 	.byte	0x03, 0x19
        /*3b8a*/ 	.short	0x0050


	//----- nvinfo : EIATTR_PARAM_CBANK
	.align		4
        /*3b8c*/ 	.byte	0x04, 0x0a
        /*3b8e*/ 	.short	(.L_43 - .L_42)
	.align		4
.L_42:
        /*3b90*/ 	.word	index@(.nv.constant0.matmul_kernel)
        /*3b94*/ 	.short	0x0210
        /*3b96*/ 	.short	0x0050


	//----- nvinfo : EIATTR_SW_WAR
	.align		4
.L_43:
        /*3b98*/ 	.byte	0x04, 0x36
        /*3b9a*/ 	.short	(.L_45 - .L_44)
.L_44:
        /*3b9c*/ 	.word	0x00000008
.L_45:


//--------------------- .nv.callgraph             --------------------------
	.section	.nv.callgraph,"",@"SHT_CUDA_CALLGRAPH"
	.align	4
	.sectionentsize	8
	.align		4
        /*0000*/ 	.word	0x00000000
	.align		4
        /*0004*/ 	.word	0xffffffff
	.align		4
        /*0008*/ 	.word	0x00000000
	.align		4
        /*000c*/ 	.word	0xfffffffe
	.align		4
        /*0010*/ 	.word	0x00000000
	.align		4
        /*0014*/ 	.word	0xfffffffd
	.align		4
        /*0018*/ 	.word	0x00000000
	.align		4
        /*001c*/ 	.word	0xfffffffc


//--------------------- .text.matmul_kernel       --------------------------
	.section	.text.matmul_kernel,"ax",@progbits
	.align	128
        .global         matmul_kernel
        .type           matmul_kernel,@function
        .size           matmul_kernel,(.L_x_4 - matmul_kernel)
        .other          matmul_kernel,@"STO_CUDA_ENTRY STV_DEFAULT"
matmul_kernel:
.text.matmul_kernel:
[----:B------:R-:W0:Y:S08]  /*0000*/  LDC R1, c[0x0][0x28] ;  /* 0x00000a00ff017b82 */ /* 0x000e300000000800 */
[----:B------:R-:W1:Y:S01]  /*0010*/  LDC.64 R2, c[0x0][0x228] ;  /* 0x00008a00ff027b82 */ /* 0x000e620000000a00 */
[----:B0-----:R-:W-:Y:S01]  /*0020*/  VIADD R1, R1, 0xffffb0d8 ;  /* 0xffffb0d801017836 */ /* 0x001fe20000000000 */
[----:B------:R-:W0:Y:S01]  /*0030*/  S2R R14, SR_TID.X ;  /* 0x00000000000e7919 */ /* 0x000e220000002100 */
[----:B------:R-:W-:Y:S01]  /*0040*/  UMOV UR4, 0x400 ;  /* 0x0000040000047882 */ /* 0x000fe20000000000 */
[----:B------:R-:W-:-:S04]  /*0050*/  ULDC.64 UR6, c[0x0][0x208] ;  /* 0x0000820000067ab9 */ /* 0x000fc80000000a00 */
[----:B------:R-:W2:Y:S01]  /*0060*/  S2UR UR5, SR_CgaCtaId ;  /* 0x00000000000579c3 */ /* 0x000ea20000008800 */
[----:B-1----:R-:W-:-:S05]  /*0070*/  VIADD R0, R3, 0xff ;  /* 0x000000ff03007836 */ /* 0x002fca0000000000 */
[----:B------:R-:W-:Y:S01]  /*0080*/  SHF.R.S32.HI R5, RZ, 0x1f, R0 ;  /* 0x0000001fff057819 */ /* 0x000fe20000011400 */
[----:B--2---:R-:W-:-:S03]  /*0090*/  ULEA UR4, UR5, UR4, 0x18 ;  /* 0x0000000405047291 */ /* 0x004fc6000f8ec03f */
[----:B------:R-:W-:Y:S02]  /*00a0*/  LEA.HI R5, R5, R0, RZ, 0x8 ;  /* 0x0000000005057211 */ /* 0x000fe400078f40ff */
[----:B0-----:R-:W-:Y:S02]  /*00b0*/  LOP3.LUT R18, R14, 0x3f, RZ, 0xc0, !PT ;  /* 0x0000003f0e127812 */ /* 0x001fe400078ec0ff */
[----:B------:R-:W-:Y:S02]  /*00c0*/  SHF.R.S32.HI R0, RZ, 0x8, R5 ;  /* 0x00000008ff007819 */ /* 0x000fe40000011405 */
[----:B------:R-:W0:Y:S03]  /*00d0*/  S2R R5, SR_CTAID.X ;  /* 0x0000000000057919 */ /* 0x000e260000002500 */
[----:B------:R-:W-:-:S05]  /*00e0*/  IMAD.SHL.U32 R0, R0, 0x8, RZ ;  /* 0x0000000800007824 */ /* 0x000fca00078e00ff */
[-C--:B------:R-:W-:Y:S02]  /*00f0*/  IABS R9, R0.reuse ;  /* 0x0000000000097213 */ /* 0x080fe40000000000 */
[----:B------:R-:W-:Y:S02]  /*0100*/  IABS R12, R0 ;  /* 0x00000000000c7213 */ /* 0x000fe40000000000 */
[----:B------:R-:W1:Y:S08]  /*0110*/  I2F.RP R4, R9 ;  /* 0x0000000900047306 */ /* 0x000e700000209400 */
[----:B-1----:R-:W1:Y:S01]  /*0120*/  MUFU.RCP R4, R4 ;  /* 0x0000000400047308 */ /* 0x002e620000001000 */
[----:B0-----:R-:W-:Y:S01]  /*0130*/  IABS R10, R5 ;  /* 0x00000005000a7213 */ /* 0x001fe20000000000 */
[----:B-1----:R-:W-:-:S02]  /*0140*/  VIADD R6, R4, 0xffffffe ;  /* 0x0ffffffe04067836 */ /* 0x002fc40000000000 */
[----:B------:R-:W-:-:S04]  /*0150*/  IMAD.MOV R4, RZ, RZ, -R12 ;  /* 0x000000ffff047224 */ /* 0x000fc800078e0a0c */
[----:B------:R0:W1:Y:S02]  /*0160*/  F2I.FTZ.U32.TRUNC.NTZ R7, R6 ;  /* 0x0000000600077305 */ /* 0x000064000021f000 */
[----:B0-----:R-:W-:Y:S02]  /*0170*/  IMAD.MOV.U32 R6, RZ, RZ, RZ ;  /* 0x000000ffff067224 */ /* 0x001fe400078e00ff */
[----:B-1----:R-:W-:-:S04]  /*0180*/  IMAD.MOV R8, RZ, RZ, -R7 ;  /* 0x000000ffff087224 */ /* 0x002fc800078e0a07 */
[----:B------:R-:W-:Y:S02]  /*0190*/  IMAD R11, R8, R9, RZ ;  /* 0x00000009080b7224 */ /* 0x000fe400078e02ff */
[----:B------:R-:W-:Y:S02]  /*01a0*/  IMAD.MOV.U32 R8, RZ, RZ, R10 ;  /* 0x000000ffff087224 */ /* 0x000fe400078e000a */
[----:B------:R-:W-:-:S06]  /*01b0*/  IMAD.HI.U32 R7, R7, R11, R6 ;  /* 0x0000000b07077227 */ /* 0x000fcc00078e0006 */
[----:B------:R-:W-:-:S04]  /*01c0*/  IMAD.HI.U32 R7, R7, R8, RZ ;  /* 0x0000000807077227 */ /* 0x000fc800078e00ff */
[----:B------:R-:W-:-:S05]  /*01d0*/  IMAD R4, R7, R4, R8 ;  /* 0x0000000407047224 */ /* 0x000fca00078e0208 */
[----:B------:R-:W-:-:S13]  /*01e0*/  ISETP.GT.U32.AND P1, PT, R9, R4, PT ;  /* 0x000000040900720c */ /* 0x000fda0003f24070 */
[----:B------:R-:W-:Y:S02]  /*01f0*/  @!P1 IMAD.IADD R4, R4, 0x1, -R9 ;  /* 0x0000000104049824 */ /* 0x000fe400078e0a09 */
[----:B------:R-:W-:Y:S01]  /*0200*/  @!P1 VIADD R7, R7, 0x1 ;  /* 0x0000000107079836 */ /* 0x000fe20000000000 */
[----:B------:R-:W-:Y:S02]  /*0210*/  ISETP.NE.AND P1, PT, R0, RZ, PT ;  /* 0x000000ff0000720c */ /* 0x000fe40003f25270 */
[----:B------:R-:W-:Y:S02]  /*0220*/  ISETP.GE.U32.AND P0, PT, R4, R9, PT ;  /* 0x000000090400720c */ /* 0x000fe40003f06070 */
[----:B------:R-:W-:-:S04]  /*0230*/  LOP3.LUT R4, R5, R0, RZ, 0x3c, !PT ;  /* 0x0000000005047212 */ /* 0x000fc800078e3cff */
[----:B------:R-:W-:Y:S01]  /*0240*/  ISETP.GE.AND P2, PT, R4, RZ, PT ;  /* 0x000000ff0400720c */ /* 0x000fe20003f46270 */
[----:B------:R-:W-:-:S06]  /*0250*/  VIADD R4, R2, 0x3f ;  /* 0x0000003f02047836 */ /* 0x000fcc0000000000 */
[----:B------:R-:W-:-:S04]  /*0260*/  @P0 VIADD R7, R7, 0x1 ;  /* 0x0000000107070836 */ /* 0x000fc80000000000 */
[----:B------:R-:W-:Y:S01]  /*0270*/  IMAD.MOV.U32 R6, RZ, RZ, R7 ;  /* 0x000000ffff067224 */ /* 0x000fe200078e0007 */
[----:B------:R-:W-:-:S03]  /*0280*/  SHF.R.S32.HI R7, RZ, 0x1f, R4 ;  /* 0x0000001fff077819 */ /* 0x000fc60000011404 */
[----:B------:R-:W-:Y:S01]  /*0290*/  @!P2 IMAD.MOV R6, RZ, RZ, -R6 ;  /* 0x000000ffff06a224 */ /* 0x000fe200078e0a06 */
[----:B------:R-:W-:Y:S02]  /*02a0*/  @!P1 LOP3.LUT R6, RZ, R0, RZ, 0x33, !PT ;  /* 0x00000000ff069212 */ /* 0x000fe400078e33ff */
[----:B------:R-:W-:-:S03]  /*02b0*/  LEA.HI R7, R7, R4, RZ, 0x6 ;  /* 0x0000000407077211 */ /* 0x000fc600078f30ff */
[----:B------:R-:W-:Y:S02]  /*02c0*/  IMAD.SHL.U32 R4, R6, 0x8, RZ ;  /* 0x0000000806047824 */ /* 0x000fe400078e00ff */
[----:B------:R-:W-:-:S03]  /*02d0*/  IMAD.MOV R6, RZ, RZ, -R6 ;  /* 0x000000ffff067224 */ /* 0x000fc600078e0a06 */
[----:B------:R-:W-:Y:S01]  /*02e0*/  LEA.HI.SX32 R7, R7, -R4, 0x1a ;  /* 0x8000000407077211 */ /* 0x000fe200078fd2ff */
[----:B------:R-:W-:Y:S02]  /*02f0*/  IMAD R15, R0, R6, R5 ;  /* 0x00000006000f7224 */ /* 0x000fe400078e0205 */
[----:B------:R-:W-:Y:S01]  /*0300*/  IMAD.MOV.U32 R6, RZ, RZ, RZ ;  /* 0x000000ffff067224 */ /* 0x000fe200078e00ff */
[----:B------:R-:W-:Y:S02]  /*0310*/  VIMNMX R8, R7, 0x8, PT ;  /* 0x0000000807087848 */ /* 0x000fe40003fe0100 */
[----:B------:R-:W-:Y:S02]  /*0320*/  IABS R13, R15 ;  /* 0x0000000f000d7213 */ /* 0x000fe40000000000 */
[----:B------:R-:W-:-:S04]  /*0330*/  IABS R11, R8 ;  /* 0x00000008000b7213 */ /* 0x000fc80000000000 */
[----:B------:R-:W0:Y:S08]  /*0340*/  I2F.RP R9, R11 ;  /* 0x0000000b00097306 */ /* 0x000e300000209400 */
[----:B0-----:R-:W0:Y:S02]  /*0350*/  MUFU.RCP R9, R9 ;  /* 0x0000000900097308 */ /* 0x001e240000001000 */
[----:B0-----:R-:W-:-:S06]  /*0360*/  VIADD R7, R9, 0xffffffe ;  /* 0x0ffffffe09077836 */ /* 0x001fcc0000000000 */
[----:B------:R-:W0:Y:S02]  /*0370*/  F2I.FTZ.U32.TRUNC.NTZ R7, R7 ;  /* 0x0000000700077305 */ /* 0x000e24000021f000 */
[----:B0-----:R-:W-:-:S04]  /*0380*/  IMAD.MOV R10, RZ, RZ, -R7 ;  /* 0x000000ffff0a7224 */ /* 0x001fc800078e0a07 */
[----:B------:R-:W-:-:S04]  /*0390*/  IMAD.MOV.U32 R0, RZ, RZ, R10 ;  /* 0x000000ffff007224 */ /* 0x000fc800078e000a */
[----:B------:R-:W-:Y:S01]  /*03a0*/  IMAD R5, R0, R11, RZ ;  /* 0x0000000b00057224 */ /* 0x000fe200078e02ff */
[----:B------:R-:W-:-:S03]  /*03b0*/  IABS R0, R8 ;  /* 0x0000000800007213 */ /* 0x000fc60000000000 */
[----:B------:R-:W-:Y:S02]  /*03c0*/  IMAD.HI.U32 R6, R7, R5, R6 ;  /* 0x0000000507067227 */ /* 0x000fe400078e0006 */
[----:B------:R-:W0:Y:S02]  /*03d0*/  LDC R7, c[0x0][0x230] ;  /* 0x00008c00ff077b82 */ /* 0x000e240000000800 */
[----:B------:R-:W-:Y:S02]  /*03e0*/  IMAD.MOV R0, RZ, RZ, -R0 ;  /* 0x000000ffff007224 */ /* 0x000fe400078e0a00 */
[----:B------:R-:W-:-:S04]  /*03f0*/  IMAD.HI.U32 R6, R6, R13, RZ ;  /* 0x0000000d06067227 */ /* 0x000fc800078e00ff */
[----:B------:R-:W-:-:S05]  /*0400*/  IMAD R0, R6, R0, R13 ;  /* 0x0000000006007224 */ /* 0x000fca00078e020d */
[----:B------:R-:W-:Y:S01]  /*0410*/  ISETP.GT.U32.AND P1, PT, R11, R0, PT ;  /* 0x000000000b00720c */ /* 0x000fe20003f24070 */
[----:B0-----:R-:W-:-:S12]  /*0420*/  VIADD R16, R7, 0x7f ;  /* 0x0000007f07107836 */ /* 0x001fd80000000000 */
[----:B------:R-:W-:Y:S02]  /*0430*/  @!P1 IMAD.IADD R0, R0, 0x1, -R11 ;  /* 0x0000000100009824 */ /* 0x000fe400078e0a0b */
[----:B------:R-:W-:Y:S01]  /*0440*/  @!P1 VIADD R6, R6, 0x1 ;  /* 0x0000000106069836 */ /* 0x000fe20000000000 */
[----:B------:R-:W-:Y:S02]  /*0450*/  ISETP.NE.AND P1, PT, R8, RZ, PT ;  /* 0x000000ff0800720c */ /* 0x000fe40003f25270 */
[----:B------:R-:W-:Y:S02]  /*0460*/  ISETP.GE.U32.AND P0, PT, R0, R11, PT ;  /* 0x0000000b0000720c */ /* 0x000fe40003f06070 */
[----:B------:R-:W-:-:S04]  /*0470*/  LOP3.LUT R0, R15, R8, RZ, 0x3c, !PT ;  /* 0x000000080f007212 */ /* 0x000fc800078e3cff */
[----:B------:R-:W-:-:S07]  /*0480*/  ISETP.GE.AND P2, PT, R0, RZ, PT ;  /* 0x000000ff0000720c */ /* 0x000fce0003f46270 */
[----:B------:R-:W-:Y:S01]  /*0490*/  @P0 VIADD R6, R6, 0x1 ;  /* 0x0000000106060836 */ /* 0x000fe20000000000 */
[----:B------:R-:W-:-:S05]  /*04a0*/  ISETP.GT.AND P0, PT, R16, 0x7f, PT ;  /* 0x0000007f1000780c */ /* 0x000fca0003f04270 */
[----:B------:R-:W-:Y:S01]  /*04b0*/  @!P2 IMAD.MOV R6, RZ, RZ, -R6 ;  /* 0x000000ffff06a224 */ /* 0x000fe200078e0a06 */
[----:B------:R-:W-:-:S05]  /*04c0*/  @!P1 LOP3.LUT R6, RZ, R8, RZ, 0x33, !PT ;  /* 0x00000008ff069212 */ /* 0x000fca00078e33ff */
[----:B------:R-:W-:Y:S02]  /*04d0*/  IMAD.MOV R5, RZ, RZ, -R6 ;  /* 0x000000ffff057224 */ /* 0x000fe400078e0a06 */
[----:B------:R-:W-:Y:S02]  /*04e0*/  IMAD.SHL.U32 R24, R6, 0x100, RZ ;  /* 0x0000010006187824 */ /* 0x000fe400078e00ff */
[----:B------:R-:W-:Y:S02]  /*04f0*/  IMAD R5, R8, R5, R15 ;  /* 0x0000000508057224 */ /* 0x000fe400078e020f */
[----:B------:R-:W-:Y:S01]  /*0500*/  VIADD R6, R24, 0x1 ;  /* 0x0000000118067836 */ /* 0x000fe20000000000 */
[----:B------:R-:W-:Y:S01]  /*0510*/  STL [R1+0x728], R24 ;  /* 0x0007281801007387 */ /* 0x000fe20000100800 */
[----:B------:R-:W-:Y:S02]  /*0520*/  IMAD.IADD R0, R4, 0x1, R5 ;  /* 0x0000000104007824 */ /* 0x000fe400078e0205 */
[C---:B------:R-:W-:Y:S01]  /*0530*/  VIADD R4, R24.reuse, 0x2 ;  /* 0x0000000218047836 */ /* 0x040fe20000000000 */
[----:B------:R0:W-:Y:S01]  /*0540*/  STL [R1+0x5a4], R6 ;  /* 0x0005a40601007387 */ /* 0x0001e20000100800 */
[----:B------:R-:W-:-:S02]  /*0550*/  VIADD R5, R24, 0x3 ;  /* 0x0000000318057836 */ /* 0x000fc40000000000 */
[C---:B------:R-:W-:Y:S01]  /*0560*/  VIADD R16, R24.reuse, 0x13 ;  /* 0x0000001318107836 */ /* 0x040fe20000000000 */
[----:B------:R1:W-:Y:S01]  /*0570*/  STL [R1+0x5a0], R4 ;  /* 0x0005a00401007387 */ /* 0x0003e20000100800 */
[C---:B------:R-:W-:Y:S02]  /*0580*/  VIADD R28, R24.reuse, 0x15 ;  /* 0x00000015181c7836 */ /* 0x040fe40000000000 */
[C---:B------:R-:W-:Y:S01]  /*0590*/  VIADD R26, R24.reuse, 0x18 ;  /* 0x00000018181a7836 */ /* 0x040fe20000000000 */
[----:B------:R2:W-:Y:S01]  /*05a0*/  STL [R1+0x59c], R5 ;  /* 0x00059c0501007387 */ /* 0x0005e20000100800 */
[C---:B------:R-:W-:Y:S02]  /*05b0*/  VIADD R15, R24.reuse, 0x19 ;  /* 0x00000019180f7836 */ /* 0x040fe40000000000 */
[C---:B0-----:R-:W-:Y:S02]  /*05c0*/  VIADD R6, R24.reuse, 0x4 ;  /* 0x0000000418067836 */ /* 0x041fe40000000000 */
[----:B------:R-:W-:-:S02]  /*05d0*/  VIADD R17, R24, 0x1b ;  /* 0x0000001b18117836 */ /* 0x000fc40000000000 */
[C---:B-1----:R-:W-:Y:S01]  /*05e0*/  VIADD R4, R24.reuse, 0x5 ;  /* 0x0000000518047836 */ /* 0x042fe20000000000 */
[----:B------:R0:W-:Y:S01]  /*05f0*/  STL [R1+0x598], R6 ;  /* 0x0005980601007387 */ /* 0x0001e20000100800 */
[C---:B------:R-:W-:Y:S02]  /*0600*/  VIADD R22, R24.reuse, 0xed ;  /* 0x000000ed18167836 */ /* 0x040fe40000000000 */
[C---:B--2---:R-:W-:Y:S01]  /*0610*/  VIADD R5, R24.reuse, 0x6 ;  /* 0x0000000618057836 */ /* 0x044fe20000000000 */
[----:B------:R1:W-:Y:S01]  /*0620*/  STL [R1+0x594], R4 ;  /* 0x0005940401007387 */ /* 0x0003e20000100800 */
[C---:B------:R-:W-:Y:S02]  /*0630*/  VIADD R21, R24.reuse, 0xee ;  /* 0x000000ee18157836 */ /* 0x040fe40000000000 */
[C---:B------:R-:W-:Y:S01]  /*0640*/  VIADD R20, R24.reuse, 0xef ;  /* 0x000000ef18147836 */ /* 0x040fe20000000000 */
[----:B------:R2:W-:Y:S01]  /*0650*/  STL [R1+0x590], R5 ;  /* 0x0005900501007387 */ /* 0x0005e20000100800 */
[----:B------:R-:W-:-:S02]  /*0660*/  VIADD R19, R24, 0xf0 ;  /* 0x000000f018137836 */ /* 0x000fc40000000000 */
[C---:B0-----:R-:W-:Y:S02]  /*0670*/  VIADD R6, R24.reuse, 0x7 ;  /* 0x0000000718067836 */ /* 0x041fe40000000000 */
[C---:B------:R-:W-:Y:S02]  /*0680*/  VIADD R13, R24.reuse, 0xf4 ;  /* 0x000000f4180d7836 */ /* 0x040fe40000000000 */
[C---:B-1----:R-:W-:Y:S01]  /*0690*/  VIADD R4, R24.reuse, 0x8 ;  /* 0x0000000818047836 */ /* 0x042fe20000000000 */
[----:B------:R0:W-:Y:S01]  /*06a0*/  STL [R1+0x58c], R6 ;  /* 0x00058c0601007387 */ /* 0x0001e20000100800 */
[C---:B------:R-:W-:Y:S02]  /*06b0*/  VIADD R12, R24.reuse, 0xf5 ;  /* 0x000000f5180c7836 */ /* 0x040fe40000000000 */
[C---:B--2---:R-:W-:Y:S01]  /*06c0*/  VIADD R5, R24.reuse, 0x9 ;  /* 0x0000000918057836 */ /* 0x044fe20000000000 */
[----:B------:R1:W-:Y:S01]  /*06d0*/  STL [R1+0x588], R4 ;  /* 0x0005880401007387 */ /* 0x0003e20000100800 */
[----:B------:R-:W-:-:S02]  /*06e0*/  VIADD R11, R24, 0xf6 ;  /* 0x000000f6180b7836 */ /* 0x000fc40000000000 */
[C---:B------:R-:W-:Y:S01]  /*06f0*/  VIADD R10, R24.reuse, 0xf7 ;  /* 0x000000f7180a7836 */ /* 0x040fe20000000000 */
[----:B------:R2:W-:Y:S01]  /*0700*/  STL [R1+0x584], R5 ;  /* 0x0005840501007387 */ /* 0x0005e20000100800 */
[C---:B------:R-:W-:Y:S02]  /*0710*/  VIADD R9, R24.reuse, 0xf8 ;  /* 0x000000f818097836 */ /* 0x040fe40000000000 */
[C---:B0-----:R-:W-:Y:S02]  /*0720*/  VIADD R6, R24.reuse, 0xa ;  /* 0x0000000a18067836 */ /* 0x041fe40000000000 */
[C---:B------:R-:W-:Y:S02]  /*0730*/  VIADD R8, R24.reuse, 0xf9 ;  /* 0x000000f918087836 */ /* 0x040fe40000000000 */
[C---:B-1----:R-:W-:Y:S01]  /*0740*/  VIADD R4, R24.reuse, 0xb ;  /* 0x0000000b18047836 */ /* 0x042fe20000000000 */
[----:B------:R0:W-:Y:S01]  /*0750*/  STL [R1+0x580], R6 ;  /* 0x0005800601007387 */ /* 0x0001e20000100800 */
[----:B------:R-:W-:-:S02]  /*0760*/  VIADD R7, R24, 0xfa ;  /* 0x000000fa18077836 */ /* 0x000fc40000000000 */
[C---:B--2---:R-:W-:Y:S01]  /*0770*/  VIADD R5, R24.reuse, 0xc ;  /* 0x0000000c18057836 */ /* 0x044fe20000000000 */
[----:B------:R1:W-:Y:S01]  /*0780*/  STL [R1+0x57c], R4 ;  /* 0x00057c0401007387 */ /* 0x0003e20000100800 */
[C---:B------:R-:W-:Y:S02]  /*0790*/  VIADD R23, R24.reuse, 0xfe ;  /* 0x000000fe18177836 */ /* 0x040fe40000000000 */
[C---:B------:R-:W-:Y:S01]  /*07a0*/  VIADD R25, R24.reuse, 0xff ;  /* 0x000000ff18197836 */ /* 0x040fe20000000000 */
[----:B------:R2:W-:Y:S01]  /*07b0*/  STL [R1+0x578], R5 ;  /* 0x0005780501007387 */ /* 0x0005e20000100800 */
[C---:B0-----:R-:W-:Y:S02]  /*07c0*/  VIADD R6, R24.reuse, 0xd ;  /* 0x0000000d18067836 */ /* 0x041fe40000000000 */
[----:B-1----:R-:W-:-:S03]  /*07d0*/  VIADD R4, R24, 0xe ;  /* 0x0000000e18047836 */ /* 0x002fc60000000000 */
[----:B------:R0:W-:Y:S01]  /*07e0*/  STL [R1+0x574], R6 ;  /* 0x0005740601007387 */ /* 0x0001e20000100800 */
[----:B--2---:R-:W-:-:S03]  /*07f0*/  VIADD R5, R24, 0xf ;  /* 0x0000000f18057836 */ /* 0x004fc60000000000 */
[----:B------:R1:W-:Y:S04]  /*0800*/  STL [R1+0x570], R4 ;  /* 0x0005700401007387 */ /* 0x0003e80000100800 */
        /* <DEDUP_REMOVED lines=8> */
[C---:B-1----:R-:W-:Y:S02]  /*0890*/  VIADD R4, R24.reuse, 0x14 ;  /* 0x0000001418047836 */ /* 0x042fe40000000000 */
[----:B--2---:R-:W-:-:S03]  /*08a0*/  VIADD R5, R24, 0x16 ;  /* 0x0000001618057836 */ /* 0x004fc60000000000 */
[----:B------:R0:W-:Y:S04]  /*08b0*/  STL [R1+0x558], R4 ;  /* 0x0005580401007387 */ /* 0x0001e80000100800 */
[----:B------:R1:W-:Y:S01]  /*08c0*/  STL [R1+0x548], R5 ;  /* 0x0005480501007387 */ /* 0x0003e20000100800 */
[C---:B0-----:R-:W-:Y:S02]  /*08d0*/  VIADD R4, R24.reuse, 0x17 ;  /* 0x0000001718047836 */ /* 0x041fe40000000000 */
[----:B-1----:R-:W-:-:S03]  /*08e0*/  VIADD R5, R24, 0x1c ;  /* 0x0000001c18057836 */ /* 0x002fc60000000000 */
[----:B------:R0:W-:Y:S02]  /*08f0*/  STL [R1+0x554], R4 ;  /* 0x0005540401007387 */ /* 0x0001e40000100800 */
[----:B0-----:R-:W-:-:S05]  /*0900*/  VIADD R4, R24, 0x1a ;  /* 0x0000001a18047836 */ /* 0x001fca0000000000 */
[----:B------:R0:W-:Y:S04]  /*0910*/  STL [R1+0x540], R4 ;  /* 0x0005400401007387 */ /* 0x0001e80000100800 */
[----:B------:R1:W-:Y:S01]  /*0920*/  STL [R1+0x538], R5 ;  /* 0x0005380501007387 */ /* 0x0003e20000100800 */
[C---:B0-----:R-:W-:Y:S02]  /*0930*/  VIADD R4, R24.reuse, 0x1d ;  /* 0x0000001d18047836 */ /* 0x041fe40000000000 */
[----:B-1----:R-:W-:-:S03]  /*0940*/  VIADD R5, R24, 0x1f ;  /* 0x0000001f18057836 */ /* 0x002fc60000000000 */
[----:B------:R0:W-:Y:S04]  /*0950*/  STL [R1+0x534], R4 ;  /* 0x0005340401007387 */ /* 0x0001e80000100800 */
        /* <DEDUP_REMOVED lines=410> */
[----:B0-----:R-:W-:Y:S02]  /*2300*/  IMAD R4, R0, 0x40, R18 ;  /* 0x0000004000047824 */ /* 0x001fe400078e0212 */
[C---:B------:R-:W-:Y:S02]  /*2310*/  VIADD R0, R24.reuse, 0xec ;  /* 0x000000ec18007836 */ /* 0x040fe40000000000 */
[C---:B------:R-:W-:Y:S01]  /*2320*/  VIADD R18, R24.reuse, 0xf3 ;  /* 0x000000f318127836 */ /* 0x040fe20000000000 */
[----:B------:R0:W-:Y:S01]  /*2330*/  STL [R1+0x23e4], R4 ;  /* 0x0023e40401007387 */ /* 0x0001e20000100800 */
[----:B-1----:R-:W-:-:S02]  /*2340*/  VIADD R6, R24, 0xfb ;  /* 0x000000fb18067836 */ /* 0x002fc40000000000 */
[C---:B--2---:R-:W-:Y:S01]  /*2350*/  VIADD R5, R24.reuse, 0xfc ;  /* 0x000000fc18057836 */ /* 0x044fe20000000000 */
[----:B------:R1:W-:Y:S01]  /*2360*/  STL [R1], R0 ;  /* 0x0000000001007387 */ /* 0x0003e20000100800 */
[C---:B0-----:R-:W-:Y:S02]  /*2370*/  VIADD R4, R24.reuse, 0xf1 ;  /* 0x000000f118047836 */ /* 0x041fe40000000000 */
[----:B-1----:R-:W-:-:S03]  /*2380*/  VIADD R0, R24, 0xf2 ;  /* 0x000000f218007836 */ /* 0x002fc60000000000 */
[----:B------:R0:W-:Y:S04]  /*2390*/  STL [R1+0x24], R4 ;  /* 0x0000240401007387 */ /* 0x0001e80000100800 */
[----:B------:R1:W-:Y:S01]  /*23a0*/  STL [R1+0x20], R0 ;  /* 0x0000200001007387 */ /* 0x0003e20000100800 */
[----:B0-----:R-:W-:Y:S01]  /*23b0*/  VIADD R4, R24, 0xfd ;  /* 0x000000fd18047836 */ /* 0x001fe20000000000 */
[----:B------:R-:W-:Y:S06]  /*23c0*/  @P0 BRA `(.L_x_0) ;  /* 0x0000001000100947 */ /* 0x000fec0003800000 */
[----:B------:R2:W-:Y:S01]  /*23d0*/  STL [R1+0x3e0], RZ ;  /* 0x0003e0ff01007387 */ /* 0x0005e20000100800 */
[----:B-1----:R-:W-:-:S03]  /*23e0*/  IMAD.SHL.U32 R0, R14, 0x20, RZ ;  /* 0x000000200e007824 */ /* 0x002fc600078e00ff */
[----:B------:R2:W-:Y:S02]  /*23f0*/  STL [R1+0x3e4], RZ ;  /* 0x0003e4ff01007387 */ /* 0x0005e40000100800 */
[----:B------:R-:W-:Y:S02]  /*2400*/  LOP3.LUT R0, R0, 0x400, RZ, 0xc0, !PT ;  /* 0x0000040000007812 */ /* 0x000fe400078ec0ff */
[----:B------:R2:W-:Y:S04]  /*2410*/  STL [R1+0x3e8], RZ ;  /* 0x0003e8ff01007387 */ /* 0x0005e80000100800 */
        /* <DEDUP_REMOVED lines=234> */
[----:B------:R2:W-:Y:S04]  /*32c0*/  STL [R1+0x23e0], R0 ;  /* 0x0023e00001007387 */ /* 0x0005e80000100800 */
        /* <DEDUP_REMOVED lines=18> */
[----:B------:R2:W-:Y:S01]  /*33f0*/  STL [R1+0x2ac], RZ ;  /* 0x0002acff01007387 */ /* 0x0005e20000100800 */
[----:B------:R-:W-:Y:S05]  /*3400*/  BRA `(.L_x_1) ;  /* 0x0000072000187947 */ /* 0x000fea0003800000 */
.L_x_0:
[----:B------:R0:W-:Y:S01]  /*3410*/  STL [R1+0x2670], R18 ;  /* 0x0026701201007387 */ /* 0x0001e20000100800 */
[----:B------:R-:W-:Y:S02]  /*3420*/  IABS R24, R2 ;  /* 0x0000000200187213 */ /* 0x000fe40000000000 */
[----:B------:R-:W-:Y:S01]  /*3430*/  IABS R27, R3 ;  /* 0x00000003001b7213 */ /* 0x000fe20000000000 */
[----:B------:R-:W-:Y:S01]  /*3440*/  IMAD.MOV.U32 R14, RZ, RZ, RZ ;  /* 0x000000ffff0e7224 */ /* 0x000fe200078e00ff */
[----:B------:R-:W-:Y:S01]  /*3450*/  ISETP.GE.AND P2, PT, R23, RZ, PT ;  /* 0x000000ff1700720c */ /* 0x000fe20003f46270 */
[----:B------:R-:W-:Y:S01]  /*3460*/  ULDC.64 UR8, c[0x0][0x218] ;  /* 0x0000860000087ab9 */ /* 0x000fe20000000a00 */
[----:B------:R-:W-:Y:S01]  /*3470*/  ISETP.GE.AND P0, PT, R25, RZ, PT ;  /* 0x000000ff1900720c */ /* 0x000fe20003f06270 */
[----:B------:R-:W-:Y:S01]  /*3480*/  ULDC UR5, c[0x0][0x234] ;  /* 0x00008d0000057ab9 */ /* 0x000fe20000000800 */
[----:B------:R-:W-:Y:S01]  /*3490*/  ULDC UR10, c[0x0][0x240] ;  /* 0x00009000000a7ab9 */ /* 0x000fe20000000800 */
[----:B0-----:R-:W2:Y:S01]  /*34a0*/  LDL R18, [R1+0x23e4] ;  /* 0x0023e40001127983 */ /* 0x001ea20000100800 */
[----:B-1----:R-:W0:Y:S03]  /*34b0*/  I2F.RP R0, R24 ;  /* 0x0000001800007306 */ /* 0x002e260000209400 */
[----:B------:R1:W-:Y:S04]  /*34c0*/  STL [R1+0x266c], R19 ;  /* 0x00266c1301007387 */ /* 0x0003e80000100800 */
[----:B------:R3:W-:Y:S04]  /*34d0*/  STL [R1+0x2668], R20 ;  /* 0x0026681401007387 */ /* 0x0007e80000100800 */
[----:B------:R4:W-:Y:S01]  /*34e0*/  STL [R1+0x2664], R21 ;  /* 0x0026641501007387 */ /* 0x0009e20000100800 */
[----:B-1----:R-:W-:Y:S01]  /*34f0*/  IMAD.MOV.U32 R19, RZ, RZ, R15 ;  /* 0x000000ffff137224 */ /* 0x002fe200078e000f */
[----:B0-----:R-:W0:Y:S02]  /*3500*/  MUFU.RCP R0, R0 ;  /* 0x0000000000007308 */ /* 0x001e240000001000 */
[----:B------:R1:W-:Y:S01]  /*3510*/  STL [R1+0x2660], R22 ;  /* 0x0026601601007387 */ /* 0x0003e20000100800 */
[----:B---3--:R-:W-:-:S03]  /*3520*/  IMAD.MOV.U32 R20, RZ, RZ, R17 ;  /* 0x000000ffff147224 */ /* 0x008fc600078e0011 */
[----:B------:R3:W-:Y:S01]  /*3530*/  STL [R1+0x2598], R3 ;  /* 0x0025980301007387 */ /* 0x0007e20000100800 */
[----:B----4-:R-:W-:Y:S01]  /*3540*/  IMAD.MOV.U32 R21, RZ, RZ, R26 ;  /* 0x000000ffff157224 */ /* 0x010fe200078e001a */
[----:B------:R-:W-:Y:S01]  /*3550*/  IABS R26, R4 ;  /* 0x00000004001a7213 */ /* 0x000fe20000000000 */
[----:B-1----:R-:W-:Y:S02]  /*3560*/  IMAD.MOV.U32 R22, RZ, RZ, R16 ;  /* 0x000000ffff167224 */ /* 0x002fe400078e0010 */
[----:B------:R-:W1:Y:S01]  /*3570*/  I2F.RP R16, R27 ;  /* 0x0000001b00107306 */ /* 0x000e620000209400 */
[----:B---3--:R-:W-:Y:S02]  /*3580*/  IMAD.MOV.U32 R3, RZ, RZ, R28 ;  /* 0x000000ffff037224 */ /* 0x008fe400078e001c */
[----:B0-----:R-:W-:-:S05]  /*3590*/  VIADD R0, R0, 0xffffffe ;  /* 0x0ffffffe00007836 */ /* 0x001fca0000000000 */
[----:B------:R-:W0:Y:S08]  /*35a0*/  F2I.FTZ.U32.TRUNC.NTZ R15, R0 ;  /* 0x00000000000f7305 */ /* 0x000e30000021f000 */
[----:B-1----:R-:W1:Y:S01]  /*35b0*/  MUFU.RCP R16, R16 ;  /* 0x0000001000107308 */ /* 0x002e620000001000 */
[----:B0-----:R-:W-:-:S04]  /*35c0*/  IMAD.MOV R0, RZ, RZ, -R15 ;  /* 0x000000ffff007224 */ /* 0x001fc800078e0a0f */
[----:B------:R-:W-:-:S04]  /*35d0*/  IMAD R0, R0, R24, RZ ;  /* 0x0000001800007224 */ /* 0x000fc800078e02ff */
[----:B------:R-:W-:Y:S01]  /*35e0*/  IMAD.HI.U32 R0, R15, R0, R14 ;  /* 0x000000000f007227 */ /* 0x000fe200078e000e */
[----:B------:R-:W-:Y:S02]  /*35f0*/  IABS R14, R25 ;  /* 0x00000019000e7213 */ /* 0x000fe40000000000 */
[----:B------:R-:W-:Y:S01]  /*3600*/  IABS R25, R5 ;  /* 0x0000000500197213 */ /* 0x000fe20000000000 */
[----:B-1----:R-:W-:-:S04]  /*3610*/  VIADD R16, R16, 0xffffffe ;  /* 0x0ffffffe10107836 */ /* 0x002fc80000000000 */
[----:B------:R2:W0:Y:S02]  /*3620*/  F2I.FTZ.U32.TRUNC.NTZ R17, R16 ;  /* 0x0000001000117305 */ /* 0x000424000021f000 */
[----:B--2---:R-:W-:Y:S02]  /*3630*/  IABS R16, R18 ;  /* 0x0000001200107213 */ /* 0x004fe40000000000 */
[----:B------:R-:W-:Y:S02]  /*3640*/  ISETP.GE.AND P3, PT, R18, RZ, PT ;  /* 0x000000ff1200720c */ /* 0x000fe40003f66270 */
[----:B------:R-:W2:Y:S01]  /*3650*/  LDL.LU R18, [R1+0x2670] ;  /* 0x0026700001127983 */ /* 0x000ea20000300800 */
[----:B------:R-:W-:-:S04]  /*3660*/  IMAD.HI.U32 R15, R0, R16, RZ ;  /* 0x00000010000f7227 */ /* 0x000fc800078e00ff */
[----:B------:R-:W-:Y:S02]  /*3670*/  IMAD.MOV R15, RZ, RZ, -R15 ;  /* 0x000000ffff0f7224 */ /* 0x000fe400078e0a0f */
[----:B0-----:R-:W-:Y:S02]  /*3680*/  IMAD.MOV R0, RZ, RZ, -R17 ;  /* 0x000000ffff007224 */ /* 0x001fe400078e0a11 */
[----:B------:R-:W-:Y:S02]  /*3690*/  IMAD R15, R24, R15, R16 ;  /* 0x0000000f180f7224 */ /* 0x000fe400078e0210 */
[----:B------:R-:W-:Y:S02]  /*36a0*/  IMAD R0, R0, R27, RZ ;  /* 0x0000001b00007224 */ /* 0x000fe400078e02ff */
[----:B------:R-:W-:Y:S01]  /*36b0*/  IMAD.MOV.U32 R16, RZ, RZ, RZ ;  /* 0x000000ffff107224 */ /* 0x000fe200078e00ff */
[----:B------:R-:W-:-:S03]  /*36c0*/  ISETP.GT.U32.AND P1, PT, R24, R15, PT ;  /* 0x0000000f1800720c */ /* 0x000fc60003f24070 */
[----:B------:R-:W-:Y:S01]  /*36d0*/  IMAD.HI.U32 R0, R17, R0, R16 ;  /* 0x0000000011007227 */ /* 0x000fe200078e0010 */
[----:B------:R-:W-:Y:S02]  /*36e0*/  IABS R16, R23 ;  /* 0x0000001700107213 */ /* 0x000fe40000000000 */
[----:B------:R-:W-:-:S03]  /*36f0*/  IABS R17, R6 ;  /* 0x0000000600117213 */ /* 0x000fc60000000000 */
[----:B------:R-:W-:Y:S02]  /*3700*/  IMAD.MOV.U32 R29, RZ, RZ, R16 ;  /* 0x000000ffff1d7224 */ /* 0x000fe400078e0010 */
[----:B------:R-:W-:-:S04]  /*3710*/  IMAD.HI.U32 R23, R0, R14, RZ ;  /* 0x0000000e00177227 */ /* 0x000fc800078e00ff */
[----:B------:R-:W-:Y:S02]  /*3720*/  @!P1 IMAD.IADD R15, R15, 0x1, -R24 ;  /* 0x000000010f0f9824 */ /* 0x000fe400078e0a18 */
[----:B------:R-:W-:-:S03]  /*3730*/  IMAD.HI.U32 R16, R0, R29, RZ ;  /* 0x0000001d00107227 */ /* 0x000fc600078e00ff */
[----:B------:R-:W-:Y:S01]  /*3740*/  ISETP.GT.U32.AND P1, PT, R24, R15, PT ;  /* 0x0000000f1800720c */ /* 0x000fe20003f24070 */
[----:B------:R-:W-:Y:S02]  /*3750*/  IMAD.MOV R23, RZ, RZ, -R23 ;  /* 0x000000ffff177224 */ /* 0x000fe400078e0a17 */
[----:B------:R-:W-:Y:S02]  /*3760*/  IMAD.MOV R28, RZ, RZ, -R16 ;  /* 0x000000ffff1c7224 */ /* 0x000fe400078e0a10 */
[C---:B------:R-:W-:Y:S02]  /*3770*/  IMAD R23, R27.reuse, R23, R14 ;  /* 0x000000171b177224 */ /* 0x040fe400078e020e */
[C---:B------:R-:W-:Y:S02]  /*3780*/  IMAD R14, R27.reuse, R28, R29 ;  /* 0x0000001c1b0e7224 */ /* 0x040fe400078e021d */
[----:B------:R-:W-:Y:S01]  /*3790*/  IMAD.HI.U32 R28, R0, R25, RZ ;  /* 0x00000019001c7227 */ /* 0x000fe200078e00ff */
[----:B------:R-:W-:-:S03]  /*37a0*/  ISETP.GT.U32.AND P4, PT, R27, R23, PT ;  /* 0x000000171b00720c */ /* 0x000fc60003f84070 */
[----:B------:R-:W-:Y:S02]  /*37b0*/  @!P1 IMAD.IADD R15, R15, 0x1, -R24 ;  /* 0x000000010f0f9824 */ /* 0x000fe400078e0a18 */
[----:B------:R-:W-:-:S04]  /*37c0*/  IMAD.HI.U32 R29, R0, R17, RZ ;  /* 0x00000011001d7227 */ /* 0x000fc800078e00ff */
[----:B------:R-:W-:Y:S02]  /*37d0*/  IMAD.MOV R28, RZ, RZ, -R28 ;  /* 0x000000ffff1c7224 */ /* 0x000fe400078e0a1c */
[----:B------:R-:W-:Y:S02]  /*37e0*/  IMAD.MOV.U32 R24, RZ, RZ, R15 ;  /* 0x000000ffff187224 */ /* 0x000fe400078e000f */
[----:B------:R-:W-:Y:S01]  /*37f0*/  IMAD.MOV R29, RZ, RZ, -R29 ;  /* 0x000000ffff1d7224 */ /* 0x000fe200078e0a1d */
[----:B------:R-:W-:Y:S01]  /*3800*/  ISETP.NE.AND P1, PT, R2, RZ, PT ;  /* 0x000000ff0200720c */ /* 0x000fe20003f25270 */
[C---:B------:R-:W-:Y:S02]  /*3810*/  IMAD R15, R27.reuse, R28, R25 ;  /* 0x0000001c1b0f7224 */ /* 0x040fe400078e0219 */
[----:B------:R-:W-:Y:S02]  /*3820*/  IMAD.MOV.U32 R28, RZ, RZ, R24 ;  /* 0x000000ffff1c7224 */ /* 0x000fe400078e0018 */
[----:B------:R-:W-:-:S02]  /*3830*/  IMAD R24, R27, R29, R17 ;  /* 0x0000001d1b187224 */ /* 0x000fc400078e0211 */
[----:B------:R-:W-:Y:S02]  /*3840*/  @!P3 IMAD.MOV R28, RZ, RZ, -R28 ;  /* 0x000000ffff1cb224 */ /* 0x000fe400078e0a1c */
[----:B------:R-:W-:Y:S01]  /*3850*/  @!P4 IMAD.IADD R23, R23, 0x1, -R27 ;  /* 0x000000011717c824 */ /* 0x000fe200078e0a1b */
[C---:B------:R-:W-:Y:S01]  /*3860*/  ISETP.GT.U32.AND P3, PT, R27.reuse, R24, PT ;  /* 0x000000181b00720c */ /* 0x040fe20003f64070 */
[----:B------:R-:W-:Y:S02]  /*3870*/  IMAD.HI.U32 R16, R0, R26, RZ ;  /* 0x0000001a00107227 */ /* 0x000fe400078e00ff */
[----:B------:R-:W-:Y:S02]  /*3880*/  @!P1 LOP3.LUT R28, RZ, R2, RZ, 0x33, !PT ;  /* 0x00000002ff1c9212 */ /* 0x000fe400078e33ff */
[----:B------:R-:W-:Y:S02]  /*3890*/  ISETP.GT.U32.AND P4, PT, R27, R23, PT ;  /* 0x000000171b00720c */ /* 0x000fe40003f84070 */
[----:B------:R-:W-:-:S02]  /*38a0*/  IABS R2, R9 ;  /* 0x0000000900027213 */ /* 0x000fc40000000000 */
[----:B------:R-:W-:-:S03]  /*38b0*/  ISETP.GT.U32.AND P1, PT, R27, R14, PT ;  /* 0x0000000e1b00720c */ /* 0x000fc60003f24070 */
[----:B------:R-:W-:Y:S01]  /*38c0*/  IMAD.HI.U32 R29, R0, R2, RZ ;  /* 0x00000002001d7227 */ /* 0x000fe200078e00ff */
[----:B------:R-:W-:-:S03]  /*38d0*/  IABS R25, R7 ;  /* 0x0000000700197213 */ /* 0x000fc60000000000 */
[----:B------:R-:W-:Y:S02]  /*38e0*/  @!P3 IMAD.IADD R24, R24, 0x1, -R27 ;  /* 0x000000011818b824 */ /* 0x000fe400078e0a1b */
[----:B------:R-:W-:Y:S01]  /*38f0*/  IMAD.MOV R29, RZ, RZ, -R29 ;  /* 0x000000ffff1d7224 */ /* 0x000fe200078e0a1d */
[----:B------:R0:W-:Y:S01]  /*3900*/  STL [R1+0x404], R28 ;  /* 0x0004041c01007387 */ /* 0x0001e20000100800 */
[----:B------:R-:W-:Y:S01]  /*3910*/  @!P4 IMAD.IADD R23, R23, 0x1, -R27 ;  /* 0x000000011717c824 */ /* 0x000fe200078e0a1b */
[C---:B------:R-:W-:Y:S01]  /*3920*/  ISETP.GT.U32.AND P3, PT, R27.reuse, R24, PT ;  /* 0x000000181b00720c */ /* 0x040fe20003f64070 */
[----:B------:R-:W-:Y:S02]  /*3930*/  IMAD R2, R27, R29, R2 ;  /* 0x0000001d1b027224 */ /* 0x000fe400078e0202 */
[----:B------:R-:W-:Y:S02]  /*3940*/  IMAD.MOV R16, RZ, RZ, -R16 ;  /* 0x000000ffff107224 */ /* 0x000fe400078e0a10 */
[----:B------:R-:W-:-:S02]  /*3950*/  IMAD.MOV.U32 R29, RZ, RZ, R19 ;  /* 0x000000ffff1d7224 */ /* 0x000fc400078e0013 */
[----:B0-----:R-:W-:-:S04]  /*3960*/  IMAD.HI.U32 R28, R0, R25, RZ ;  /* 0x00000019001c7227 */ /* 0x001fc800078e00ff */
[----:B------:R-:W-:Y:S02]  /*3970*/  IMAD.MOV.U32 R19, RZ, RZ, R23 ;  /* 0x000000ffff137224 */ /* 0x000fe400078e0017 */
[----:B------:R-:W-:Y:S02]  /*3980*/  IMAD.MOV R28, RZ, RZ, -R28 ;  /* 0x000000ffff1c7224 */ /* 0x000fe400078e0a1c */
[C---:B------:R-:W-:Y:S02]  /*3990*/  IMAD R16, R27.reuse, R16, R26 ;  /* 0x000000101b107224 */ /* 0x040fe400078e021a */
[----:B------:R-:W-:Y:S02]  /*39a0*/  @!P0 IMAD.MOV R19, RZ, RZ, -R19 ;  /* 0x000000ffff138224 */ /* 0x000fe400078e0a13 */
[----:B------:R-:W-:Y:S01]  /*39b0*/  @!P1 IMAD.IADD R14, R14, 0x1, -R27 ;  /* 0x000000010e0e9824 */ /* 0x000fe200078e0a1b */
[----:B------:R-:W-:Y:S01]  /*39c0*/  ISETP.GE.AND P1, PT, R4, RZ, PT ;  /* 0x000000ff0400720c */ /* 0x000fe20003f26270 */
[C---:B------:R-:W-:Y:S01]  /*39d0*/  IMAD R25, R27.reuse, R28, R25 ;  /* 0x0000001c1b197224 */ /* 0x040fe200078e0219 */
[----:B------:R-:W3:Y:S01]  /*39e0*/  LDL.LU R4, [R1+0x554] ;  /* 0x0005540001047983 */ /* 0x000ee20000300800 */
[----:B------:R-:W-:Y:S01]  /*39f0*/  ISETP.GT.U32.AND P5, PT, R27, R16, PT ;  /* 0x000000101b00720c */ /* 0x000fe20003fa4070 */
[----:B------:R-:W-:-:S02]  /*3a00*/  @!P3 IMAD.IADD R24, R24, 0x1, -R27 ;  /* 0x000000011818b824 */ /* 0x000fc400078e0a1b */
[----:B------:R-:W4:Y:S01]  /*3a10*/  LDL.LU R28, [R1+0x560] ;  /* 0x00056000011c7983 */ /* 0x000f220000300800 */
[----:B------:R-:W-:-:S03]  /*3a20*/  ISETP.GE.AND P3, PT, R6, RZ, PT ;  /* 0x000000ff0600720c */ /* 0x000fc60003f66270 */
[----:B------:R0:W-:Y:S01]  /*3a30*/  STL [R1+0x478], R19 ;  /* 0x0004781301007387 */ /* 0x0001e20000100800 */
[----:B------:R-:W-:-:S03]  /*3a40*/  IABS R26, R8 ;  /* 0x00000008001a7213 */ /* 0x000fc60000000000 */
[----:B0-----:R-:W5:Y:S04]  /*3a50*/  LDL.LU R19, [R1+0x266c] ;  /* 0x00266c0001137983 */ /* 0x001f680000300800 */
[----:B------:R-:W2:Y:S01]  /*3a60*/  LDL.LU R6, [R1+0x540] ;  /* 0x0005400001067983 */ /* 0x000ea20000300800 */
[----:B------:R-:W-:Y:S02]  /*3a70*/  IMAD.MOV.U32 R17, RZ, RZ, R26 ;  /* 0x000000ffff117224 */ /* 0x000fe400078e001a */
[----:B------:R-:W-:Y:S01]  /*3a80*/  @!P5 IMAD.IADD R16, R16, 0x1, -R27 ;  /* 0x000000011010d824 */ /* 0x000fe200078e0a1b */
[----:B------:R-:W-:Y:S01]  /*3a90*/  ISETP.GT.U32.AND P5, PT, R27, R14, PT ;  /* 0x0000000e1b00720c */ /* 0x000fe20003fa4070 */
[----:B------:R-:W-:-:S04]  /*3aa0*/  IMAD.HI.U32 R26, R0, R17, RZ ;  /* 0x00000011001a7227 */ /* 0x000fc800078e00ff */
[----:B------:R-:W-:-:S04]  /*3ab0*/  IMAD.MOV R26, RZ, RZ, -R26 ;  /* 0x000000ffff1a7224 */ /* 0x000fc800078e0a1a */
[----:B------:R-:W-:-:S04]  /*3ac0*/  IMAD R17, R27, R26, R17 ;  /* 0x0000001a1b117224 */ /* 0x000fc800078e0211 */
[----:B------:R-:W-:Y:S01]  /*3ad0*/  @!P5 IMAD.IADD R14, R14, 0x1, -R27 ;  /* 0x000000010e0ed824 */ /* 0x000fe200078e0a1b */
[----:B------:R-:W-:-:S13]  /*3ae0*/  ISETP.GT.U32.AND P5, PT, R27, R17, PT ;  /* 0x000000111b00720c */ /* 0x000fda0003fa4070 */
[----:B------:R-:W-:Y:S01]  /*3af0*/  @!P5 IMAD.IADD R17, R17, 0x1, -R27 ;  /* 0x000000011111d824 */ /* 0x000fe200078e0a1b */
[----:B------:R-:W-:Y:S02]  /*3b00*/  ISETP.GE.AND P5, PT, R8, RZ, PT ;  /* 0x000000ff0800720c */ /* 0x000fe40003fa6270 */
[----:B------:R-:W4:Y:S01]  /*3b10*/  LDL.LU R8, [R1+0x520] ;  /* 0x0005200001087983 */ /* 0x000f220000300800 */
[C---:B------:R-:W-:Y:S02]  /*3b20*/  ISETP.GT.U32.AND P6, PT, R27.reuse, R15, PT ;  /* 0x0000000f1b00720c */ /* 0x040fe40003fc4070 */
[C---:B------:R-:W-:Y:S02]  /*3b30*/  ISETP.GT.U32.AND P4, PT, R27.reuse, R16, PT ;  /* 0x000000101b00720c */ /* 0x040fe40003f84070 */
[----:B------:R-:W-:Y:S02]  /*3b40*/  IABS R23, R10 ;  /* 0x0000000a00177213 */ /* 0x000fe40000000000 */
[----:B------:R-:W-:-:S07]  /*3b50*/  ISETP.GT.U32.AND P0, PT, R27, R25, PT ;  /* 0x000000191b00720c */ /* 0x000fce0003f04070 */
[--C-:B------:R-:W-:Y:S02]  /*3b60*/  @!P6 IMAD.IADD R15, R15, 0x1, -R27.reuse ;  /* 0x000000010f0fe824 */ /* 0x100fe400078e0a1b */
[----:B------:R-:W-:Y:S01]  /*3b70*/  @!P4 IMAD.IADD R16, R16, 0x1, -R27 ;  /* 0x000000011010c824 */ /* 0x000fe200078e0a1b */
[----:B------:R-:W-:Y:S01]  /*3b80*/  ISETP.GE.AND P4, PT, R5, RZ, PT ;  /* 0x000000ff0500720c */ /* 0x000fe20003f86270 */
[----:B------:R-:W-:Y:S01]  /*3b90*/  IMAD.HI.U32 R5, R0, R23, RZ ;  /* 0x0000001700057227 */ /* 0x000fe200078e00ff */
[----:B------:R-:W-:-:S03]  /*3ba0*/  ISETP.GT.U32.AND P6, PT, R27, R15, PT ;  /* 0x0000000f1b00720c */ /* 0x000fc60003fc4070 */
[----:B------:R-:W-:Y:S02]  /*3bb0*/  IMAD.MOV R5, RZ, RZ, -R5 ;  /* 0x000000ffff057224 */ /* 0x000fe400078e0a05 */
[----:B------:R-:W-:Y:S02]  /*3bc0*/  @!P0 IMAD.IADD R25, R25, 0x1, -R27 ;  /* 0x0000000119198824 */ /* 0x000fe400078e0a1b */
[----:B------:R-:W-:Y:S02]  /*3bd0*/  IMAD R5, R27, R5, R23 ;  /* 0x000000051b057224 */ /* 0x000fe400078e0217 */
[----:B------:R-:W-:Y:S02]  /*3be0*/  IMAD.MOV.U32 R23, RZ, RZ, R22 ;  /* 0x000000ffff177224 */ /* 0x000fe400078e0016 */
[----:B------:R-:W-:Y:S01]  /*3bf0*/  IMAD.MOV.U32 R22, RZ, RZ, R14 ;  /* 0x000000ffff167224 */ /* 0x000fe200078e000e */
[----:B------:R-:W-:Y:S01]  /*3c00*/  ISETP.GE.AND P0, PT, R7, RZ, PT ;  /* 0x000000ff0700720c */ /* 0x000fe20003f06270 */
[----:B------:R-:W-:Y:S01]  /*3c10*/  @!P6 IMAD.IADD R15, R15, 0x1, -R27 ;  /* 0x000000010f0fe824 */ /* 0x000fe200078e0a1b */
[C---:B------:R-:W-:Y:S01]  /*3c20*/  ISETP.GT.U32.AND P6, PT, R27.reuse, R2, PT ;  /* 0x000000021b00720c */ /* 0x040fe20003fc4070 */
[----:B------:R-:W-:Y:S01]  /*3c30*/  @!P2 IMAD.MOV R22, RZ, RZ, -R22 ;  /* 0x000000ffff16a224 */ /* 0x000fe200078e0a16 */
[----:B------:R-:W-:-:S11]  /*3c40*/  ISETP.GT.U32.AND P2, PT, R27, R25, PT ;  /* 0x000000191b00720c */ /* 0x000fd60003f44070 */
[--C-:B------:R-:W-:Y:S02]  /*3c50*/  @!P6 IMAD.IADD R2, R2, 0x1, -R27.reuse ;  /* 0x000000010202e824 */ /* 0x100fe400078e0a1b */
[----:B------:R-:W-:-:S03]  /*3c60*/  @!P2 IMAD.IADD R25, R25, 0x1, -R27 ;  /* 0x000000011919a824 */ /* 0x000fc600078e0a1b */
[----:B------:R-:W-:-:S13]  /*3c70*/  ISETP.GT.U32.AND P6, PT, R27, R2, PT ;  /* 0x000000021b00720c */ /* 0x000fda0003fc4070 */
[----:B------:R-:W-:Y:S01]  /*3c80*/  @!P6 IMAD.IADD R2, R2, 0x1, -R27 ;  /* 0x000000010202e824 */ /* 0x000fe200078e0a1b */
[----:B------:R-:W-:Y:S01]  /*3c90*/  ISETP.GE.AND P6, PT, R11, RZ, PT ;  /* 0x000000ff0b00720c */ /* 0x000fe20003fc6270 */
[----:B---3--:R-:W-:Y:S01]  /*3ca0*/  IMAD.MOV.U32 R26, RZ, RZ, R4 ;  /* 0x000000ffff1a7224 */ /* 0x008fe200078e0004 */
[----:B------:R-:W-:Y:S01]  /*3cb0*/  IABS R4, R11 ;  /* 0x0000000b00047213 */ /* 0x000fe20000000000 */
[----:B--2---:R-:W-:-:S04]  /*3cc0*/  IMAD.MOV.U32 R7, RZ, RZ, R6 ;  /* 0x000000ffff077224 */ /* 0x004fc800078e0006 */
[----:B------:R-:W-:-:S04]  /*3cd0*/  IMAD.HI.U32 R6, R0, R4, RZ ;  /* 0x0000000400067227 */ /* 0x000fc800078e00ff */
[----:B------:R-:W-:Y:S02]  /*3ce0*/  IMAD.MOV.U32 R14, RZ, RZ, R7 ;  /* 0x000000ffff0e7224 */ /* 0x000fe400078e0007 */
[----:B------:R-:W-:Y:S02]  /*3cf0*/  IMAD.MOV.U32 R7, RZ, RZ, R16 ;  /* 0x000000ffff077224 */ /* 0x000fe400078e0010 */
[----:B------:R-:W2:Y:S01]  /*3d00*/  LDL.LU R16, [R1+0x548] ;  /* 0x0005480001107983 */ /* 0x000ea20000300800 */
[----:B------:R-:W-:-:S03]  /*3d10*/  IMAD.MOV R6, RZ, RZ, -R6 ;  /* 0x000000ffff067224 */ /* 0x000fc600078e0a06 */
[----:B------:R0:W-:Y:S01]  /*3d20*/  STL [R1+0x474], R22 ;  /* 0x0004741601007387 */ /* 0x0001e20000100800 */
[C---:B------:R-:W-:Y:S02]  /*3d30*/  IMAD R4, R27.reuse, R6, R4 ;  /* 0x000000061b047224 */ /* 0x040fe400078e0204 */
[----:B------:R-:W-:Y:S01]  /*3d40*/  @!P1 IMAD.MOV R7, RZ, RZ, -R7 ;  /* 0x000000ffff079224 */ /* 0x000fe200078e0a07 */
[C---:B------:R-:W-:Y:S01]  /*3d50*/  ISETP.GT.U32.AND P1, PT, R27.reuse, R17, PT ;  /* 0x000000111b00720c */ /* 0x040fe20003f24070 */
[----:B0-----:R-:W-:Y:S02]  /*3d60*/  IMAD.MOV.U32 R22, RZ, RZ, R20 ;  /* 0x000000ffff167224 */ /* 0x001fe400078e0014 */
[----:B------:R-:W-:Y:S01]  /*3d70*/  IMAD.MOV.U32 R20, RZ, RZ, R15 ;  /* 0x000000ffff147224 */ /* 0x000fe200078e000f */
[----:B------:R-:W-:-:S03]  /*3d80*/  ISETP.GT.U32.AND P2, PT, R27, R4, PT ;  /* 0x000000041b00720c */ /* 0x000fc60003f44070 */
[----:B------:R-:W-:Y:S01]  /*3d90*/  @!P4 IMAD.MOV R20, RZ, RZ, -R20 ;  /* 0x000000ffff14c224 */ /* 0x000fe200078e0a14 */
[----:B------:R-:W-:Y:S01]  /*3da0*/  ISETP.GT.U32.AND P4, PT, R27, R5, PT ;  /* 0x000000051b00720c */ /* 0x000fe20003f84070 */
[----:B------:R-:W-:Y:S02]  /*3db0*/  IMAD.MOV.U32 R15, RZ, RZ, R21 ;  /* 0x000000ffff0f7224 */ /* 0x000fe400078e0015 */
[----:B------:R-:W-:Y:S02]  /*3dc0*/  IMAD.MOV.U32 R21, RZ, RZ, R24 ;  /* 0x000000ffff157224 */ /* 0x000fe400078e0018 */
[----:B------:R-:W-:Y:S01]  /*3dd0*/  @!P1 IMAD.IADD R17, R17, 0x1, -R27 ;  /* 0x0000000111119824 */ /* 0x000fe200078e0a1b */
[----:B------:R-:W-:Y:S01]  /*3de0*/  ISETP.GE.AND P1, PT, R10, RZ, PT ;  /* 0x000000ff0a00720c */ /* 0x000fe20003f26270 */
[----:B------:R-:W-:Y:S01]  /*3df0*/  @!P3 IMAD.MOV R21, RZ, RZ, -R21 ;  /* 0x000000ffff15b224 */ /* 0x000fe200078e0a15 */
[----:B------:R-:W-:Y:S01]  /*3e00*/  ISETP.GE.AND P3, PT, R9, RZ, PT ;  /* 0x000000ff0900720c */ /* 0x000fe20003f66270 */
[----:B------:R-:W-:-:S02]  /*3e10*/  IMAD.MOV.U32 R10, RZ, RZ, R25 ;  /* 0x000000ffff0a7224 */ /* 0x000fc400078e0019 */
[--C-:B------:R-:W-:Y:S02]  /*3e20*/  @!P2 IMAD.IADD R4, R4, 0x1, -R27.reuse ;  /* 0x000000010404a824 */ /* 0x100fe400078e0a1b */
[----:B------:R-:W-:Y:S01]  /*3e30*/  @!P4 IMAD.IADD R5, R5, 0x1, -R27 ;  /* 0x000000010505c824 */ /* 0x000fe200078e0a1b */
[----:B------:R0:W-:Y:S01]  /*3e40*/  STL [R1+0x470], R7 ;  /* 0x0004700701007387 */ /* 0x0001e20000100800 */
[----:B------:R-:W-:Y:S01]  /*3e50*/  @!P0 IMAD.MOV R10, RZ, RZ, -R10 ;  /* 0x000000ffff0a8224 */ /* 0x000fe200078e0a0a */
[C---:B------:R-:W-:Y:S02]  /*3e60*/  ISETP.GT.U32.AND P0, PT, R27.reuse, R4, PT ;  /* 0x000000041b00720c */ /* 0x040fe40003f04070 */
[----:B------:R-:W3:Y:S01]  /*3e70*/  LDL.LU R24, [R1+0x558] ;  /* 0x0005580001187983 */ /* 0x000ee20000300800 */
[----:B------:R-:W-:Y:S01]  /*3e80*/  ISETP.GT.U32.AND P2, PT, R27, R5, PT ;  /* 0x000000051b00720c */ /* 0x000fe20003f44070 */
[----:B------:R-:W-:Y:S02]  /*3e90*/  IMAD.MOV.U32 R25, RZ, RZ, R22 ;  /* 0x000000ffff197224 */ /* 0x000fe400078e0016 */
[----:B------:R1:W-:Y:S01]  /*3ea0*/  STL [R1+0x46c], R20 ;  /* 0x00046c1401007387 */ /* 0x0003e20000100800 */
[----:B------:R-:W-:Y:S01]  /*3eb0*/  IMAD.MOV.U32 R22, RZ, RZ, R17 ;  /* 0x000000ffff167224 */ /* 0x000fe200078e0011 */
[----:B0-----:R-:W-:Y:S01]  /*3ec0*/  IABS R7, R12 ;  /* 0x0000000c00077213 */ /* 0x001fe20000000000 */
[----:B------:R-:W-:-:S02]  /*3ed0*/  IMAD.MOV.U32 R17, RZ, RZ, R2 ;  /* 0x000000ffff117224 */ /* 0x000fc400078e0002 */
[----:B------:R-:W-:Y:S01]  /*3ee0*/  @!P5 IMAD.MOV R22, RZ, RZ, -R22 ;  /* 0x000000ffff16d224 */ /* 0x000fe200078e0a16 */
[----:B-1----:R-:W2:Y:S04]  /*3ef0*/  LDL.LU R20, [R1+0x2668] ;  /* 0x0026680001147983 */ /* 0x002ea80000300800 */
[----:B------:R0:W-:Y:S01]  /*3f00*/  STL [R1+0x468], R21 ;  /* 0x0004681501007387 */ /* 0x0001e20000100800 */
[----:B----4-:R-:W-:Y:S02]  /*3f10*/  IMAD.MOV.U32 R9, RZ, RZ, R8 ;  /* 0x000000ffff097224 */ /* 0x010fe400078e0008 */
[----:B------:R-:W-:Y:S01]  /*3f20*/  @!P3 IMAD.MOV R17, RZ, RZ, -R17 ;  /* 0x000000ffff11b224 */ /* 0x000fe200078e0a11 */
[----:B0-----:R-:W4:Y:S04]  /*3f30*/  LDL.LU R21, [R1+0x2664] ;  /* 0x0026640001157983 */ /* 0x001f280000300800 */
[----:B------:R-:W3:Y:S01]  /*3f40*/  LDL.LU R11, [R1+0x24] ;  /* 0x00002400010b7983 */ /* 0x000ee20000300800 */
[----:B------:R-:W-:Y:S01]  /*3f50*/  IMAD.HI.U32 R6, R0, R7, RZ ;  /* 0x0000000700067227 */ /* 0x000fe200078e00ff */
[----:B------:R-:W-:-:S02]  /*3f60*/  ISETP.GE.AND P4, PT, R12, RZ, PT ;  /* 0x000000ff0c00720c */ /* 0x000fc40003f86270 */
[----:B------:R-:W-:Y:S01]  /*3f70*/  STL [R1+0x460], R10 ;  /* 0x0004600a01007387 */ /* 0x000fe20000100800 */
[----:B------:R-:W-:-:S03]  /*3f80*/  IMAD.MOV.U32 R12, RZ, RZ, R9 ;  /* 0x000000ffff0c7224 */ /* 0x000fc600078e0009 */
[----:B------:R-:W2:Y:S01]  /*3f90*/  LDL.LU R2, [R1+0x20] ;  /* 0x0000200001027983 */ /* 0x000ea20000300800 */
[--C-:B------:R-:W-:Y:S01]  /*3fa0*/  @!P2 IMAD.IADD R5, R5, 0x1, -R27.reuse ;  /* 0x000000010505a824 */ /* 0x100fe200078e0a1b */
[----:B------:R-:W-:Y:S02]  /*3fb0*/  IABS R8, R13 ;  /* 0x0000000d00087213 */ /* 0x000fe40000000000 */
[----:B------:R0:W-:Y:S01]  /*3fc0*/  STL [R1+0x450], R22 ;  /* 0x0004501601007387 */ /* 0x0001e20000100800 */
[----:B------:R-:W-:Y:S02]  /*3fd0*/  IMAD.MOV R6, RZ, RZ, -R6 ;  /* 0x000000ffff067224 */ /* 0x000fe400078e0a06 */
[----:B------:R-:W-:Y:S01]  /*3fe0*/  @!P0 IMAD.IADD R4, R4, 0x1, -R27 ;  /* 0x0000000104048824 */ /* 0x000fe200078e0a1b */
[----:B------:R-:W-:Y:S01]  /*3ff0*/  ISETP.GE.AND P3, PT, R13, RZ, PT ;  /* 0x000000ff0d00720c */ /* 0x000fe20003f66270 */
[----:B------:R-:W-:Y:S01]  /*4000*/  IMAD R7, R27, R6, R7 ;  /* 0x000000061b077224 */ /* 0x000fe200078e0207 */
[----:B0-----:R-:W2:Y:S04]  /*4010*/  LDL.LU R22, [R1+0x2660] ;  /* 0x0026600001167983 */ /* 0x001ea80000300800 */
[----:B------:R0:W-:Y:S01]  /*4020*/  STL [R1+0x44c], R17 ;  /* 0x00044c1101007387 */ /* 0x0001e20000100800 */
[----:B------:R-:W-:-:S04]  /*4030*/  IMAD.HI.U32 R6, R0, R8, RZ ;  /* 0x0000000800067227 */ /* 0x000fc800078e00ff */
[----:B------:R-:W-:Y:S02]  /*4040*/  IMAD.MOV.U32 R13, RZ, RZ, R4 ;  /* 0x000000ffff0d7224 */ /* 0x000fe400078e0004 */
[----:B0-----:R-:W-:Y:S02]  /*4050*/  IMAD.MOV.U32 R17, RZ, RZ, R25 ;  /* 0x000000ffff117224 */ /* 0x001fe400078e0019 */
[----:B------:R-:W-:Y:S02]  /*4060*/  IMAD.MOV.U32 R25, RZ, RZ, R12 ;  /* 0x000000ffff197224 */ /* 0x000fe400078e000c */
[----:B------:R-:W-:Y:S02]  /*4070*/  IMAD.MOV.U32 R12, RZ, RZ, R5 ;  /* 0x000000ffff0c7224 */ /* 0x000fe400078e0005 */
[----:B------:R-:W-:Y:S02]  /*4080*/  IMAD.MOV R6, RZ, RZ, -R6 ;  /* 0x000000ffff067224 */ /* 0x000fe400078e0a06 */
[----:B------:R-:W-:-:S02]  /*4090*/  @!P1 IMAD.MOV R12, RZ, RZ, -R12 ;  /* 0x000000ffff0c9224 */ /* 0x000fc400078e0a0c */
[----:B------:R-:W-:Y:S02]  /*40a0*/  @!P6 IMAD.MOV R13, RZ, RZ, -R13 ;  /* 0x000000ffff0de224 */ /* 0x000fe400078e0a0d */
[----:B------:R-:W-:Y:S01]  /*40b0*/  IMAD R8, R27, R6, R8 ;  /* 0x000000061b087224 */ /* 0x000fe200078e0208 */
[----:B------:R-:W-:Y:S01]  /*40c0*/  STL [R1+0x448], R12 ;  /* 0x0004480c01007387 */ /* 0x000fe20000100800 */
[----:B-----5:R-:W-:-:S03]  /*40d0*/  IABS R6, R19 ;  /* 0x0000001300067213 */ /* 0x020fc60000000000 */
[----:B------:R0:W-:Y:S04]  /*40e0*/  STL [R1+0x265c], R19 ;  /* 0x00265c1301007387 */ /* 0x0001e80000100800 */
[----:B------:R1:W-:Y:S04]  /*40f0*/  STL [R1+0x440], R13 ;  /* 0x0004400d01007387 */ /* 0x0003e80000100800 */
[----:B0-----:R-:W5:Y:S01]  /*4100*/  LDL R19, [R1] ;  /* 0x0000000001137983 */ /* 0x001f620000100800 */
[----:B------:R-:W-:Y:S02]  /*4110*/  ISETP.GT.U32.AND P5, PT, R27, R7, PT ;  /* 0x000000071b00720c */ /* 0x000fe40003fa4070 */
[----:B------:R-:W-:-:S05]  /*4120*/  IABS R9, R18 ;  /* 0x0000001200097213 */ /* 0x000fca0000000000 */
[----:B------:R-:W-:-:S06]  /*4130*/  IMAD.HI.U32 R10, R0, R9, RZ ;  /* 0x00000009000a7227 */ /* 0x000fcc00078e00ff */
[----:B------:R-:W-:-:S05]  /*4140*/  @!P5 IMAD.IADD R7, R7, 0x1, -R27 ;  /* 0x000000010707d824 */ /* 0x000fca00078e0a1b */
[C---:B------:R-:W-:Y:S01]  /*4150*/  ISETP.GT.U32.AND P1, PT, R27.reuse, R7, PT ;  /* 0x000000071b00720c */ /* 0x040fe20003f24070 */
[----:B------:R-:W-:Y:S01]  /*4160*/  IMAD.MOV R10, RZ, RZ, -R10 ;  /* 0x000000ffff0a7224 */ /* 0x000fe200078e0a0a */
[----:B------:R-:W-:-:S03]  /*4170*/  ISETP.GT.U32.AND P6, PT, R27, R8, PT ;  /* 0x000000081b00720c */ /* 0x000fc60003fc4070 */
[----:B------:R-:W-:-:S08]  /*4180*/  IMAD R9, R27, R10, R9 ;  /* 0x0000000a1b097224 */ /* 0x000fd000078e0209 */
[--C-:B------:R-:W-:Y:S01]  /*4190*/  @!P1 IMAD.IADD R7, R7, 0x1, -R27.reuse ;  /* 0x0000000107079824 */ /* 0x100fe200078e0a1b */
[----:B------:R-:W-:Y:S01]  /*41a0*/  ISETP.GT.U32.AND P1, PT, R27, R9, PT ;  /* 0x000000091b00720c */ /* 0x000fe20003f24070 */
[----:B------:R-:W-:Y:S01]  /*41b0*/  @!P6 IMAD.IADD R8, R8, 0x1, -R27 ;  /* 0x000000010808e824 */ /* 0x000fe200078e0a1b */
[----:B------:R-:W-:Y:S01]  /*41c0*/  ISETP.GE.AND P2, PT, R18, RZ, PT ;  /* 0x000000ff1200720c */ /* 0x000fe20003f46270 */
[----:B------:R-:W-:Y:S02]  /*41d0*/  IMAD.MOV.U32 R18, RZ, RZ, R25 ;  /* 0x000000ffff127224 */ /* 0x000fe400078e0019 */
[----:B-1----:R-:W-:-:S08]  /*41e0*/  IMAD.HI.U32 R13, R0, R6, RZ ;  /* 0x00000006000d7227 */ /* 0x002fd000078e00ff */
[----:B------:R-:W-:Y:S01]  /*41f0*/  @!P1 IMAD.IADD R9, R9, 0x1, -R27 ;  /* 0x0000000109099824 */ /* 0x000fe200078e0a1b */
[----:B------:R-:W-:Y:S01]  /*4200*/  ISETP.GT.U32.AND P1, PT, R27, R8, PT ;  /* 0x000000081b00720c */ /* 0x000fe20003f24070 */
[----:B------:R-:W-:Y:S02]  /*4210*/  IMAD.MOV.U32 R25, RZ, RZ, R14 ;  /* 0x000000ffff197224 */ /* 0x000fe400078e000e */
[----:B------:R-:W2:Y:S01]  /*4220*/  LDL R14, [R1+0x4] ;  /* 0x00000400010e7983 */ /* 0x000ea20000100800 */
[----:B------:R-:W-:-:S04]  /*4230*/  IMAD.MOV R13, RZ, RZ, -R13 ;  /* 0x000000ffff0d7224 */ /* 0x000fc800078e0a0d */
[----:B------:R-:W-:Y:S02]  /*4240*/  IMAD R6, R27, R13, R6 ;  /* 0x0000000d1b067224 */ /* 0x000fe400078e0206 */
[----:B------:R-:W-:-:S03]  /*4250*/  IMAD.MOV.U32 R13, RZ, RZ, R7 ;  /* 0x000000ffff0d7224 */ /* 0x000fc600078e0007 */
[----:B------:R-:W-:Y:S02]  /*4260*/  @!P1 IMAD.IADD R8, R8, 0x1, -R27 ;  /* 0x0000000108089824 */ /* 0x000fe400078e0a1b */
[----:B------:R-:W-:-:S05]  /*4270*/  @!P4 IMAD.MOV R13, RZ, RZ, -R13 ;  /* 0x000000ffff0dc224 */ /* 0x000fca00078e0a0d */
[----:B------:R-:W-:Y:S01]  /*4280*/  STL [R1+0x42c], R13 ;  /* 0x00042c0d01007387 */ /* 0x000fe20000100800 */
[----:B---3--:R-:W-:Y:S02]  /*4290*/  ISETP.GE.AND P5, PT, R11, RZ, PT ;  /* 0x000000ff0b00720c */ /* 0x008fe40003fa6270 */
[----:B------:R-:W-:-:S05]  /*42a0*/  IABS R11, R11 ;  /* 0x0000000b000b7213 */ /* 0x000fca0000000000 */
[----:B------:R-:W-:Y:S01]  /*42b0*/  IMAD.HI.U32 R4, R0, R11, RZ ;  /* 0x0000000b00047227 */ /* 0x000fe200078e00ff */
[----:B----4-:R-:W-:-:S03]  /*42c0*/  IABS R10, R21 ;  /* 0x00000015000a7213 */ /* 0x010fc60000000000 */
[----:B------:R-:W-:-:S04]  /*42d0*/  IMAD.MOV R4, RZ, RZ, -R4 ;  /* 0x000000ffff047224 */ /* 0x000fc800078e0a04 */
[----:B------:R-:W-:Y:S02]  /*42e0*/  IMAD R4, R27, R4, R11 ;  /* 0x000000041b047224 */ /* 0x000fe400078e020b */
[----:B------:R-:W-:-:S04]  /*42f0*/  IMAD.HI.U32 R11, R0, R10, RZ ;  /* 0x0000000a000b7227 */ /* 0x000fc800078e00ff */
[----:B------:R-:W-:-:S04]  /*4300*/  IMAD.MOV R11, RZ, RZ, -R11 ;  /* 0x000000ffff0b7224 */ /* 0x000fc800078e0a0b */
[----:B------:R-:W-:Y:S01]  /*4310*/  IMAD R10, R27, R11, R10 ;  /* 0x0000000b1b0a7224 */ /* 0x000fe200078e020a */
[----:B-----5:R-:W-:Y:S01]  /*4320*/  IABS R11, R19 ;  /* 0x00000013000b7213 */ /* 0x020fe20000000000 */
[----:B------:R-:W-:-:S04]  /*4330*/  IMAD.MOV.U32 R19, RZ, RZ, R8 ;  /* 0x000000ffff137224 */ /* 0x000fc800078e0008 */
[----:B------:R-:W-:-:S05]  /*4340*/  @!P3 IMAD.MOV R19, RZ, RZ, -R19 ;  /* 0x000000ffff13b224 */ /* 0x000fca00078e0a13 */
[----:B------:R0:W-:Y:S04]  /*4350*/  STL [R1+0x428], R19 ;  /* 0x0004281301007387 */ /* 0x0001e80000100800 */
[----:B0-----:R-:W3:Y:S01]  /*4360*/  LDL.LU R19, [R1+0x265c] ;  /* 0x00265c0001137983 */ /* 0x001ee20000300800 */
[----:B--2---:R-:W-:Y:S02]  /*4370*/  ISETP.GE.AND P0, PT, R2, RZ, PT ;  /* 0x000000ff0200720c */ /* 0x004fe40003f06270 */
[----:B------:R-:W-:-:S05]  /*4380*/  IABS R2, R2 ;  /* 0x0000000200027213 */ /* 0x000fca0000000000 */
[----:B------:R-:W-:-:S04]  /*4390*/  IMAD.HI.U32 R12, R0, R2, RZ ;  /* 0x00000002000c7227 */ /* 0x000fc800078e00ff */
[----:B------:R-:W-:-:S04]  /*43a0*/  IMAD.MOV R12, RZ, RZ, -R12 ;  /* 0x000000ffff0c7224 */ /* 0x000fc800078e0a0c */
[----:B------:R-:W-:-:S05]  /*43b0*/  IMAD R2, R27, R12, R2 ;  /* 0x0000000c1b027224 */ /* 0x000fca00078e0202 */
[----:B------:R-:W-:Y:S02]  /*43c0*/  ISETP.GT.U32.AND P6, PT, R27, R2, PT ;  /* 0x000000021b00720c */ /* 0x000fe40003fc4070 */
[----:B------:R-:W-:-:S11]  /*43d0*/  IABS R5, R20 ;  /* 0x0000001400057213 */ /* 0x000fd60000000000 */
[----:B------:R-:W-:-:S05]  /*43e0*/  @!P6 IMAD.IADD R2, R2, 0x1, -R27 ;  /* 0x000000010202e824 */ /* 0x000fca00078e0a1b */
[C---:B------:R-:W-:Y:S01]  /*43f0*/  ISETP.GT.U32.AND P6, PT, R27.reuse, R2, PT ;  /* 0x000000021b00720c */ /* 0x040fe20003fc4070 */
[----:B------:R-:W-:Y:S01]  /*4400*/  IMAD.HI.U32 R12, R0, R5, RZ ;  /* 0x00000005000c7227 */ /* 0x000fe200078e00ff */
[C---:B------:R-:W-:Y:S02]  /*4410*/  ISETP.GT.U32.AND P4, PT, R27.reuse, R9, PT ;  /* 0x000000091b00720c */ /* 0x040fe40003f84070 */
[----:B------:R-:W-:Y:S01]  /*4420*/  IABS R7, R14 ;  /* 0x0000000e00077213 */ /* 0x000fe20000000000 */
[----:B------:R-:W-:Y:S01]  /*4430*/  IMAD.MOV R12, RZ, RZ, -R12 ;  /* 0x000000ffff0c7224 */ /* 0x000fe200078e0a0c */
[----:B------:R-:W-:-:S03]  /*4440*/  ISETP.GT.U32.AND P1, PT, R27, R4, PT ;  /* 0x000000041b00720c */ /* 0x000fc60003f24070 */
[----:B------:R-:W-:-:S04]  /*4450*/  IMAD R5, R27, R12, R5 ;  /* 0x0000000c1b057224 */ /* 0x000fc800078e0205 */
[----:B------:R-:W-:Y:S01]  /*4460*/  @!P6 IMAD.IADD R2, R2, 0x1, -R27 ;  /* 0x000000010202e824 */ /* 0x000fe200078e0a1b */
[----:B------:R-:W-:Y:S01]  /*4470*/  ISETP.GT.U32.AND P6, PT, R27, R10, PT ;  /* 0x0000000a1b00720c */ /* 0x000fe20003fc4070 */
[----:B------:R-:W-:Y:S01]  /*4480*/  IMAD.HI.U32 R13, R0, R7, RZ ;  /* 0x00000007000d7227 */ /* 0x000fe200078e00ff */
[----:B------:R-:W-:-:S03]  /*4490*/  IABS R12, R22 ;  /* 0x00000016000c7213 */ /* 0x000fc60000000000 */
[----:B------:R-:W-:Y:S02]  /*44a0*/  IMAD.MOV R13, RZ, RZ, -R13 ;  /* 0x000000ffff0d7224 */ /* 0x000fe400078e0a0d */
[----:B------:R-:W-:Y:S02]  /*44b0*/  @!P4 IMAD.IADD R9, R9, 0x1, -R27 ;  /* 0x000000010909c824 */ /* 0x000fe400078e0a1b */
[----:B------:R-:W-:-:S04]  /*44c0*/  IMAD.HI.U32 R8, R0, R12, RZ ;  /* 0x0000000c00087227 */ /* 0x000fc800078e00ff */
[----:B------:R-:W-:-:S04]  /*44d0*/  IMAD.HI.U32 R14, R0, R11, RZ ;  /* 0x0000000b000e7227 */ /* 0x000fc800078e00ff */
[----:B------:R-:W-:Y:S02]  /*44e0*/  IMAD R7, R27, R13, R7 ;  /* 0x0000000d1b077224 */ /* 0x000fe400078e0207 */
[----:B------:R-:W-:Y:S02]  /*44f0*/  IMAD.MOV.U32 R13, RZ, RZ, R9 ;  /* 0x000000ffff0d7224 */ /* 0x000fe400078e0009 */
[----:B------:R-:W-:Y:S02]  /*4500*/  IMAD.MOV R8, RZ, RZ, -R8 ;  /* 0x000000ffff087224 */ /* 0x000fe400078e0a08 */
[----:B------:R-:W-:Y:S02]  /*4510*/  IMAD.MOV R14, RZ, RZ, -R14 ;  /* 0x000000ffff0e7224 */ /* 0x000fe400078e0a0e */
[--C-:B------:R-:W-:Y:S02]  /*4520*/  @!P6 IMAD.IADD R10, R10, 0x1, -R27.reuse ;  /* 0x000000010a0ae824 */ /* 0x100fe400078e0a1b */
[----:B------:R-:W-:-:S02]  /*4530*/  @!P1 IMAD.IADD R4, R4, 0x1, -R27 ;  /* 0x0000000104049824 */ /* 0x000fc400078e0a1b */
[----:B------:R-:W-:Y:S02]  /*4540*/  @!P2 IMAD.MOV R13, RZ, RZ, -R13 ;  /* 0x000000ffff0da224 */ /* 0x000fe400078e0a0d */
[C---:B------:R-:W-:Y:S01]  /*4550*/  IMAD R8, R27.reuse, R8, R12 ;  /* 0x000000081b087224 */ /* 0x040fe200078e020c */
[C---:B------:R-:W-:Y:S01]  /*4560*/  ISETP.GT.U32.AND P2, PT, R27.reuse, R10, PT ;  /* 0x0000000a1b00720c */ /* 0x040fe20003f44070 */
[----:B------:R-:W-:-:S12]  /*4570*/  IMAD R11, R27, R14, R11 ;  /* 0x0000000e1b0b7224 */ /* 0x000fd800078e020b */
[----:B------:R-:W-:Y:S01]  /*4580*/  @!P2 IMAD.IADD R10, R10, 0x1, -R27 ;  /* 0x000000010a0aa824 */ /* 0x000fe200078e0a1b */
[----:B------:R-:W-:Y:S02]  /*4590*/  ISETP.GE.AND P2, PT, R21, RZ, PT ;  /* 0x000000ff1500720c */ /* 0x000fe40003f46270 */
[----:B---3--:R-:W-:Y:S02]  /*45a0*/  ISETP.GE.AND P1, PT, R19, RZ, PT ;  /* 0x000000ff1300720c */ /* 0x008fe40003f26270 */
[----:B------:R-:W2:Y:S04]  /*45b0*/  LDL.LU R19, [R1+0x4c8] ;  /* 0x0004c80001137983 */ /* 0x000ea80000300800 */
[----:B------:R-:W3:Y:S04]  /*45c0*/  LDL.LU R12, [R1+0x2b0] ;  /* 0x0002b000010c7983 */ /* 0x000ee80000300800 */
[----:B------:R-:W4:Y:S04]  /*45d0*/  LDL.LU R14, [R1+0x3a4] ;  /* 0x0003a400010e7983 */ /* 0x000f280000300800 */
[----:B------:R-:W5:Y:S04]  /*45e0*/  LDL R9, [R1+0x8] ;  /* 0x0000080001097983 */ /* 0x000f680000100800 */
[----:B------:R0:W-:Y:S02]  /*45f0*/  STL [R1+0x424], R13 ;  /* 0x0004240d01007387 */ /* 0x0001e40000100800 */
[----:B0-----:R-:W-:-:S02]  /*4600*/  IMAD.MOV.U32 R13, RZ, RZ, R2 ;  /* 0x000000ffff0d7224 */ /* 0x001fc400078e0002 */
[----:B------:R-:W2:Y:S02]  /*4610*/  LDL R2, [R1+0xc] ;  /* 0x00000c0001027983 */ /* 0x000ea40000100800 */
[----:B------:R-:W-:-:S05]  /*4620*/  @!P0 IMAD.MOV R13, RZ, RZ, -R13 ;  /* 0x000000ffff0d8224 */ /* 0x000fca00078e0a0d */
[----:B------:R0:W-:Y:S04]  /*4630*/  STL [R1+0x420], R13 ;  /* 0x0004200d01007387 */ /* 0x0001e80000100800 */
[----:B------:R-:W4:Y:S01]  /*4640*/  LDL.LU R21, [R1] ;  /* 0x0000000001157983 */ /* 0x000f220000300800 */
[C---:B------:R-:W-:Y:S02]  /*4650*/  ISETP.GT.U32.AND P3, PT, R27.reuse, R6, PT ;  /* 0x000000061b00720c */ /* 0x040fe40003f64070 */
[C---:B------:R-:W-:Y:S02]  /*4660*/  ISETP.GT.U32.AND P4, PT, R27.reuse, R5, PT ;  /* 0x000000051b00720c */ /* 0x040fe40003f84070 */
[----:B------:R-:W-:-:S09]  /*4670*/  ISETP.GT.U32.AND P0, PT, R27, R8, PT ;  /* 0x000000081b00720c */ /* 0x000fd20003f04070 */
[--C-:B------:R-:W-:Y:S01]  /*4680*/  @!P3 IMAD.IADD R6, R6, 0x1, -R27.reuse ;  /* 0x000000010606b824 */ /* 0x100fe200078e0a1b */
[----:B------:R-:W-:Y:S01]  /*4690*/  ISETP.GT.U32.AND P3, PT, R27, R4, PT ;  /* 0x000000041b00720c */ /* 0x000fe20003f64070 */
[----:B------:R-:W-:-:S03]  /*46a0*/  @!P4 IMAD.IADD R5, R5, 0x1, -R27 ;  /* 0x000000010505c824 */ /* 0x000fc600078e0a1b */
[C---:B------:R-:W-:Y:S02]  /*46b0*/  ISETP.GT.U32.AND P4, PT, R27.reuse, R6, PT ;  /* 0x000000061b00720c */ /* 0x040fe40003f84070 */
[----:B------:R-:W-:Y:S01]  /*46c0*/  ISETP.GT.U32.AND P6, PT, R27, R5, PT ;  /* 0x000000051b00720c */ /* 0x000fe20003fc4070 */
[----:B------:R-:W-:-:S06]  /*46d0*/  @!P0 IMAD.IADD R8, R8, 0x1, -R27 ;  /* 0x0000000108088824 */ /* 0x000fcc00078e0a1b */
[----:B------:R-:W-:Y:S01]  /*46e0*/  @!P3 IMAD.IADD R4, R4, 0x1, -R27 ;  /* 0x000000010404b824 */ /* 0x000fe200078e0a1b */
[----:B------:R-:W-:-:S03]  /*46f0*/  ISETP.GT.U32.AND P3, PT, R27, R11, PT ;  /* 0x0000000b1b00720c */ /* 0x000fc60003f64070 */
[--C-:B------:R-:W-:Y:S01]  /*4700*/  @!P4 IMAD.IADD R6, R6, 0x1, -R27.reuse ;  /* 0x000000010606c824 */ /* 0x100fe200078e0a1b */
[----:B------:R-:W-:Y:S02]  /*4710*/  ISETP.GE.AND P4, PT, R20, RZ, PT ;  /* 0x000000ff1400720c */ /* 0x000fe40003f86270 */
[----:B------:R-:W-:Y:S02]  /*4720*/  ISETP.GE.AND P0, PT, R22, RZ, PT ;  /* 0x000000ff1600720c */ /* 0x000fe40003f06270 */
[----:B------:R-:W4:Y:S01]  /*4730*/  LDL.LU R22, [R1+0x10] ;  /* 0x0000100001167983 */ /* 0x000f220000300800 */
[----:B------:R-:W-:-:S04]  /*4740*/  @!P6 IMAD.IADD R5, R5, 0x1, -R27 ;  /* 0x000000010505e824 */ /* 0x000fc800078e0a1b */
[----:B------:R-:W-:Y:S02]  /*4750*/  @!P3 IMAD.IADD R11, R11, 0x1, -R27 ;  /* 0x000000010b0bb824 */ /* 0x000fe400078e0a1b */
[----:B---3--:R-:W-:Y:S01]  /*4760*/  IMAD.MOV.U32 R20, RZ, RZ, R12 ;  /* 0x000000ffff147224 */ /* 0x008fe200078e000c */
[----:B-----5:R-:W-:-:S05]  /*4770*/  IABS R9, R9 ;  /* 0x0000000900097213 */ /* 0x020fca0000000000 */
[----:B------:R-:W-:-:S04]  /*4780*/  IMAD.HI.U32 R12, R0, R9, RZ ;  /* 0x00000009000c7227 */ /* 0x000fc800078e00ff */
[----:B------:R-:W-:Y:S01]  /*4790*/  IMAD.MOV R12, RZ, RZ, -R12 ;  /* 0x000000ffff0c7224 */ /* 0x000fe200078e0a0c */
[----:B--2---:R-:W-:-:S05]  /*47a0*/  IABS R2, R2 ;  /* 0x0000000200027213 */ /* 0x004fca0000000000 */
[----:B0-----:R-:W-:Y:S01]  /*47b0*/  IMAD.HI.U32 R13, R0, R2, RZ ;  /* 0x00000002000d7227 */ /* 0x001fe200078e00ff */
[----:B------:R0:W-:Y:S03]  /*47c0*/  STL [R1+0x2658], R2 ;  /* 0x0026580201007387 */ /* 0x0001e60000100800 */
[----:B------:R-:W-:Y:S01]  /*47d0*/  IMAD R9, R27, R12, R9 ;  /* 0x0000000c1b097224 */ /* 0x000fe200078e0209 */
[----:B------:R1:W-:Y:S01]  /*47e0*/  STL [R1+0x2654], R0 ;  /* 0x0026540001007387 */ /* 0x0003e20000100800 */
[----:B----4-:R-:W-:-:S03]  /*47f0*/  ISETP.GE.AND P3, PT, R21, RZ, PT ;  /* 0x000000ff1500720c */ /* 0x010fc60003f66270 */
[----:B------:R-:W2:Y:S01]  /*4800*/  LDL.LU R21, [R1+0x18] ;  /* 0x0000180001157983 */ /* 0x000ea20000300800 */
[----:B0-----:R-:W-:-:S03]  /*4810*/  IMAD.MOV.U32 R2, RZ, RZ, R4 ;  /* 0x000000ffff027224 */ /* 0x001fc600078e0004 */
[----:B------:R-:W3:Y:S01]  /*4820*/  LDL.LU R12, [R1+0x14] ;  /* 0x00001400010c7983 */ /* 0x000ee20000300800 */
[----:B------:R-:W-:Y:S02]  /*4830*/  @!P5 IMAD.MOV R2, RZ, RZ, -R2 ;  /* 0x000000ffff02d224 */ /* 0x000fe400078e0a02 */
[----:B-1----:R-:W-:Y:S02]  /*4840*/  IMAD.MOV.U32 R0, RZ, RZ, R6 ;  /* 0x000000ffff007224 */ /* 0x002fe400078e0006 */
[----:B------:R-:W4:Y:S02]  /*4850*/  LDL.LU R6, [R1+0xc] ;  /* 0x00000c0001067983 */ /* 0x000f240000300800 */
[----:B------:R-:W-:Y:S02]  /*4860*/  @!P1 IMAD.MOV R0, RZ, RZ, -R0 ;  /* 0x000000ffff009224 */ /* 0x000fe400078e0a00 */
[----:B------:R0:W-:Y:S04]  /*4870*/  STL [R1+0x418], R2 ;  /* 0x0004180201007387 */ /* 0x0001e80000100800 */
[----:B------:R1:W-:Y:S01]  /*4880*/  STL [R1+0x414], R0 ;  /* 0x0004140001007387 */ /* 0x0003e20000100800 */
[----:B0-----:R-:W-:-:S03]  /*4890*/  IMAD.MOV.U32 R2, RZ, RZ, R5 ;  /* 0x000000ffff027224 */ /* 0x001fc600078e0005 */
[----:B------:R-:W5:Y:S01]  /*48a0*/  LDL.LU R5, [R1+0x8] ;  /* 0x0000080001057983 */ /* 0x000f620000300800 */
[----:B------:R-:W-:Y:S02]  /*48b0*/  @!P4 IMAD.MOV R2, RZ, RZ, -R2 ;  /* 0x000000ffff02c224 */ /* 0x000fe400078e0a02 */
[----:B-1----:R-:W-:Y:S02]  /*48c0*/  IMAD.MOV.U32 R0, RZ, RZ, R10 ;  /* 0x000000ffff007224 */ /* 0x002fe400078e000a */
[----:B------:R-:W2:Y:S04]  /*48d0*/  LDL.LU R10, [R1+0x4] ;  /* 0x00000400010a7983 */ /* 0x000ea80000300800 */
[----:B------:R0:W-:Y:S04]  /*48e0*/  STL [R1+0x410], R2 ;  /* 0x0004100201007387 */ /* 0x0001e80000100800 */
[----:B0-----:R-:W3:Y:S01]  /*48f0*/  LDL.LU R2, [R1+0x2658] ;  /* 0x0026580001027983 */ /* 0x001ee20000300800 */
[----:B------:R-:W-:Y:S01]  /*4900*/  @!P2 IMAD.MOV R0, RZ, RZ, -R0 ;  /* 0x000000ffff00a224 */ /* 0x000fe200078e0a00 */
[----:B------:R-:W-:-:S04]  /*4910*/  ISETP.GT.U32.AND P1, PT, R27, R11, PT ;  /* 0x0000000b1b00720c */ /* 0x000fc80003f24070 */
[----:B------:R0:W-:Y:S01]  /*4920*/  STL [R1+0x40c], R0 ;  /* 0x00040c0001007387 */ /* 0x0001e20000100800 */
[C---:B------:R-:W-:Y:S02]  /*4930*/  ISETP.GT.U32.AND P5, PT, R27.reuse, R8, PT ;  /* 0x000000081b00720c */ /* 0x040fe40003fa4070 */
[C---:B------:R-:W-:Y:S01]  /*4940*/  ISETP.GT.U32.AND P6, PT, R27.reuse, R7, PT ;  /* 0x000000071b00720c */ /* 0x040fe20003fc4070 */
[----:B0-----:R-:W4:Y:S01]  /*4950*/  LDL.LU R0, [R1+0x2654] ;  /* 0x0026540001007983 */ /* 0x001f220000300800 */
[----:B------:R-:W-:Y:S01]  /*4960*/  ISETP.GT.U32.AND P4, PT, R27, R9, PT ;  /* 0x000000091b00720c */ /* 0x000fe20003f84070 */
[----:B------:R-:W-:-:S03]  /*4970*/  IMAD.MOV R13, RZ, RZ, -R13 ;  /* 0x000000ffff0d7224 */ /* 0x000fc600078e0a0d */
[----:B------:R-:W-:-:S05]  /*4980*/  @!P1 IMAD.IADD R11, R11, 0x1, -R27 ;  /* 0x000000010b0b9824 */ /* 0x000fca00078e0a1b */
[--C-:B------:R-:W-:Y:S02]  /*4990*/  @!P5 IMAD.IADD R8, R8, 0x1, -R27.reuse ;  /* 0x000000010808d824 */ /* 0x100fe400078e0a1b */
[--C-:B------:R-:W-:Y:S02]  /*49a0*/  @!P6 IMAD.IADD R7, R7, 0x1, -R27.reuse ;  /* 0x000000010707e824 */ /* 0x100fe400078e0a1b */
[----:B------:R-:W-:Y:S01]  /*49b0*/  @!P0 IMAD.MOV R8, RZ, RZ, -R8 ;  /* 0x000000ffff088224 */ /* 0x000fe200078e0a08 */
[----:B------:R-:W-:Y:S01]  /*49c0*/  IABS R4, R22 ;  /* 0x0000001600047213 */ /* 0x000fe20000000000 */
[----:B------:R-:W-:Y:S01]  /*49d0*/  @!P4 IMAD.IADD R9, R9, 0x1, -R27 ;  /* 0x000000010909c824 */ /* 0x000fe200078e0a1b */
[----:B------:R-:W-:Y:S02]  /*49e0*/  ISETP.GE.AND P4, PT, R22, RZ, PT ;  /* 0x000000ff1600720c */ /* 0x000fe40003f86270 */
[----:B------:R-:W4:Y:S01]  /*49f0*/  LDL.LU R22, [R1+0x1c] ;  /* 0x00001c0001167983 */ /* 0x000f220000300800 */
[----:B------:R-:W-:-:S03]  /*4a00*/  ISETP.GT.U32.AND P6, PT, R27, R7, PT ;  /* 0x000000071b00720c */ /* 0x000fc60003fc4070 */
[----:B------:R-:W-:Y:S10]  /*4a10*/  STL [R1+0x408], R8 ;  /* 0x0004080801007387 */ /* 0x000ff40000100800 */
[----:B------:R-:W-:-:S02]  /*4a20*/  @!P6 IMAD.IADD R7, R7, 0x1, -R27 ;  /* 0x000000010707e824 */ /* 0x000fc400078e0a1b */
[C---:B---3--:R-:W-:Y:S02]  /*4a30*/  IMAD R2, R27.reuse, R13, R2 ;  /* 0x0000000d1b027224 */ /* 0x048fe400078e0202 */
[----:B------:R-:W-:Y:S02]  /*4a40*/  IMAD.MOV.U32 R13, RZ, RZ, R11 ;  /* 0x000000ffff0d7224 */ /* 0x000fe400078e000b */
[----:B------:R-:W3:Y:S01]  /*4a50*/  LDL.LU R11, [R1+0x54] ;  /* 0x00005400010b7983 */ /* 0x000ee20000300800 */
[----:B------:R-:W-:Y:S01]  /*4a60*/  ISETP.GT.U32.AND P5, PT, R27, R2, PT ;  /* 0x000000021b00720c */ /* 0x000fe20003fa4070 */
[----:B------:R-:W-:Y:S01]  /*4a70*/  @!P3 IMAD.MOV R13, RZ, RZ, -R13 ;  /* 0x000000ffff0db224 */ /* 0x000fe200078e0a0d */
[----:B--2---:R-:W-:-:S04]  /*4a80*/  ISETP.GE.AND P2, PT, R10, RZ, PT ;  /* 0x000000ff0a00720c */ /* 0x004fc80003f46270 */
[----:B------:R0:W-:Y:S04]  /*4a90*/  STL [R1+0x3fc], R13 ;  /* 0x0003fc0d01007387 */ /* 0x0001e80000100800 */
[----:B0-----:R-:W2:Y:S03]  /*4aa0*/  LDL.LU R13, [R1+0x58] ;  /* 0x00005800010d7983 */ /* 0x001ea60000300800 */
[----:B------:R-:W-:Y:S01]  /*4ab0*/  @!P5 IMAD.IADD R2, R2, 0x1, -R27 ;  /* 0x000000010202d824 */ /* 0x000fe200078e0a1b */
[----:B------:R-:W-:Y:S01]  /*4ac0*/  ISETP.GT.U32.AND P5, PT, R27, R9, PT ;  /* 0x000000091b00720c */ /* 0x000fe20003fa4070 */
[----:B------:R-:W-:Y:S01]  /*4ad0*/  @!P2 IMAD.MOV R7, RZ, RZ, -R7 ;  /* 0x000000ffff07a224 */ /* 0x000fe200078e0a07 */
[----:B------:R-:W-:-:S04]  /*4ae0*/  IABS R10, R21 ;  /* 0x00000015000a7213 */ /* 0x000fc80000000000 */
[----:B------:R0:W-:Y:S07]  /*4af0*/  STL [R1+0x3f8], R7 ;  /* 0x0003f80701007387 */ /* 0x0001ee0000100800 */
[----:B------:R-:W-:Y:S01]  /*4b00*/  @!P5 IMAD.IADD R9, R9, 0x1, -R27 ;  /* 0x000000010909d824 */ /* 0x000fe200078e0a1b */
[----:B------:R-:W-:Y:S02]  /*4b10*/  ISETP.GE.AND P5, PT, R21, RZ, PT ;  /* 0x000000ff1500720c */ /* 0x000fe40003fa6270 */
[----:B------:R-:W3:Y:S01]  /*4b20*/  LDL R21, [R1+0x2c] ;  /* 0x00002c0001157983 */ /* 0x000ee20000100800 */
[----:B-----5:R-:W-:Y:S01]  /*4b30*/  ISETP.GE.AND P1, PT, R5, RZ, PT ;  /* 0x000000ff0500720c */ /* 0x020fe20003f26270 */
[----:B----4-:R-:W-:-:S04]  /*4b40*/  IMAD.HI.U32 R5, R0, R4, RZ ;  /* 0x0000000400057227 */ /* 0x010fc800078e00ff */
[----:B------:R-:W-:Y:S01]  /*4b50*/  IMAD.MOV R5, RZ, RZ, -R5 ;  /* 0x000000ffff057224 */ /* 0x000fe200078e0a05 */
[----:B------:R-:W-:-:S03]  /*4b60*/  ISETP.GT.U32.AND P0, PT, R27, R2, PT ;  /* 0x000000021b00720c */ /* 0x000fc60003f04070 */
[C---:B------:R-:W-:Y:S01]  /*4b70*/  IMAD R5, R27.reuse, R5, R4 ;  /* 0x000000051b057224 */ /* 0x040fe200078e0204 */
[----:B------:R-:W-:Y:S02]  /*4b80*/  ISETP.GE.AND P6, PT, R6, RZ, PT ;  /* 0x000000ff0600720c */ /* 0x000fe40003fc6270 */
[----:B------:R-:W-:Y:S02]  /*4b90*/  IABS R6, R12 ;  /* 0x0000000c00067213 */ /* 0x000fe40000000000 */
[----:B------:R-:W-:-:S03]  /*4ba0*/  ISETP.GT.U32.AND P3, PT, R27, R5, PT ;  /* 0x000000051b00720c */ /* 0x000fc60003f64070 */
[----:B------:R-:W-:-:S04]  /*4bb0*/  IMAD.HI.U32 R4, R0, R6, RZ ;  /* 0x0000000600047227 */ /* 0x000fc800078e00ff */
[----:B------:R-:W-:Y:S02]  /*4bc0*/  IMAD.MOV R4, RZ, RZ, -R4 ;  /* 0x000000ffff047224 */ /* 0x000fe400078e0a04 */
[----:B------:R-:W-:-:S04]  /*4bd0*/  IMAD.HI.U32 R8, R0, R10, RZ ;  /* 0x0000000a00087227 */ /* 0x000fc800078e00ff */
[----:B------:R-:W-:Y:S02]  /*4be0*/  @!P0 IMAD.IADD R2, R2, 0x1, -R27 ;  /* 0x0000000102028824 */ /* 0x000fe400078e0a1b */
[----:B------:R-:W-:Y:S02]  /*4bf0*/  IMAD R6, R27, R4, R6 ;  /* 0x000000041b067224 */ /* 0x000fe400078e0206 */
[----:B0-----:R-:W-:Y:S02]  /*4c00*/  IMAD.MOV.U32 R7, RZ, RZ, R9 ;  /* 0x000000ffff077224 */ /* 0x001fe400078e0009 */
[----:B------:R-:W-:Y:S01]  /*4c10*/  @!P3 IMAD.IADD R5, R5, 0x1, -R27 ;  /* 0x000000010505b824 */ /* 0x000fe200078e0a1b */
[----:B------:R-:W-:Y:S01]  /*4c20*/  ISETP.GE.AND P2, PT, R12, RZ, PT ;  /* 0x000000ff0c00720c */ /* 0x000fe20003f46270 */
[----:B------:R-:W-:Y:S01]  /*4c30*/  IMAD.MOV R8, RZ, RZ, -R8 ;  /* 0x000000ffff087224 */ /* 0x000fe200078e0a08 */
[----:B------:R-:W4:Y:S01]  /*4c40*/  LDL R12, [R1+0x28] ;  /* 0x00002800010c7983 */ /* 0x000f220000100800 */
[----:B------:R-:W-:-:S02]  /*4c50*/  @!P1 IMAD.MOV R7, RZ, RZ, -R7 ;  /* 0x000000ffff079224 */ /* 0x000fc400078e0a07 */
[----:B------:R-:W-:Y:S01]  /*4c60*/  IMAD R10, R27, R8, R10 ;  /* 0x000000081b0a7224 */ /* 0x000fe200078e020a */
[----:B------:R-:W-:Y:S02]  /*4c70*/  IABS R8, R22 ;  /* 0x0000001600087213 */ /* 0x000fe40000000000 */
[----:B------:R-:W-:Y:S04]  /*4c80*/  STL [R1+0x3f4], R7 ;  /* 0x0003f40701007387 */ /* 0x000fe80000100800 */
[----:B------:R0:W-:Y:S01]  /*4c90*/  STL [R1+0x2650], R22 ;  /* 0x0026501601007387 */ /* 0x0001e20000100800 */
[----:B--2---:R-:W-:Y:S02]  /*4ca0*/  ISETP.GE.AND P3, PT, R13, RZ, PT ;  /* 0x000000ff0d00720c */ /* 0x004fe40003f66270 */
[----:B------:R-:W-:Y:S01]  /*4cb0*/  IABS R4, R13 ;  /* 0x0000000d00047213 */ /* 0x000fe20000000000 */
[----:B------:R-:W-:-:S04]  /*4cc0*/  IMAD.MOV.U32 R13, RZ, RZ, R2 ;  /* 0x000000ffff0d7224 */ /* 0x000fc800078e0002 */
[----:B------:R-:W-:-:S05]  /*4cd0*/  @!P6 IMAD.MOV R13, RZ, RZ, -R13 ;  /* 0x000000ffff0de224 */ /* 0x000fca00078e0a0d */
[----:B------:R1:W-:Y:S04]  /*4ce0*/  STL [R1+0x3f0], R13 ;  /* 0x0003f00d01007387 */ /* 0x0003e80000100800 */
[----:B0-----:R-:W2:Y:S01]  /*4cf0*/  LDL R22, [R1+0x34] ;  /* 0x0000340001167983 */ /* 0x001ea20000100800 */
[----:B-1----:R-:W-:-:S04]  /*4d00*/  IMAD.HI.U32 R13, R0, R8, RZ ;  /* 0x00000008000d7227 */ /* 0x002fc800078e00ff */
[----:B------:R-:W-:Y:S01]  /*4d10*/  IMAD.MOV R13, RZ, RZ, -R13 ;  /* 0x000000ffff0d7224 */ /* 0x000fe200078e0a0d */
[----:B---3--:R-:W-:Y:S02]  /*4d20*/  IABS R9, R21 ;  /* 0x0000001500097213 */ /* 0x008fe40000000000 */
[----:B------:R-:W3:Y:S01]  /*4d30*/  LDL R21, [R1+0x38] ;  /* 0x0000380001157983 */ /* 0x000ee20000100800 */
[----:B------:R-:W-:-:S03]  /*4d40*/  IMAD R8, R27, R13, R8 ;  /* 0x0000000d1b087224 */ /* 0x000fc600078e0208 */
[----:B------:R-:W5:Y:S01]  /*4d50*/  LDL R13, [R1+0x30] ;  /* 0x00003000010d7983 */ /* 0x000f620000100800 */
[C---:B------:R-:W-:Y:S02]  /*4d60*/  ISETP.GT.U32.AND P1, PT, R27.reuse, R5, PT ;  /* 0x000000051b00720c */ /* 0x040fe40003f24070 */
[----:B------:R-:W-:Y:S02]  /*4d70*/  ISETP.GT.U32.AND P6, PT, R27, R6, PT ;  /* 0x000000061b00720c */ /* 0x000fe40003fc4070 */
[----:B------:R-:W-:Y:S02]  /*4d80*/  ISETP.GE.AND P0, PT, R11, RZ, PT ;  /* 0x000000ff0b00720c */ /* 0x000fe40003f06270 */
[----:B------:R-:W-:-:S07]  /*4d90*/  IABS R11, R11 ;  /* 0x0000000b000b7213 */ /* 0x000fce0000000000 */
[----:B------:R-:W-:Y:S01]  /*4da0*/  @!P1 IMAD.IADD R5, R5, 0x1, -R27 ;  /* 0x0000000105059824 */ /* 0x000fe200078e0a1b */
[----:B------:R-:W-:Y:S01]  /*4db0*/  ISETP.GT.U32.AND P1, PT, R27, R10, PT ;  /* 0x0000000a1b00720c */ /* 0x000fe20003f24070 */
[----:B------:R-:W-:Y:S01]  /*4dc0*/  IMAD.HI.U32 R2, R0, R11, RZ ;  /* 0x0000000b00027227 */ /* 0x000fe200078e00ff */
[----:B----4-:R-:W-:-:S03]  /*4dd0*/  IABS R7, R12 ;  /* 0x0000000c00077213 */ /* 0x010fc60000000000 */
[----:B------:R-:W-:-:S04]  /*4de0*/  IMAD.HI.U32 R12, R0, R4, RZ ;  /* 0x00000004000c7227 */ /* 0x000fc800078e00ff */
[----:B------:R-:W-:Y:S02]  /*4df0*/  IMAD.MOV R2, RZ, RZ, -R2 ;  /* 0x000000ffff027224 */ /* 0x000fe400078e0a02 */
[----:B------:R-:W-:Y:S02]  /*4e00*/  IMAD.MOV R12, RZ, RZ, -R12 ;  /* 0x000000ffff0c7224 */ /* 0x000fe400078e0a0c */
[----:B------:R-:W-:Y:S02]  /*4e10*/  @!P6 IMAD.IADD R6, R6, 0x1, -R27 ;  /* 0x000000010606e824 */ /* 0x000fe400078e0a1b */
[C---:B------:R-:W-:Y:S02]  /*4e20*/  IMAD R2, R27.reuse, R2, R11 ;  /* 0x000000021b027224 */ /* 0x040fe400078e020b */
[C---:B------:R-:W-:Y:S02]  /*4e30*/  IMAD R4, R27.reuse, R12, R4 ;  /* 0x0000000c1b047224 */ /* 0x040fe400078e0204 */
[----:B------:R-:W-:Y:S01]  /*4e40*/  @!P1 IMAD.IADD R10, R10, 0x1, -R27 ;  /* 0x000000010a0a9824 */ /* 0x000fe200078e0a1b */
[----:B------:R-:W-:Y:S01]  /*4e50*/  ISETP.GT.U32.AND P1, PT, R27, R6, PT ;  /* 0x000000061b00720c */ /* 0x000fe20003f24070 */
[----:B------:R-:W-:-:S04]  /*4e60*/  IMAD.HI.U32 R12, R0, R7, RZ ;  /* 0x00000007000c7227 */ /* 0x000fc800078e00ff */
[----:B------:R-:W-:-:S04]  /*4e70*/  IMAD.HI.U32 R11, R0, R9, RZ ;  /* 0x00000009000b7227 */ /* 0x000fc800078e00ff */
[----:B------:R-:W-:Y:S02]  /*4e80*/  IMAD.MOV R12, RZ, RZ, -R12 ;  /* 0x000000ffff0c7224 */ /* 0x000fe400078e0a0c */
[----:B------:R-:W-:Y:S02]  /*4e90*/  IMAD.MOV R11, RZ, RZ, -R11 ;  /* 0x000000ffff0b7224 */ /* 0x000fe400078e0a0b */
[C---:B------:R-:W-:Y:S02]  /*4ea0*/  IMAD R7, R27.reuse, R12, R7 ;  /* 0x0000000c1b077224 */ /* 0x040fe400078e0207 */
[----:B------:R-:W-:Y:S02]  /*4eb0*/  IMAD R9, R27, R11, R9 ;  /* 0x0000000b1b097224 */ /* 0x000fe400078e0209 */
[----:B------:R-:W-:Y:S02]  /*4ec0*/  @!P4 IMAD.MOV R5, RZ, RZ, -R5 ;  /* 0x000000ffff05c224 */ /* 0x000fe400078e0a05 */
[----:B------:R-:W-:-:S03]  /*4ed0*/  @!P1 IMAD.IADD R6, R6, 0x1, -R27 ;  /* 0x0000000106069824 */ /* 0x000fc600078e0a1b */
[----:B------:R0:W-:Y:S01]  /*4ee0*/  STL [R1+0x3e4], R5 ;  /* 0x0003e40501007387 */ /* 0x0001e20000100800 */
[----:B--2---:R-:W-:Y:S01]  /*4ef0*/  IABS R11, R22 ;  /* 0x00000016000b7213 */ /* 0x004fe20000000000 */
[----:B------:R-:W-:-:S04]  /*4f00*/  IMAD.MOV.U32 R22, RZ, RZ, R6 ;  /* 0x000000ffff167224 */ /* 0x000fc800078e0006 */
[----:B0-----:R-:W-:Y:S01]  /*4f10*/  IMAD.MOV.U32 R5, RZ, RZ, R11 ;  /* 0x000000ffff057224 */ /* 0x001fe200078e000b */
[----:B-----5:R-:W-:Y:S02]  /*4f20*/  IABS R12, R13 ;  /* 0x0000000d000c7213 */ /* 0x020fe40000000000 */
[----:B---3--:R-:W-:Y:S01]  /*4f30*/  IABS R13, R21 ;  /* 0x00000015000d7213 */ /* 0x008fe20000000000 */
[----:B------:R-:W-:-:S04]  /*4f40*/  IMAD.MOV.U32 R21, RZ, RZ, R20 ;  /* 0x000000ffff157224 */ /* 0x000fc800078e0014 */
[----:B------:R-:W-:Y:S02]  /*4f50*/  IMAD.MOV.U32 R11, RZ, RZ, R13 ;  /* 0x000000ffff0b7224 */ /* 0x000fe400078e000d */
[----:B------:R-:W-:Y:S02]  /*4f60*/  IMAD.MOV.U32 R20, RZ, RZ, R14 ;  /* 0x000000ffff147224 */ /* 0x000fe400078e000e */
[----:B------:R-:W-:-:S04]  /*4f70*/  IMAD.HI.U32 R6, R0, R12, RZ ;  /* 0x0000000c00067227 */ /* 0x000fc800078e00ff */
[----:B------:R-:W-:-:S04]  /*4f80*/  IMAD.HI.U32 R13, R0, R11, RZ ;  /* 0x0000000b000d7227 */ /* 0x000fc800078e00ff */
[----:B------:R-:W-:-:S04]  /*4f90*/  IMAD.HI.U32 R14, R0, R5, RZ ;  /* 0x00000005000e7227 */ /* 0x000fc800078e00ff */
[----:B------:R-:W-:Y:S02]  /*4fa0*/  @!P2 IMAD.MOV R22, RZ, RZ, -R22 ;  /* 0x000000ffff16a224 */ /* 0x000fe400078e0a16 */
[----:B------:R-:W-:Y:S02]  /*4fb0*/  IMAD.MOV R6, RZ, RZ, -R6 ;  /* 0x000000ffff067224 */ /* 0x000fe400078e0a06 */
[----:B------:R-:W-:Y:S02]  /*4fc0*/  IMAD.MOV R13, RZ, RZ, -R13 ;  /* 0x000000ffff0d7224 */ /* 0x000fe400078e0a0d */
[----:B------:R-:W-:Y:S01]  /*4fd0*/  IMAD.MOV R14, RZ, RZ, -R14 ;  /* 0x000000ffff0e7224 */ /* 0x000fe200078e0a0e */
[----:B------:R0:W-:Y:S01]  /*4fe0*/  STL [R1+0x3e0], R22 ;  /* 0x0003e01601007387 */ /* 0x0001e20000100800 */
[C---:B------:R-:W-:Y:S02]  /*4ff0*/  IMAD R6, R27.reuse, R6, R12 ;  /* 0x000000061b067224 */ /* 0x040fe400078e020c */
[----:B------:R-:W-:-:S02]  /*5000*/  IMAD R11, R27, R13, R11 ;  /* 0x0000000d1b0b7224 */ /* 0x000fc400078e020b */
[C---:B------:R-:W-:Y:S01]  /*5010*/  IMAD R5, R27.reuse, R14, R5 ;  /* 0x0000000e1b057224 */ /* 0x040fe200078e0205 */
[----:B0-----:R-:W2:Y:S04]  /*5020*/  LDL.LU R22, [R1+0x2650] ;  /* 0x0026500001167983 */ /* 0x001ea80000300800 */
[----:B------:R-:W3:Y:S04]  /*5030*/  LDL.LU R12, [R1+0x28] ;  /* 0x00002800010c7983 */ /* 0x000ee80000300800 */
[----:B------:R-:W4:Y:S04]  /*5040*/  LDL R13, [R1+0x3c] ;  /* 0x00003c00010d7983 */ /* 0x000f280000100800 */
[----:B------:R-:W5:Y:S01]  /*5050*/  LDL R14, [R1+0x40] ;  /* 0x00004000010e7983 */ /* 0x000f620000100800 */
[----:B------:R-:W-:-:S02]  /*5060*/  ISETP.GT.U32.AND P6, PT, R27, R2, PT ;  /* 0x000000021b00720c */ /* 0x000fc40003fc4070 */
[C---:B------:R-:W-:Y:S02]  /*5070*/  ISETP.GT.U32.AND P4, PT, R27.reuse, R10, PT ;  /* 0x0000000a1b00720c */ /* 0x040fe40003f84070 */
[----:B------:R-:W-:-:S09]  /*5080*/  ISETP.GT.U32.AND P1, PT, R27, R4, PT ;  /* 0x000000041b00720c */ /* 0x000fd20003f24070 */
[----:B------:R-:W-:-:S05]  /*5090*/  @!P6 IMAD.IADD R2, R2, 0x1, -R27 ;  /* 0x000000010202e824 */ /* 0x000fca00078e0a1b */
[----:B------:R-:W-:Y:S01]  /*50a0*/  ISETP.GT.U32.AND P6, PT, R27, R2, PT ;  /* 0x000000021b00720c */ /* 0x000fe20003fc4070 */
[----:B------:R-:W-:-:S04]  /*50b0*/  @!P4 IMAD.IADD R10, R10, 0x1, -R27 ;  /* 0x000000010a0ac824 */ /* 0x000fc800078e0a1b */
[----:B------:R-:W-:Y:S02]  /*50c0*/  @!P5 IMAD.MOV R10, RZ, RZ, -R10 ;  /* 0x000000ffff0ad224 */ /* 0x000fe400078e0a0a */
[----:B------:R-:W-:-:S03]  /*50d0*/  @!P1 IMAD.IADD R4, R4, 0x1, -R27 ;  /* 0x0000000104049824 */ /* 0x000fc600078e0a1b */
[----:B------:R4:W-:Y:S03]  /*50e0*/  STL [R1+0x3d8], R10 ;  /* 0x0003d80a01007387 */ /* 0x0009e60000100800 */
[----:B------:R-:W-:Y:S01]  /*50f0*/  @!P6 IMAD.IADD R2, R2, 0x1, -R27 ;  /* 0x000000010202e824 */ /* 0x000fe200078e0a1b */
[----:B--2---:R-:W-:-:S03]  /*5100*/  ISETP.GE.AND P1, PT, R22, RZ, PT ;  /* 0x000000ff1600720c */ /* 0x004fc60003f26270 */
[----:B------:R-:W-:Y:S01]  /*5110*/  IMAD.MOV.U32 R22, RZ, RZ, R2 ;  /* 0x000000ffff167224 */ /* 0x000fe200078e0002 */
[----:B----4-:R-:W-:Y:S02]  /*5120*/  IABS R10, R13 ;  /* 0x0000000d000a7213 */ /* 0x010fe40000000000 */
[----:B------:R-:W2:Y:S01]  /*5130*/  LDL.LU R13, [R1+0x2c] ;  /* 0x00002c00010d7983 */ /* 0x000ea20000300800 */
[----:B-----5:R-:W-:-:S03]  /*5140*/  IABS R2, R14 ;  /* 0x0000000e00027213 */ /* 0x020fc60000000000 */
[----:B------:R-:W4:Y:S01]  /*5150*/  LDL.LU R14, [R1+0x30] ;  /* 0x00003000010e7983 */ /* 0x000f220000300800 */
[----:B------:R-:W-:Y:S01]  /*5160*/  @!P0 IMAD.MOV R22, RZ, RZ, -R22 ;  /* 0x000000ffff168224 */ /* 0x000fe200078e0a16 */
[----:B------:R-:W-:-:S04]  /*5170*/  ISETP.GT.U32.AND P0, PT, R27, R6, PT ;  /* 0x000000061b00720c */ /* 0x000fc80003f04070 */
[----:B------:R0:W-:Y:S09]  /*5180*/  STL [R1+0x3d4], R22 ;  /* 0x0003d41601007387 */ /* 0x0001f20000100800 */
[----:B------:R-:W-:Y:S01]  /*5190*/  @!P0 IMAD.IADD R6, R6, 0x1, -R27 ;  /* 0x0000000106068824 */ /* 0x000fe200078e0a1b */
[----:B0-----:R-:W5:Y:S01]  /*51a0*/  LDL.LU R22, [R1+0x44] ;  /* 0x0000440001167983 */ /* 0x001f620000300800 */
[----:B----4-:R-:W-:-:S03]  /*51b0*/  ISETP.GE.AND P0, PT, R14, RZ, PT ;  /* 0x000000ff0e00720c */ /* 0x010fc60003f06270 */
[----:B------:R-:W4:Y:S01]  /*51c0*/  LDL.LU R14, [R1+0x4c] ;  /* 0x00004c00010e7983 */ /* 0x000f220000300800 */
[C---:B------:R-:W-:Y:S02]  /*51d0*/  ISETP.GT.U32.AND P2, PT, R27.reuse, R8, PT ;  /* 0x000000081b00720c */ /* 0x040fe40003f44070 */
[C---:B------:R-:W-:Y:S02]  /*51e0*/  ISETP.GT.U32.AND P6, PT, R27.reuse, R9, PT ;  /* 0x000000091b00720c */ /* 0x040fe40003fc4070 */
[----:B------:R-:W-:-:S09]  /*51f0*/  ISETP.GT.U32.AND P4, PT, R27, R7, PT ;  /* 0x000000071b00720c */ /* 0x000fd20003f84070 */
[--C-:B------:R-:W-:Y:S02]  /*5200*/  @!P2 IMAD.IADD R8, R8, 0x1, -R27.reuse ;  /* 0x000000010808a824 */ /* 0x100fe400078e0a1b */
[--C-:B------:R-:W-:Y:S02]  /*5210*/  @!P6 IMAD.IADD R9, R9, 0x1, -R27.reuse ;  /* 0x000000010909e824 */ /* 0x100fe400078e0a1b */
[----:B------:R-:W-:Y:S01]  /*5220*/  @!P4 IMAD.IADD R7, R7, 0x1, -R27 ;  /* 0x000000010707c824 */ /* 0x000fe200078e0a1b */
[C---:B------:R-:W-:Y:S02]  /*5230*/  ISETP.GT.U32.AND P4, PT, R27.reuse, R8, PT ;  /* 0x000000081b00720c */ /* 0x040fe40003f84070 */
[C---:B------:R-:W-:Y:S02]  /*5240*/  ISETP.GT.U32.AND P5, PT, R27.reuse, R9, PT ;  /* 0x000000091b00720c */ /* 0x040fe40003fa4070 */
[C---:B------:R-:W-:Y:S01]  /*5250*/  ISETP.GT.U32.AND P2, PT, R27.reuse, R4, PT ;  /* 0x000000041b00720c */ /* 0x040fe20003f44070 */
[----:B----4-:R0:W-:Y:S04]  /*5260*/  STL [R1+0x2648], R14 ;  /* 0x0026480e01007387 */ /* 0x0101e80000100800 */
[----:B0-----:R-:W4:Y:S01]  /*5270*/  LDL.LU R14, [R1+0x34] ;  /* 0x00003400010e7983 */ /* 0x001f220000300800 */
[----:B------:R-:W-:-:S03]  /*5280*/  ISETP.GT.U32.AND P6, PT, R27, R7, PT ;  /* 0x000000071b00720c */ /* 0x000fc60003fc4070 */
[--C-:B------:R-:W-:Y:S01]  /*5290*/  @!P4 IMAD.IADD R8, R8, 0x1, -R27.reuse ;  /* 0x000000010808c824 */ /* 0x100fe200078e0a1b */
[----:B---3--:R-:W-:Y:S01]  /*52a0*/  ISETP.GE.AND P4, PT, R12, RZ, PT ;  /* 0x000000ff0c00720c */ /* 0x008fe20003f86270 */
[----:B------:R-:W-:Y:S01]  /*52b0*/  IMAD.HI.U32 R12, R0, R10, RZ ;  /* 0x0000000a000c7227 */ /* 0x000fe200078e00ff */
[----:B------:R0:W-:Y:S03]  /*52c0*/  STL [R1+0x264c], R2 ;  /* 0x00264c0201007387 */ /* 0x0001e60000100800 */
[--C-:B------:R-:W-:Y:S01]  /*52d0*/  @!P5 IMAD.IADD R9, R9, 0x1, -R27.reuse ;  /* 0x000000010909d824 */ /* 0x100fe200078e0a1b */
[----:B--2---:R-:W-:Y:S01]  /*52e0*/  ISETP.GE.AND P5, PT, R13, RZ, PT ;  /* 0x000000ff0d00720c */ /* 0x004fe20003fa6270 */
[----:B------:R-:W-:Y:S02]  /*52f0*/  @!P2 IMAD.IADD R4, R4, 0x1, -R27 ;  /* 0x000000010404a824 */ /* 0x000fe400078e0a1b */
[----:B------:R-:W-:Y:S01]  /*5300*/  IMAD.HI.U32 R13, R0, R2, RZ ;  /* 0x00000002000d7227 */ /* 0x000fe200078e00ff */
[----:B------:R-:W-:-:S03]  /*5310*/  ISETP.GT.U32.AND P2, PT, R27, R5, PT ;  /* 0x000000051b00720c */ /* 0x000fc60003f44070 */
[----:B------:R-:W-:Y:S02]  /*5320*/  IMAD.MOV R12, RZ, RZ, -R12 ;  /* 0x000000ffff0c7224 */ /* 0x000fe400078e0a0c */
[----:B0-----:R-:W-:Y:S02]  /*5330*/  IMAD.MOV.U32 R2, RZ, RZ, R8 ;  /* 0x000000ffff027224 */ /* 0x001fe400078e0008 */
[----:B------:R-:W-:Y:S02]  /*5340*/  @!P3 IMAD.MOV R4, RZ, RZ, -R4 ;  /* 0x000000ffff04b224 */ /* 0x000fe400078e0a04 */
[----:B------:R-:W-:Y:S02]  /*5350*/  @!P1 IMAD.MOV R2, RZ, RZ, -R2 ;  /* 0x000000ffff029224 */ /* 0x000fe400078e0a02 */
[----:B------:R-:W-:Y:S02]  /*5360*/  IMAD R10, R27, R12, R10 ;  /* 0x0000000c1b0a7224 */ /* 0x000fe400078e020a */
[--C-:B------:R-:W-:Y:S01]  /*5370*/  @!P6 IMAD.IADD R7, R7, 0x1, -R27.reuse ;  /* 0x000000010707e824 */ /* 0x100fe200078e0a1b */
[----:B------:R-:W2:Y:S04]  /*5380*/  LDL.LU R12, [R1+0x48] ;  /* 0x00004800010c7983 */ /* 0x000ea80000300800 */
[----:B------:R-:W3:Y:S04]  /*5390*/  LDL.LU R8, [R1+0x40] ;  /* 0x0000400001087983 */ /* 0x000ee80000300800 */
[----:B------:R-:W-:Y:S04]  /*53a0*/  STL [R1+0x3c4], R4 ;  /* 0x0003c40401007387 */ /* 0x000fe80000100800 */
[----:B------:R0:W-:Y:S01]  /*53b0*/  STL [R1+0x3c0], R2 ;  /* 0x0003c00201007387 */ /* 0x0001e20000100800 */
[----:B------:R-:W-:-:S02]  /*53c0*/  @!P2 IMAD.IADD R5, R5, 0x1, -R27 ;  /* 0x000000010505a824 */ /* 0x000fc400078e0a1b */
[----:B0-----:R-:W-:Y:S02]  /*53d0*/  IMAD.MOV.U32 R2, RZ, RZ, R7 ;  /* 0x000000ffff027224 */ /* 0x001fe400078e0007 */
[----:B------:R-:W2:Y:S02]  /*53e0*/  LDL.LU R7, [R1+0x3c] ;  /* 0x00003c0001077983 */ /* 0x000ea40000300800 */
[----:B------:R-:W-:Y:S01]  /*53f0*/  @!P4 IMAD.MOV R2, RZ, RZ, -R2 ;  /* 0x000000ffff02c224 */ /* 0x000fe200078e0a02 */
[----:B----4-:R-:W-:Y:S01]  /*5400*/  ISETP.GE.AND P2, PT, R14, RZ, PT ;  /* 0x000000ff0e00720c */ /* 0x010fe20003f46270 */
[----:B------:R-:W-:Y:S02]  /*5410*/  IMAD.MOV.U32 R14, RZ, RZ, R9 ;  /* 0x000000ffff0e7224 */ /* 0x000fe400078e0009 */
[----:B------:R-:W4:Y:S04]  /*5420*/  LDL.LU R9, [R1+0x38] ;  /* 0x0000380001097983 */ /* 0x000f280000300800 */
[----:B------:R0:W-:Y:S04]  /*5430*/  STL [R1+0x3bc], R2 ;  /* 0x0003bc0201007387 */ /* 0x0001e80000100800 */
[----:B0-----:R-:W3:Y:S01]  /*5440*/  LDL.LU R2, [R1+0x264c] ;  /* 0x00264c0001027983 */ /* 0x001ee20000300800 */
[----:B------:R-:W-:-:S02]  /*5450*/  ISETP.GT.U32.AND P6, PT, R27, R11, PT ;  /* 0x0000000b1b00720c */ /* 0x000fc40003fc4070 */
[C---:B------:R-:W-:Y:S02]  /*5460*/  ISETP.GT.U32.AND P1, PT, R27.reuse, R5, PT ;  /* 0x000000051b00720c */ /* 0x040fe40003f24070 */
[C---:B------:R-:W-:Y:S02]  /*5470*/  ISETP.GT.U32.AND P3, PT, R27.reuse, R6, PT ;  /* 0x000000061b00720c */ /* 0x040fe40003f64070 */
[----:B------:R-:W-:Y:S01]  /*5480*/  ISETP.GT.U32.AND P4, PT, R27, R10, PT ;  /* 0x0000000a1b00720c */ /* 0x000fe20003f84070 */
[----:B------:R-:W-:-:S06]  /*5490*/  @!P5 IMAD.MOV R14, RZ, RZ, -R14 ;  /* 0x000000ffff0ed224 */ /* 0x000fcc00078e0a0e */
[----:B------:R-:W-:-:S05]  /*54a0*/  @!P6 IMAD.IADD R11, R11, 0x1, -R27 ;  /* 0x000000010b0be824 */ /* 0x000fca00078e0a1b */
[----:B------:R-:W-:Y:S01]  /*54b0*/  ISETP.GT.U32.AND P6, PT, R27, R11, PT ;  /* 0x0000000b1b00720c */ /* 0x000fe20003fc4070 */
[----:B------:R0:W-:Y:S01]  /*54c0*/  STL [R1+0x3b8], R14 ;  /* 0x0003b80e01007387 */ /* 0x0001e20000100800 */
[--C-:B------:R-:W-:Y:S01]  /*54d0*/  @!P1 IMAD.IADD R5, R5, 0x1, -R27.reuse ;  /* 0x0000000105059824 */ /* 0x100fe200078e0a1b */
[----:B-----5:R-:W-:Y:S01]  /*54e0*/  IABS R4, R22 ;  /* 0x0000001600047213 */ /* 0x020fe20000000000 */
[--C-:B------:R-:W-:Y:S02]  /*54f0*/  @!P3 IMAD.IADD R6, R6, 0x1, -R27.reuse ;  /* 0x000000010606b824 */ /* 0x100fe400078e0a1b */
[----:B------:R-:W-:Y:S01]  /*5500*/  @!P4 IMAD.IADD R10, R10, 0x1, -R27 ;  /* 0x000000010a0ac824 */ /* 0x000fe200078e0a1b */
[----:B------:R-:W-:Y:S01]  /*5510*/  ISETP.GE.AND P4, PT, R22, RZ, PT ;  /* 0x000000ff1600720c */ /* 0x000fe20003f86270 */
[----:B0-----:R-:W5:Y:S01]  /*5520*/  LDL.LU R14, [R1+0x2648] ;  /* 0x00264800010e7983 */ /* 0x001f620000300800 */
[----:B------:R-:W-:Y:S02]  /*5530*/  IMAD.MOV.U32 R22, RZ, RZ, R5 ;  /* 0x000000ffff167224 */ /* 0x000fe400078e0005 */
[----:B------:R-:W-:-:S02]  /*5540*/  IMAD.MOV R13, RZ, RZ, -R13 ;  /* 0x000000ffff0d7224 */ /* 0x000fc400078e0a0d */
[----:B------:R-:W-:Y:S02]  /*5550*/  @!P6 IMAD.IADD R11, R11, 0x1, -R27 ;  /* 0x000000010b0be824 */ /* 0x000fe400078e0a1b */
[----:B------:R-:W-:Y:S02]  /*5560*/  @!P0 IMAD.MOV R6, RZ, RZ, -R6 ;  /* 0x000000ffff068224 */ /* 0x000fe400078e0a06 */
[----:B------:R-:W-:-:S03]  /*5570*/  @!P2 IMAD.MOV R22, RZ, RZ, -R22 ;  /* 0x000000ffff16a224 */ /* 0x000fc600078e0a16 */
[----:B------:R-:W-:Y:S01]  /*5580*/  STL [R1+0x3ac], R6 ;  /* 0x0003ac0601007387 */ /* 0x000fe20000100800 */
[----:B---3--:R-:W-:Y:S02]  /*5590*/  IMAD R2, R27, R13, R2 ;  /* 0x0000000d1b027224 */ /* 0x008fe400078e0202 */
[----:B------:R-:W-:Y:S02]  /*55a0*/  IMAD.MOV.U32 R13, RZ, RZ, R11 ;  /* 0x000000ffff0d7224 */ /* 0x000fe400078e000b */
[----:B------:R-:W3:Y:S04]  /*55b0*/  LDL.LU R11, [R1+0x88] ;  /* 0x00008800010b7983 */ /* 0x000ee80000300800 */
[----:B------:R0:W-:Y:S04]  /*55c0*/  STL [R1+0x3a0], R22 ;  /* 0x0003a01601007387 */ /* 0x0001e80000100800 */
[----:B0-----:R-:W3:Y:S01]  /*55d0*/  LDL.LU R22, [R1+0x8c] ;  /* 0x00008c0001167983 */ /* 0x001ee20000300800 */
[----:B----4-:R-:W-:-:S02]  /*55e0*/  ISETP.GE.AND P5, PT, R9, RZ, PT ;  /* 0x000000ff0900720c */ /* 0x010fc40003fa6270 */
[----:B------:R-:W-:-:S11]  /*55f0*/  ISETP.GT.U32.AND P3, PT, R27, R2, PT ;  /* 0x000000021b00720c */ /* 0x000fd60003f64070 */
[----:B------:R-:W-:-:S05]  /*5600*/  @!P5 IMAD.MOV R13, RZ, RZ, -R13 ;  /* 0x000000ffff0dd224 */ /* 0x000fca00078e0a0d */
[----:B------:R0:W-:Y:S01]  /*5610*/  STL [R1+0x2cc], R13 ;  /* 0x0002cc0d01007387 */ /* 0x0001e20000100800 */
[----:B------:R-:W-:-:S03]  /*5620*/  @!P3 IMAD.IADD R2, R2, 0x1, -R27 ;  /* 0x000000010202b824 */ /* 0x000fc600078e0a1b */
[----:B0-----:R-:W4:Y:S01]  /*5630*/  LDL R13, [R1+0x50] ;  /* 0x00005000010d7983 */ /* 0x001f220000100800 */
[----:B--2---:R-:W-:Y:S01]  /*5640*/  ISETP.GE.AND P1, PT, R7, RZ, PT ;  /* 0x000000ff0700720c */ /* 0x004fe20003f26270 */
[----:B------:R-:W-:Y:S01]  /*5650*/  IMAD.HI.U32 R7, R0, R4, RZ ;  /* 0x0000000400077227 */ /* 0x000fe200078e00ff */
[----:B------:R-:W-:-:S03]  /*5660*/  ISETP.GT.U32.AND P3, PT, R27, R10, PT ;  /* 0x0000000a1b00720c */ /* 0x000fc60003f64070 */
[----:B------:R-:W-:Y:S01]  /*5670*/  IMAD.MOV R7, RZ, RZ, -R7 ;  /* 0x000000ffff077224 */ /* 0x000fe200078e0a07 */
[----:B------:R-:W-:Y:S02]  /*5680*/  ISETP.GE.AND P6, PT, R8, RZ, PT ;  /* 0x000000ff0800720c */ /* 0x000fe40003fc6270 */
[----:B------:R-:W-:Y:S01]  /*5690*/  IABS R8, R12 ;  /* 0x0000000c00087213 */ /* 0x000fe20000000000 */
[C---:B------:R-:W-:Y:S01]  /*56a0*/  IMAD R4, R27.reuse, R7, R4 ;  /* 0x000000071b047224 */ /* 0x040fe200078e0204 */
[----:B------:R-:W-:Y:S02]  /*56b0*/  ISETP.GE.AND P5, PT, R12, RZ, PT ;  /* 0x000000ff0c00720c */ /* 0x000fe40003fa6270 */
[----:B------:R-:W2:Y:S01]  /*56c0*/  LDL R12, [R1+0x5c] ;  /* 0x00005c00010c7983 */ /* 0x000ea20000100800 */
[----:B-----5:R-:W-:Y:S02]  /*56d0*/  IABS R9, R14 ;  /* 0x0000000e00097213 */ /* 0x020fe40000000000 */
[----:B------:R-:W-:Y:S01]  /*56e0*/  @!P3 IMAD.IADD R10, R10, 0x1, -R27 ;  /* 0x000000010a0ab824 */ /* 0x000fe200078e0a1b */
[----:B------:R-:W-:-:S02]  /*56f0*/  ISETP.GT.U32.AND P2, PT, R27, R4, PT ;  /* 0x000000041b00720c */ /* 0x000fc40003f44070 */
[----:B------:R-:W-:Y:S02]  /*5700*/  ISETP.GE.AND P3, PT, R14, RZ, PT ;  /* 0x000000ff0e00720c */ /* 0x000fe40003f66270 */
[----:B------:R-:W5:Y:S01]  /*5710*/  LDL R14, [R1+0x60] ;  /* 0x00006000010e7983 */ /* 0x000f620000100800 */
[----:B------:R-:W-:-:S04]  /*5720*/  IMAD.HI.U32 R6, R0, R8, RZ ;  /* 0x0000000800067227 */ /* 0x000fc800078e00ff */
[----:B------:R-:W-:-:S04]  /*5730*/  IMAD.MOV R6, RZ, RZ, -R6 ;  /* 0x000000ffff067224 */ /* 0x000fc800078e0a06 */
[C---:B------:R-:W-:Y:S02]  /*5740*/  IMAD R8, R27.reuse, R6, R8 ;  /* 0x000000061b087224 */ /* 0x040fe400078e0208 */
[----:B------:R-:W-:Y:S01]  /*5750*/  @!P2 IMAD.IADD R4, R4, 0x1, -R27 ;  /* 0x000000010404a824 */ /* 0x000fe200078e0a1b */
[----:B---3--:R-:W-:Y:S02]  /*5760*/  ISETP.GE.AND P2, PT, R22, RZ, PT ;  /* 0x000000ff1600720c */ /* 0x008fe40003f46270 */
[----:B------:R-:W-:Y:S02]  /*5770*/  IABS R6, R22 ;  /* 0x0000001600067213 */ /* 0x000fe40000000000 */
[----:B------:R-:W3:Y:S01]  /*5780*/  LDL.LU R22, [R1+0x64] ;  /* 0x0000640001167983 */ /* 0x000ee20000300800 */
[----:B------:R-:W-:Y:S01]  /*5790*/  ISETP.GT.U32.AND P0, PT, R27, R2, PT ;  /* 0x000000021b00720c */ /* 0x000fe20003f04070 */
[----:B------:R-:W-:-:S04]  /*57a0*/  IMAD.HI.U32 R5, R0, R9, RZ ;  /* 0x0000000900057227 */ /* 0x000fc800078e00ff */
[----:B------:R-:W-:Y:S02]  /*57b0*/  IMAD.MOV R5, RZ, RZ, -R5 ;  /* 0x000000ffff057224 */ /* 0x000fe400078e0a05 */
[----:B------:R-:W-:Y:S02]  /*57c0*/  IMAD.MOV.U32 R7, RZ, RZ, R10 ;  /* 0x000000ffff077224 */ /* 0x000fe400078e000a */
[----:B------:R-:W-:-:S04]  /*57d0*/  IMAD R9, R27, R5, R9 ;  /* 0x000000051b097224 */ /* 0x000fc800078e0209 */
[----:B------:R-:W-:Y:S02]  /*57e0*/  @!P0 IMAD.IADD R2, R2, 0x1, -R27 ;  /* 0x0000000102028824 */ /* 0x000fe400078e0a1b */
[----:B------:R-:W-:Y:S01]  /*57f0*/  @!P1 IMAD.MOV R7, RZ, RZ, -R7 ;  /* 0x000000ffff079224 */ /* 0x000fe200078e0a07 */
[----:B----4-:R-:W-:Y:S01]  /*5800*/  IABS R5, R13 ;  /* 0x0000000d00057213 */ /* 0x010fe20000000000 */
[----:B------:R-:W-:-:S04]  /*5810*/  IMAD.MOV.U32 R13, RZ, RZ, R2 ;  /* 0x000000ffff0d7224 */ /* 0x000fc800078e0002 */
[----:B------:R-:W-:Y:S01]  /*5820*/  @!P6 IMAD.MOV R13, RZ, RZ, -R13 ;  /* 0x000000ffff0de224 */ /* 0x000fe200078e0a0d */
[----:B------:R-:W-:Y:S01]  /*5830*/  STL [R1+0x2d0], R7 ;  /* 0x0002d00701007387 */ /* 0x000fe20000100800 */
[----:B------:R-:W-:-:S03]  /*5840*/  ISETP.GT.U32.AND P1, PT, R27, R4, PT ;  /* 0x000000041b00720c */ /* 0x000fc60003f24070 */
[----:B------:R0:W-:Y:S02]  /*5850*/  STL [R1+0x2d4], R13 ;  /* 0x0002d40d01007387 */ /* 0x0001e40000100800 */
[----:B0-----:R-:W-:-:S04]  /*5860*/  IMAD.HI.U32 R13, R0, R5, RZ ;  /* 0x00000005000d7227 */ /* 0x001fc800078e00ff */
[----:B------:R-:W-:Y:S01]  /*5870*/  IMAD.MOV R13, RZ, RZ, -R13 ;  /* 0x000000ffff0d7224 */ /* 0x000fe200078e0a0d */
[----:B--2---:R-:W-:Y:S01]  /*5880*/  IABS R7, R12 ;  /* 0x0000000c00077213 */ /* 0x004fe20000000000 */
[----:B------:R-:W-:-:S04]  /*5890*/  IMAD.HI.U32 R12, R0, R6, RZ ;  /* 0x00000006000c7227 */ /* 0x000fc800078e00ff */
[C---:B------:R-:W-:Y:S02]  /*58a0*/  IMAD R5, R27.reuse, R13, R5 ;  /* 0x0000000d1b057224 */ /* 0x040fe400078e0205 */
[----:B------:R-:W2:Y:S01]  /*58b0*/  LDL R13, [R1+0x68] ;  /* 0x00006800010d7983 */ /* 0x000ea20000100800 */
[----:B-----5:R-:W-:Y:S01]  /*58c0*/  IABS R10, R14 ;  /* 0x0000000e000a7213 */ /* 0x020fe20000000000 */
[----:B------:R-:W-:Y:S02]  /*58d0*/  IMAD.MOV R12, RZ, RZ, -R12 ;  /* 0x000000ffff0c7224 */ /* 0x000fe400078e0a0c */
[----:B------:R-:W4:Y:S01]  /*58e0*/  LDL R14, [R1+0x6c] ;  /* 0x00006c00010e7983 */ /* 0x000f220000100800 */
[----:B------:R-:W-:Y:S02]  /*58f0*/  @!P1 IMAD.IADD R4, R4, 0x1, -R27 ;  /* 0x0000000104049824 */ /* 0x000fe400078e0a1b */
[----:B------:R-:W-:Y:S01]  /*5900*/  IMAD R6, R27, R12, R6 ;  /* 0x0000000c1b067224 */ /* 0x000fe200078e0206 */
[----:B------:R0:W-:Y:S01]  /*5910*/  STL [R1+0x2644], R5 ;  /* 0x0026440501007387 */ /* 0x0001e20000100800 */
[----:B------:R-:W-:-:S04]  /*5920*/  IMAD.HI.U32 R12, R0, R7, RZ ;  /* 0x00000007000c7227 */ /* 0x000fc800078e00ff */
[----:B------:R-:W-:Y:S02]  /*5930*/  IMAD.MOV R12, RZ, RZ, -R12 ;  /* 0x000000ffff0c7224 */ /* 0x000fe400078e0a0c */
[----:B0-----:R-:W-:-:S04]  /*5940*/  IMAD.MOV.U32 R5, RZ, RZ, R4 ;  /* 0x000000ffff057224 */ /* 0x001fc800078e0004 */
[----:B------:R-:W-:Y:S02]  /*5950*/  @!P4 IMAD.MOV R5, RZ, RZ, -R5 ;  /* 0x000000ffff05c224 */ /* 0x000fe400078e0a05 */
[----:B------:R-:W-:Y:S01]  /*5960*/  IMAD R7, R27, R12, R7 ;  /* 0x0000000c1b077224 */ /* 0x000fe200078e0207 */
[----:B---3--:R0:W-:Y:S01]  /*5970*/  STL [R1+0x2640], R22 ;  /* 0x0026401601007387 */ /* 0x0081e20000100800 */
[----:B------:R-:W-:-:S03]  /*5980*/  IABS R12, R22 ;  /* 0x00000016000c7213 */ /* 0x000fc60000000000 */
[----:B------:R1:W-:Y:S04]  /*5990*/  STL [R1+0x2dc], R5 ;  /* 0x0002dc0501007387 */ /* 0x0003e80000100800 */
[----:B0-----:R-:W3:Y:S01]  /*59a0*/  LDL.LU R22, [R1+0x50] ;  /* 0x0000500001167983 */ /* 0x001ee20000300800 */
[----:B------:R-:W-:Y:S02]  /*59b0*/  ISETP.GT.U32.AND P6, PT, R27, R8, PT ;  /* 0x000000081b00720c */ /* 0x000fe40003fc4070 */
[----:B------:R-:W-:Y:S02]  /*59c0*/  ISETP.GE.AND P0, PT, R11, RZ, PT ;  /* 0x000000ff0b00720c */ /* 0x000fe40003f06270 */
[----:B------:R-:W-:Y:S02]  /*59d0*/  IABS R11, R11 ;  /* 0x0000000b000b7213 */ /* 0x000fe40000000000 */
[----:B------:R-:W-:-:S03]  /*59e0*/  ISETP.GT.U32.AND P1, PT, R27, R9, PT ;  /* 0x000000091b00720c */ /* 0x000fc60003f24070 */
[----:B------:R-:W-:-:S04]  /*59f0*/  IMAD.HI.U32 R2, R0, R11, RZ ;  /* 0x0000000b00027227 */ /* 0x000fc800078e00ff */
[----:B------:R-:W-:Y:S02]  /*5a00*/  IMAD.MOV R2, RZ, RZ, -R2 ;  /* 0x000000ffff027224 */ /* 0x000fe400078e0a02 */
[----:B------:R-:W-:Y:S02]  /*5a10*/  @!P6 IMAD.IADD R8, R8, 0x1, -R27 ;  /* 0x000000010808e824 */ /* 0x000fe400078e0a1b */
[----:B------:R-:W-:Y:S02]  /*5a20*/  IMAD R2, R27, R2, R11 ;  /* 0x000000021b027224 */ /* 0x000fe400078e020b */
[----:B------:R-:W-:Y:S01]  /*5a30*/  @!P1 IMAD.IADD R9, R9, 0x1, -R27 ;  /* 0x0000000109099824 */ /* 0x000fe200078e0a1b */
[----:B------:R-:W-:Y:S01]  /*5a40*/  ISETP.GT.U32.AND P1, PT, R27, R8, PT ;  /* 0x000000081b00720c */ /* 0x000fe20003f24070 */
[----:B------:R-:W-:-:S04]  /*5a50*/  IMAD.HI.U32 R11, R0, R10, RZ ;  /* 0x0000000a000b7227 */ /* 0x000fc800078e00ff */
[----:B------:R-:W-:Y:S01]  /*5a60*/  IMAD.MOV R11, RZ, RZ, -R11 ;  /* 0x000000ffff0b7224 */ /* 0x000fe200078e0a0b */
[----:B------:R-:W-:-:S03]  /*5a70*/  ISETP.GT.U32.AND P4, PT, R27, R9, PT ;  /* 0x000000091b00720c */ /* 0x000fc60003f84070 */
[----:B------:R-:W-:-:S04]  /*5a80*/  IMAD R10, R27, R11, R10 ;  /* 0x0000000b1b0a7224 */ /* 0x000fc800078e020a */
[----:B------:R-:W-:Y:S01]  /*5a90*/  @!P1 IMAD.IADD R8, R8, 0x1, -R27 ;  /* 0x0000000108089824 */ /* 0x000fe200078e0a1b */
[----:B------:R-:W-:-:S03]  /*5aa0*/  ISETP.GT.U32.AND P1, PT, R27, R6, PT ;  /* 0x000000061b00720c */ /* 0x000fc60003f24070 */
[----:B-1----:R-:W-:Y:S01]  /*5ab0*/  IMAD.MOV.U32 R5, RZ, RZ, R8 ;  /* 0x000000ffff057224 */ /* 0x002fe200078e0008 */
[----:B--2---:R-:W-:Y:S02]  /*5ac0*/  IABS R11, R13 ;  /* 0x0000000d000b7213 */ /* 0x004fe40000000000 */
[----:B----4-:R-:W-:-:S03]  /*5ad0*/  IABS R4, R14 ;  /* 0x0000000e00047213 */ /* 0x010fc60000000000 */
[----:B------:R-:W-:-:S04]  /*5ae0*/  IMAD.HI.U32 R14, R0, R11, RZ ;  /* 0x0000000b000e7227 */ /* 0x000fc800078e00ff */
[----:B------:R-:W-:Y:S02]  /*5af0*/  IMAD.MOV R14, RZ, RZ, -R14 ;  /* 0x000000ffff0e7224 */ /* 0x000fe400078e0a0e */
[----:B------:R-:W-:Y:S02]  /*5b00*/  @!P4 IMAD.IADD R9, R9, 0x1, -R27 ;  /* 0x000000010909c824 */ /* 0x000fe400078e0a1b */
[----:B------:R-:W-:-:S04]  /*5b10*/  IMAD.HI.U32 R8, R0, R12, RZ ;  /* 0x0000000c00087227 */ /* 0x000fc800078e00ff */
[----:B------:R-:W-:Y:S02]  /*5b20*/  @!P5 IMAD.MOV R5, RZ, RZ, -R5 ;  /* 0x000000ffff05d224 */ /* 0x000fe400078e0a05 */
[----:B------:R-:W-:Y:S02]  /*5b30*/  IMAD R11, R27, R14, R11 ;  /* 0x0000000e1b0b7224 */ /* 0x000fe400078e020b */
[----:B------:R-:W-:Y:S02]  /*5b40*/  IMAD.MOV.U32 R14, RZ, RZ, R9 ;  /* 0x000000ffff0e7224 */ /* 0x000fe400078e0009 */
[----:B------:R-:W-:Y:S01]  /*5b50*/  IMAD.MOV R8, RZ, RZ, -R8 ;  /* 0x000000ffff087224 */ /* 0x000fe200078e0a08 */
[----:B------:R0:W-:Y:S01]  /*5b60*/  STL [R1+0x2e0], R5 ;  /* 0x0002e00501007387 */ /* 0x0001e20000100800 */
[----:B------:R-:W-:Y:S02]  /*5b70*/  @!P1 IMAD.IADD R6, R6, 0x1, -R27 ;  /* 0x0000000106069824 */ /* 0x000fe400078e0a1b */
[----:B------:R-:W-:-:S02]  /*5b80*/  @!P3 IMAD.MOV R14, RZ, RZ, -R14 ;  /* 0x000000ffff0eb224 */ /* 0x000fc400078e0a0e */
[----:B------:R-:W-:Y:S01]  /*5b90*/  IMAD R8, R27, R8, R12 ;  /* 0x000000081b087224 */ /* 0x000fe200078e020c */
[----:B0-----:R-:W2:Y:S01]  /*5ba0*/  LDL.LU R5, [R1+0x2644] ;  /* 0x0026440001057983 */ /* 0x001ea20000300800 */
[----:B---3--:R-:W-:-:S03]  /*5bb0*/  ISETP.GE.AND P1, PT, R22, RZ, PT ;  /* 0x000000ff1600720c */ /* 0x008fc60003f26270 */
[----:B------:R-:W3:Y:S04]  /*5bc0*/  LDL.LU R22, [R1+0x2640] ;  /* 0x0026400001167983 */ /* 0x000ee80000300800 */
[----:B------:R-:W4:Y:S04]  /*5bd0*/  LDL.LU R12, [R1+0x5c] ;  /* 0x00005c00010c7983 */ /* 0x000f280000300800 */
[----:B------:R-:W5:Y:S04]  /*5be0*/  LDL R9, [R1+0x70] ;  /* 0x0000700001097983 */ /* 0x000f680000100800 */
[----:B------:R0:W-:Y:S04]  /*5bf0*/  STL [R1+0x2e4], R14 ;  /* 0x0002e40e01007387 */ /* 0x0001e80000100800 */
[----:B0-----:R-:W2:Y:S01]  /*5c00*/  LDL.LU R14, [R1+0x60] ;  /* 0x00006000010e7983 */ /* 0x001ea20000300800 */
[----:B------:R-:W-:-:S13]  /*5c10*/  ISETP.GT.U32.AND P6, PT, R27, R2, PT ;  /* 0x000000021b00720c */ /* 0x000fda0003fc4070 */
[----:B------:R-:W-:-:S05]  /*5c20*/  @!P6 IMAD.IADD R2, R2, 0x1, -R27 ;  /* 0x000000010202e824 */ /* 0x000fca00078e0a1b */
[----:B------:R-:W-:-:S13]  /*5c30*/  ISETP.GT.U32.AND P6, PT, R27, R2, PT ;  /* 0x000000021b00720c */ /* 0x000fda0003fc4070 */
[----:B------:R-:W-:Y:S01]  /*5c40*/  @!P6 IMAD.IADD R2, R2, 0x1, -R27 ;  /* 0x000000010202e824 */ /* 0x000fe200078e0a1b */
[----:B------:R-:W-:Y:S01]  /*5c50*/  ISETP.GT.U32.AND P6, PT, R27, R10, PT ;  /* 0x0000000a1b00720c */ /* 0x000fe20003fc4070 */
[----:B------:R-:W-:-:S04]  /*5c60*/  IMAD.HI.U32 R13, R0, R4, RZ ;  /* 0x00000004000d7227 */ /* 0x000fc800078e00ff */
[----:B------:R-:W-:-:S08]  /*5c70*/  IMAD.MOV R13, RZ, RZ, -R13 ;  /* 0x000000ffff0d7224 */ /* 0x000fd000078e0a0d */
[----:B------:R-:W-:-:S05]  /*5c80*/  @!P6 IMAD.IADD R10, R10, 0x1, -R27 ;  /* 0x000000010a0ae824 */ /* 0x000fca00078e0a1b */
[C---:B------:R-:W-:Y:S01]  /*5c90*/  ISETP.GT.U32.AND P3, PT, R27.reuse, R10, PT ;  /* 0x0000000a1b00720c */ /* 0x040fe20003f64070 */
[----:B------:R-:W-:Y:S02]  /*5ca0*/  IMAD R4, R27, R13, R4 ;  /* 0x0000000d1b047224 */ /* 0x000fe400078e0204 */
[----:B------:R-:W-:Y:S02]  /*5cb0*/  IMAD.MOV.U32 R13, RZ, RZ, R2 ;  /* 0x000000ffff0d7224 */ /* 0x000fe400078e0002 */
[----:B------:R-:W4:Y:S02]  /*5cc0*/  LDL R2, [R1+0x74] ;  /* 0x0000740001027983 */ /* 0x000f240000100800 */
[----:B------:R-:W-:-:S05]  /*5cd0*/  @!P0 IMAD.MOV R13, RZ, RZ, -R13 ;  /* 0x000000ffff0d8224 */ /* 0x000fca00078e0a0d */
[----:B------:R-:W-:Y:S01]  /*5ce0*/  STL [R1+0x2e8], R13 ;  /* 0x0002e80d01007387 */ /* 0x000fe20000100800 */
[----:B------:R-:W-:Y:S01]  /*5cf0*/  @!P3 IMAD.IADD R10, R10, 0x1, -R27 ;  /* 0x000000010a0ab824 */ /* 0x000fe200078e0a1b */
[----:B--2---:R-:W-:Y:S02]  /*5d00*/  ISETP.GE.AND P3, PT, R14, RZ, PT ;  /* 0x000000ff0e00720c */ /* 0x004fe40003f66270 */
[----:B------:R-:W2:Y:S01]  /*5d10*/  LDL.LU R14, [R1+0x7c] ;  /* 0x00007c00010e7983 */ /* 0x000ea20000300800 */
[----:B------:R-:W-:-:S13]  /*5d20*/  ISETP.GT.U32.AND P0, PT, R27, R8, PT ;  /* 0x000000081b00720c */ /* 0x000fda0003f04070 */
[--C-:B------:R-:W-:Y:S01]  /*5d30*/  @!P0 IMAD.IADD R8, R8, 0x1, -R27.reuse ;  /* 0x0000000108088824 */ /* 0x100fe200078e0a1b */
[----:B---3--:R-:W-:Y:S02]  /*5d40*/  ISETP.GE.AND P0, PT, R22, RZ, PT ;  /* 0x000000ff1600720c */ /* 0x008fe40003f06270 */
[C---:B------:R-:W-:Y:S02]  /*5d50*/  ISETP.GT.U32.AND P5, PT, R27.reuse, R5, PT ;  /* 0x000000051b00720c */ /* 0x040fe40003fa4070 */
[----:B------:R-:W-:Y:S01]  /*5d60*/  ISETP.GT.U32.AND P4, PT, R27, R7, PT ;  /* 0x000000071b00720c */ /* 0x000fe20003f84070 */
[----:B--2---:R0:W-:Y:S04]  /*5d70*/  STL [R1+0x2638], R14 ;  /* 0x0026380e01007387 */ /* 0x0041e80000100800 */
[----:B0-----:R-:W2:Y:S04]  /*5d80*/  LDL.LU R14, [R1+0x68] ;  /* 0x00006800010e7983 */ /* 0x001ea80000300800 */
[----:B------:R-:W3:Y:S02]  /*5d90*/  LDL.LU R22, [R1+0x80] ;  /* 0x0000800001167983 */ /* 0x000ee40000300800 */
[----:B------:R-:W-:-:S02]  /*5da0*/  @!P5 IMAD.IADD R5, R5, 0x1, -R27 ;  /* 0x000000010505d824 */ /* 0x000fc400078e0a1b */
[----:B------:R-:W-:Y:S01]  /*5db0*/  @!P4 IMAD.IADD R7, R7, 0x1, -R27 ;  /* 0x000000010707c824 */ /* 0x000fe200078e0a1b */
[C---:B------:R-:W-:Y:S02]  /*5dc0*/  ISETP.GT.U32.AND P5, PT, R27.reuse, R6, PT ;  /* 0x000000061b00720c */ /* 0x040fe40003fa4070 */
[C---:B------:R-:W-:Y:S02]  /*5dd0*/  ISETP.GT.U32.AND P4, PT, R27.reuse, R5, PT ;  /* 0x000000051b00720c */ /* 0x040fe40003f84070 */
[----:B-----5:R-:W-:Y:S02]  /*5de0*/  IABS R9, R9 ;  /* 0x0000000900097213 */ /* 0x020fe40000000000 */
[----:B------:R-:W-:-:S07]  /*5df0*/  ISETP.GT.U32.AND P6, PT, R27, R7, PT ;  /* 0x000000071b00720c */ /* 0x000fce0003fc4070 */
[--C-:B------:R-:W-:Y:S02]  /*5e00*/  @!P5 IMAD.IADD R6, R6, 0x1, -R27.reuse ;  /* 0x000000010606d824 */ /* 0x100fe400078e0a1b */
[----:B------:R-:W-:Y:S01]  /*5e10*/  @!P4 IMAD.IADD R5, R5, 0x1, -R27 ;  /* 0x000000010505c824 */ /* 0x000fe200078e0a1b */
[----:B----4-:R-:W-:Y:S01]  /*5e20*/  ISETP.GE.AND P4, PT, R12, RZ, PT ;  /* 0x000000ff0c00720c */ /* 0x010fe20003f86270 */
[----:B------:R-:W-:Y:S01]  /*5e30*/  IMAD.HI.U32 R12, R0, R9, RZ ;  /* 0x00000009000c7227 */ /* 0x000fe200078e00ff */
[----:B------:R-:W-:-:S03]  /*5e40*/  ISETP.GT.U32.AND P5, PT, R27, R11, PT ;  /* 0x0000000b1b00720c */ /* 0x000fc60003fa4070 */
[----:B------:R-:W-:Y:S02]  /*5e50*/  IMAD.MOV R12, RZ, RZ, -R12 ;  /* 0x000000ffff0c7224 */ /* 0x000fe400078e0a0c */
[----:B------:R-:W-:Y:S02]  /*5e60*/  @!P2 IMAD.MOV R6, RZ, RZ, -R6 ;  /* 0x000000ffff06a224 */ /* 0x000fe400078e0a06 */
[----:B------:R-:W-:Y:S02]  /*5e70*/  IMAD R9, R27, R12, R9 ;  /* 0x0000000c1b097224 */ /* 0x000fe400078e0209 */
[----:B------:R-:W-:Y:S02]  /*5e80*/  @!P6 IMAD.IADD R7, R7, 0x1, -R27 ;  /* 0x000000010707e824 */ /* 0x000fe400078e0a1b */
[----:B------:R-:W-:Y:S02]  /*5e90*/  @!P1 IMAD.MOV R5, RZ, RZ, -R5 ;  /* 0x000000ffff059224 */ /* 0x000fe400078e0a05 */
[----:B------:R-:W-:Y:S01]  /*5ea0*/  @!P5 IMAD.IADD R11, R11, 0x1, -R27 ;  /* 0x000000010b0bd824 */ /* 0x000fe200078e0a1b */
[----:B---3--:R0:W-:Y:S04]  /*5eb0*/  STL [R1+0x263c], R22 ;  /* 0x00263c1601007387 */ /* 0x0081e80000100800 */
[----:B------:R-:W3:Y:S01]  /*5ec0*/  LDL.LU R12, [R1+0x78] ;  /* 0x00007800010c7983 */ /* 0x000ee20000300800 */
[----:B--2---:R-:W-:-:S03]  /*5ed0*/  ISETP.GE.AND P5, PT, R14, RZ, PT ;  /* 0x000000ff0e00720c */ /* 0x004fc60003fa6270 */
[----:B------:R1:W-:Y:S01]  /*5ee0*/  STL [R1+0x2f0], R6 ;  /* 0x0002f00601007387 */ /* 0x0003e20000100800 */
[----:B------:R-:W-:Y:S02]  /*5ef0*/  IMAD.MOV.U32 R14, RZ, RZ, R10 ;  /* 0x000000ffff0e7224 */ /* 0x000fe400078e000a */
[----:B0-----:R-:W-:Y:S01]  /*5f00*/  IMAD.MOV.U32 R22, RZ, RZ, R7 ;  /* 0x000000ffff167224 */ /* 0x001fe200078e0007 */
[----:B-1----:R-:W2:Y:S04]  /*5f10*/  LDL.LU R6, [R1+0x74] ;  /* 0x0000740001067983 */ /* 0x002ea80000300800 */
[----:B------:R-:W-:Y:S04]  /*5f20*/  STL [R1+0x2f4], R5 ;  /* 0x0002f40501007387 */ /* 0x000fe80000100800 */
[----:B------:R-:W4:Y:S04]  /*5f30*/  LDL.LU R7, [R1+0x70] ;  /* 0x0000700001077983 */ /* 0x000f280000300800 */
[----:B------:R-:W5:Y:S01]  /*5f40*/  LDL.LU R10, [R1+0x6c] ;  /* 0x00006c00010a7983 */ /* 0x000f620000300800 */
[----:B------:R-:W-:-:S02]  /*5f50*/  @!P4 IMAD.MOV R22, RZ, RZ, -R22 ;  /* 0x000000ffff16c224 */ /* 0x000fc400078e0a16 */
[----:B------:R-:W-:-:S03]  /*5f60*/  @!P3 IMAD.MOV R14, RZ, RZ, -R14 ;  /* 0x000000ffff0eb224 */ /* 0x000fc600078e0a0e */
[----:B------:R0:W-:Y:S04]  /*5f70*/  STL [R1+0x2f8], R22 ;  /* 0x0002f81601007387 */ /* 0x0001e80000100800 */
[----:B0-----:R-:W2:Y:S04]  /*5f80*/  LDL.LU R22, [R1+0x263c] ;  /* 0x00263c0001167983 */ /* 0x001ea80000300800 */
[----:B------:R0:W-:Y:S04]  /*5f90*/  STL [R1+0x300], R14 ;  /* 0x0003000e01007387 */ /* 0x0001e80000100800 */
[----:B0-----:R-:W2:Y:S01]  /*5fa0*/  LDL.LU R14, [R1+0x2638] ;  /* 0x00263800010e7983 */ /* 0x001ea20000300800 */
[----:B------:R-:W-:-:S02]  /*5fb0*/  IABS R2, R2 ;  /* 0x0000000200027213 */ /* 0x000fc40000000000 */
[C---:B------:R-:W-:Y:S02]  /*5fc0*/  ISETP.GT.U32.AND P2, PT, R27.reuse, R8, PT ;  /* 0x000000081b00720c */ /* 0x040fe40003f44070 */
[C---:B------:R-:W-:Y:S01]  /*5fd0*/  ISETP.GT.U32.AND P1, PT, R27.reuse, R11, PT ;  /* 0x0000000b1b00720c */ /* 0x040fe20003f24070 */
[----:B------:R-:W-:Y:S01]  /*5fe0*/  IMAD.HI.U32 R13, R0, R2, RZ ;  /* 0x00000002000d7227 */ /* 0x000fe200078e00ff */
[C---:B------:R-:W-:Y:S02]  /*5ff0*/  ISETP.GT.U32.AND P6, PT, R27.reuse, R4, PT ;  /* 0x000000041b00720c */ /* 0x040fe40003fc4070 */
[----:B------:R-:W-:Y:S01]  /*6000*/  ISETP.GT.U32.AND P4, PT, R27, R9, PT ;  /* 0x000000091b00720c */ /* 0x000fe20003f84070 */
[----:B------:R-:W-:-:S04]  /*6010*/  IMAD.MOV R13, RZ, RZ, -R13 ;  /* 0x000000ffff0d7224 */ /* 0x000fc800078e0a0d */
[----:B------:R-:W-:Y:S02]  /*6020*/  IMAD R2, R27, R13, R2 ;  /* 0x0000000d1b027224 */ /* 0x000fe400078e0202 */
[--C-:B------:R-:W-:Y:S02]  /*6030*/  @!P2 IMAD.IADD R8, R8, 0x1, -R27.reuse ;  /* 0x000000010808a824 */ /* 0x100fe400078e0a1b */
[--C-:B------:R-:W-:Y:S01]  /*6040*/  @!P1 IMAD.IADD R11, R11, 0x1, -R27.reuse ;  /* 0x000000010b0b9824 */ /* 0x100fe200078e0a1b */
[----:B------:R-:W-:Y:S01]  /*6050*/  ISETP.GT.U32.AND P2, PT, R27, R2, PT ;  /* 0x000000021b00720c */ /* 0x000fe20003f44070 */
[--C-:B------:R-:W-:Y:S02]  /*6060*/  @!P6 IMAD.IADD R4, R4, 0x1, -R27.reuse ;  /* 0x000000010404e824 */ /* 0x100fe400078e0a1b */
[----:B------:R-:W-:Y:S02]  /*6070*/  @!P0 IMAD.MOV R8, RZ, RZ, -R8 ;  /* 0x000000ffff088224 */ /* 0x000fe400078e0a08 */
[----:B------:R-:W-:Y:S01]  /*6080*/  @!P4 IMAD.IADD R9, R9, 0x1, -R27 ;  /* 0x000000010909c824 */ /* 0x000fe200078e0a1b */
[----:B------:R-:W-:-:S02]  /*6090*/  ISETP.GT.U32.AND P6, PT, R27, R4, PT ;  /* 0x000000041b00720c */ /* 0x000fc40003fc4070 */
[----:B------:R-:W-:Y:S05]  /*60a0*/  STL [R1+0x304], R8 ;  /* 0x0003040801007387 */ /* 0x000fea0000100800 */
[----:B------:R-:W-:Y:S01]  /*60b0*/  @!P2 IMAD.IADD R2, R2, 0x1, -R27 ;  /* 0x000000010202a824 */ /* 0x000fe200078e0a1b */
[----:B------:R-:W-:-:S05]  /*60c0*/  ISETP.GT.U32.AND P2, PT, R27, R9, PT ;  /* 0x000000091b00720c */ /* 0x000fca0003f44070 */
[----:B------:R-:W-:-:S08]  /*60d0*/  @!P6 IMAD.IADD R4, R4, 0x1, -R27 ;  /* 0x000000010404e824 */ /* 0x000fd000078e0a1b */
[----:B------:R-:W-:Y:S01]  /*60e0*/  @!P2 IMAD.IADD R9, R9, 0x1, -R27 ;  /* 0x000000010909a824 */ /* 0x000fe200078e0a1b */
[----:B---3--:R-:W-:Y:S02]  /*60f0*/  IABS R5, R12 ;  /* 0x0000000c00057213 */ /* 0x008fe40000000000 */
[----:B------:R-:W-:Y:S01]  /*6100*/  ISETP.GE.AND P4, PT, R12, RZ, PT ;  /* 0x000000ff0c00720c */ /* 0x000fe20003f86270 */
[----:B------:R-:W-:Y:S02]  /*6110*/  IMAD.MOV.U32 R12, RZ, RZ, R11 ;  /* 0x000000ffff0c7224 */ /* 0x000fe400078e000b */
[----:B------:R-:W3:Y:S02]  /*6120*/  LDL.LU R11, [R1+0xbc] ;  /* 0x0000bc00010b7983 */ /* 0x000ee40000300800 */
[----:B------:R-:W-:Y:S02]  /*6130*/  @!P5 IMAD.MOV R12, RZ, RZ, -R12 ;  /* 0x000000ffff0cd224 */ /* 0x000fe400078e0a0c */
[----:B------:R-:W3:Y:S04]  /*6140*/  LDL.LU R13, [R1+0xc0] ;  /* 0x0000c000010d7983 */ /* 0x000ee80000300800 */
[----:B------:R0:W-:Y:S04]  /*6150*/  STL [R1+0x30c], R12 ;  /* 0x00030c0c01007387 */ /* 0x0001e80000100800 */
[----:B0-----:R-:W3:Y:S01]  /*6160*/  LDL R12, [R1+0x84] ;  /* 0x00008400010c7983 */ /* 0x001ee20000100800 */
[----:B-----5:R-:W-:-:S02]  /*6170*/  ISETP.GE.AND P3, PT, R10, RZ, PT ;  /* 0x000000ff0a00720c */ /* 0x020fc40003f66270 */
[----:B----4-:R-:W-:-:S11]  /*6180*/  ISETP.GE.AND P1, PT, R7, RZ, PT ;  /* 0x000000ff0700720c */ /* 0x010fd60003f26270 */
[----:B------:R-:W-:Y:S01]  /*6190*/  @!P3 IMAD.MOV R4, RZ, RZ, -R4 ;  /* 0x000000ffff04b224 */ /* 0x000fe200078e0a04 */
[----:B--2---:R-:W-:Y:S02]  /*61a0*/  IABS R10, R22 ;  /* 0x00000016000a7213 */ /* 0x004fe40000000000 */
[----:B------:R-:W-:Y:S02]  /*61b0*/  ISETP.GE.AND P2, PT, R22, RZ, PT ;  /* 0x000000ff1600720c */ /* 0x000fe40003f46270 */
[----:B------:R-:W-:Y:S02]  /*61c0*/  IABS R7, R14 ;  /* 0x0000000e00077213 */ /* 0x000fe40000000000 */
[----:B------:R-:W-:Y:S02]  /*61d0*/  ISETP.GE.AND P3, PT, R14, RZ, PT ;  /* 0x000000ff0e00720c */ /* 0x000fe40003f66270 */
[----:B------:R-:W2:Y:S04]  /*61e0*/  LDL R14, [R1+0x90] ;  /* 0x00009000010e7983 */ /* 0x000ea80000100800 */
[----:B------:R0:W-:Y:S04]  /*61f0*/  STL [R1+0x310], R4 ;  /* 0x0003100401007387 */ /* 0x0001e80000100800 */
[----:B------:R-:W4:Y:S01]  /*6200*/  LDL R22, [R1+0x94] ;  /* 0x0000940001167983 */ /* 0x000f220000100800 */
[----:B------:R-:W-:Y:S01]  /*6210*/  ISETP.GE.AND P6, PT, R6, RZ, PT ;  /* 0x000000ff0600720c */ /* 0x000fe20003fc6270 */
[----:B------:R-:W-:-:S04]  /*6220*/  IMAD.HI.U32 R6, R0, R5, RZ ;  /* 0x0000000500067227 */ /* 0x000fc800078e00ff */
[----:B------:R-:W-:Y:S01]  /*6230*/  IMAD.MOV R6, RZ, RZ, -R6 ;  /* 0x000000ffff067224 */ /* 0x000fe200078e0a06 */
[----:B------:R-:W-:-:S03]  /*6240*/  ISETP.GT.U32.AND P0, PT, R27, R2, PT ;  /* 0x000000021b00720c */ /* 0x000fc60003f04070 */
[----:B------:R-:W-:-:S05]  /*6250*/  IMAD R6, R27, R6, R5 ;  /* 0x000000061b067224 */ /* 0x000fca00078e0205 */
[----:B------:R-:W-:Y:S01]  /*6260*/  ISETP.GT.U32.AND P5, PT, R27, R6, PT ;  /* 0x000000061b00720c */ /* 0x000fe20003fa4070 */
[----:B------:R-:W-:-:S04]  /*6270*/  IMAD.HI.U32 R8, R0, R10, RZ ;  /* 0x0000000a00087227 */ /* 0x000fc800078e00ff */
[----:B------:R-:W-:Y:S02]  /*6280*/  IMAD.MOV R8, RZ, RZ, -R8 ;  /* 0x000000ffff087224 */ /* 0x000fe400078e0a08 */
[----:B------:R-:W-:-:S04]  /*6290*/  IMAD.HI.U32 R5, R0, R7, RZ ;  /* 0x0000000700057227 */ /* 0x000fc800078e00ff */
[--C-:B------:R-:W-:Y:S02]  /*62a0*/  @!P0 IMAD.IADD R2, R2, 0x1, -R27.reuse ;  /* 0x0000000102028824 */ /* 0x100fe400078e0a1b */
[----:B------:R-:W-:Y:S02]  /*62b0*/  IMAD R10, R27, R8, R10 ;  /* 0x000000081b0a7224 */ /* 0x000fe400078e020a */
[----:B------:R-:W-:Y:S02]  /*62c0*/  @!P5 IMAD.IADD R6, R6, 0x1, -R27 ;  /* 0x000000010606d824 */ /* 0x000fe400078e0a1b */
[----:B0-----:R-:W-:Y:S02]  /*62d0*/  IMAD.MOV.U32 R4, RZ, RZ, R9 ;  /* 0x000000ffff047224 */ /* 0x001fe400078e0009 */
[----:B------:R-:W-:Y:S02]  /*62e0*/  IMAD.MOV R5, RZ, RZ, -R5 ;  /* 0x000000ffff057224 */ /* 0x000fe400078e0a05 */
[----:B------:R-:W-:-:S02]  /*62f0*/  @!P1 IMAD.MOV R4, RZ, RZ, -R4 ;  /* 0x000000ffff049224 */ /* 0x000fc400078e0a04 */
[----:B------:R-:W-:-:S03]  /*6300*/  IMAD R7, R27, R5, R7 ;  /* 0x000000051b077224 */ /* 0x000fc600078e0207 */
[----:B------:R-:W-:Y:S01]  /*6310*/  STL [R1+0x318], R4 ;  /* 0x0003180401007387 */ /* 0x000fe20000100800 */
[----:B------:R-:W-:-:S13]  /*6320*/  ISETP.GT.U32.AND P1, PT, R27, R6, PT ;  /* 0x000000061b00720c */ /* 0x000fda0003f24070 */
[----:B------:R-:W-:-:S04]  /*6330*/  @!P1 IMAD.IADD R6, R6, 0x1, -R27 ;  /* 0x0000000106069824 */ /* 0x000fc800078e0a1b */
[----:B------:R-:W-:Y:S01]  /*6340*/  @!P4 IMAD.MOV R6, RZ, RZ, -R6 ;  /* 0x000000ffff06c224 */ /* 0x000fe200078e0a06 */
[----:B---3--:R-:W-:Y:S02]  /*6350*/  ISETP.GE.AND P5, PT, R13, RZ, PT ;  /* 0x000000ff0d00720c */ /* 0x008fe40003fa6270 */
[----:B------:R-:W-:Y:S01]  /*6360*/  IABS R8, R13 ;  /* 0x0000000d00087213 */ /* 0x000fe20000000000 */
[----:B------:R-:W-:-:S04]  /*6370*/  IMAD.MOV.U32 R13, RZ, RZ, R2 ;  /* 0x000000ffff0d7224 */ /* 0x000fc800078e0002 */
[----:B------:R-:W-:Y:S01]  /*6380*/  @!P6 IMAD.MOV R13, RZ, RZ, -R13 ;  /* 0x000000ffff0de224 */ /* 0x000fe200078e0a0d */
[----:B------:R-:W-:-:S04]  /*6390*/  IABS R5, R12 ;  /* 0x0000000c00057213 */ /* 0x000fc80000000000 */
[----:B------:R0:W-:Y:S02]  /*63a0*/  STL [R1+0x31c], R13 ;  /* 0x00031c0d01007387 */ /* 0x0001e40000100800 */
[----:B0-----:R-:W-:-:S04]  /*63b0*/  IMAD.HI.U32 R13, R0, R5, RZ ;  /* 0x00000005000d7227 */ /* 0x001fc800078e00ff */
[----:B------:R-:W-:-:S04]  /*63c0*/  IMAD.MOV R13, RZ, RZ, -R13 ;  /* 0x000000ffff0d7224 */ /* 0x000fc800078e0a0d */
[----:B------:R-:W-:Y:S02]  /*63d0*/  IMAD R5, R27, R13, R5 ;  /* 0x0000000d1b057224 */ /* 0x000fe400078e0205 */
[----:B------:R-:W3:Y:S01]  /*63e0*/  LDL R13, [R1+0x98] ;  /* 0x00009800010d7983 */ /* 0x000ee20000100800 */
[----:B--2---:R-:W-:-:S03]  /*63f0*/  IABS R4, R14 ;  /* 0x0000000e00047213 */ /* 0x004fc60000000000 */
[----:B------:R-:W2:Y:S01]  /*6400*/  LDL R14, [R1+0x9c] ;  /* 0x00009c00010e7983 */ /* 0x000ea20000100800 */
[----:B----4-:R-:W-:-:S03]  /*6410*/  IABS R9, R22 ;  /* 0x0000001600097213 */ /* 0x010fc60000000000 */
[----:B------:R-:W4:Y:S04]  /*6420*/  LDL R22, [R1+0xa0] ;  /* 0x0000a00001167983 */ /* 0x000f280000100800 */
[----:B------:R0:W-:Y:S04]  /*6430*/  STL [R1+0x2634], R21 ;  /* 0x0026341501007387 */ /* 0x0001e80000100800 */
[----:B------:R1:W-:Y:S04]  /*6440*/  STL [R1+0x330], R6 ;  /* 0x0003300601007387 */ /* 0x0003e80000100800 */
[----:B0-----:R-:W5:Y:S01]  /*6450*/  LDL.LU R21, [R1+0x84] ;  /* 0x0000840001157983 */ /* 0x001f620000300800 */
[----:B------:R-:W-:-:S02]  /*6460*/  ISETP.GE.AND P0, PT, R11, RZ, PT ;  /* 0x000000ff0b00720c */ /* 0x000fc40003f06270 */
[----:B------:R-:W-:Y:S02]  /*6470*/  IABS R11, R11 ;  /* 0x0000000b000b7213 */ /* 0x000fe40000000000 */
[----:B------:R-:W-:-:S03]  /*6480*/  ISETP.GT.U32.AND P6, PT, R27, R7, PT ;  /* 0x000000071b00720c */ /* 0x000fc60003fc4070 */
[----:B------:R-:W-:-:S04]  /*6490*/  IMAD.HI.U32 R2, R0, R11, RZ ;  /* 0x0000000b00027227 */ /* 0x000fc800078e00ff */
[----:B------:R-:W-:Y:S01]  /*64a0*/  IMAD.MOV R2, RZ, RZ, -R2 ;  /* 0x000000ffff027224 */ /* 0x000fe200078e0a02 */
[----:B------:R-:W-:-:S03]  /*64b0*/  ISETP.GT.U32.AND P1, PT, R27, R10, PT ;  /* 0x0000000a1b00720c */ /* 0x000fc60003f24070 */
[----:B------:R-:W-:Y:S02]  /*64c0*/  IMAD R2, R27, R2, R11 ;  /* 0x000000021b027224 */ /* 0x000fe400078e020b */
[----:B------:R-:W-:-:S04]  /*64d0*/  IMAD.HI.U32 R12, R0, R8, RZ ;  /* 0x00000008000c7227 */ /* 0x000fc800078e00ff */
[----:B------:R-:W-:Y:S01]  /*64e0*/  @!P6 IMAD.IADD R7, R7, 0x1, -R27 ;  /* 0x000000010707e824 */ /* 0x000fe200078e0a1b */
[----:B------:R-:W-:Y:S01]  /*64f0*/  ISETP.GT.U32.AND P6, PT, R27, R2, PT ;  /* 0x000000021b00720c */ /* 0x000fe20003fc4070 */
[----:B------:R-:W-:Y:S02]  /*6500*/  IMAD.MOV R12, RZ, RZ, -R12 ;  /* 0x000000ffff0c7224 */ /* 0x000fe400078e0a0c */
[----:B------:R-:W-:-:S04]  /*6510*/  IMAD.HI.U32 R11, R0, R9, RZ ;  /* 0x00000009000b7227 */ /* 0x000fc800078e00ff */
[----:B------:R-:W-:Y:S02]  /*6520*/  IMAD R8, R27, R12, R8 ;  /* 0x0000000c1b087224 */ /* 0x000fe400078e0208 */
[----:B------:R-:W-:-:S04]  /*6530*/  IMAD.HI.U32 R12, R0, R4, RZ ;  /* 0x00000004000c7227 */ /* 0x000fc800078e00ff */
[----:B------:R-:W-:Y:S01]  /*6540*/  @!P1 IMAD.IADD R10, R10, 0x1, -R27 ;  /* 0x000000010a0a9824 */ /* 0x000fe200078e0a1b */
[C---:B------:R-:W-:Y:S01]  /*6550*/  ISETP.GT.U32.AND P1, PT, R27.reuse, R7, PT ;  /* 0x000000071b00720c */ /* 0x040fe20003f24070 */
[----:B------:R-:W-:Y:S02]  /*6560*/  IMAD.MOV R12, RZ, RZ, -R12 ;  /* 0x000000ffff0c7224 */ /* 0x000fe400078e0a0c */
[----:B------:R-:W-:Y:S02]  /*6570*/  IMAD.MOV R11, RZ, RZ, -R11 ;  /* 0x000000ffff0b7224 */ /* 0x000fe400078e0a0b */
[----:B------:R-:W-:Y:S02]  /*6580*/  @!P6 IMAD.IADD R2, R2, 0x1, -R27 ;  /* 0x000000010202e824 */ /* 0x000fe400078e0a1b */
[C---:B------:R-:W-:Y:S02]  /*6590*/  IMAD R4, R27.reuse, R12, R4 ;  /* 0x0000000c1b047224 */ /* 0x040fe400078e0204 */
[C---:B------:R-:W-:Y:S01]  /*65a0*/  IMAD R9, R27.reuse, R11, R9 ;  /* 0x0000000b1b097224 */ /* 0x040fe200078e0209 */
[----:B------:R-:W-:-:S02]  /*65b0*/  ISETP.GT.U32.AND P6, PT, R27, R2, PT ;  /* 0x000000021b00720c */ /* 0x000fc40003fc4070 */
[----:B------:R-:W-:Y:S01]  /*65c0*/  ISETP.GT.U32.AND P4, PT, R27, R10, PT ;  /* 0x0000000a1b00720c */ /* 0x000fe20003f84070 */
[----:B------:R-:W-:Y:S01]  /*65d0*/  @!P1 IMAD.IADD R7, R7, 0x1, -R27 ;  /* 0x0000000107079824 */ /* 0x000fe200078e0a1b */
[----:B------:R-:W-:-:S09]  /*65e0*/  ISETP.GT.U32.AND P1, PT, R27, R8, PT ;  /* 0x000000081b00720c */ /* 0x000fd20003f24070 */
[--C-:B------:R-:W-:Y:S02]  /*65f0*/  @!P6 IMAD.IADD R2, R2, 0x1, -R27.reuse ;  /* 0x000000010202e824 */ /* 0x100fe400078e0a1b */
[--C-:B------:R-:W-:Y:S02]  /*6600*/  @!P4 IMAD.IADD R10, R10, 0x1, -R27.reuse ;  /* 0x000000010a0ac824 */ /* 0x100fe400078e0a1b */
[----:B------:R-:W-:Y:S02]  /*6610*/  @!P1 IMAD.IADD R8, R8, 0x1, -R27 ;  /* 0x0000000108089824 */ /* 0x000fe400078e0a1b */
[----:B------:R-:W-:Y:S01]  /*6620*/  @!P2 IMAD.MOV R10, RZ, RZ, -R10 ;  /* 0x000000ffff0aa224 */ /* 0x000fe200078e0a0a */
[----:B---3--:R-:W-:Y:S02]  /*6630*/  IABS R12, R13 ;  /* 0x0000000d000c7213 */ /* 0x008fe40000000000 */
[----:B--2---:R-:W-:Y:S02]  /*6640*/  IABS R11, R14 ;  /* 0x0000000e000b7213 */ /* 0x004fe40000000000 */
[----:B----4-:R-:W-:-:S03]  /*6650*/  IABS R13, R22 ;  /* 0x00000016000d7213 */ /* 0x010fc60000000000 */
[----:B-1----:R-:W-:Y:S02]  /*6660*/  IMAD.MOV.U32 R6, RZ, RZ, R11 ;  /* 0x000000ffff067224 */ /* 0x002fe400078e000b */
[----:B------:R-:W-:-:S04]  /*6670*/  IMAD.MOV.U32 R11, RZ, RZ, R13 ;  /* 0x000000ffff0b7224 */ /* 0x000fc800078e000d */
[----:B------:R-:W-:-:S04]  /*6680*/  IMAD.HI.U32 R13, R0, R11, RZ ;  /* 0x0000000b000d7227 */ /* 0x000fc800078e00ff */
[----:B------:R-:W-:Y:S02]  /*6690*/  IMAD.MOV.U32 R22, RZ, RZ, R7 ;  /* 0x000000ffff167224 */ /* 0x000fe400078e0007 */
[----:B------:R-:W-:Y:S02]  /*66a0*/  IMAD.MOV R13, RZ, RZ, -R13 ;  /* 0x000000ffff0d7224 */ /* 0x000fe400078e0a0d */
[----:B------:R-:W-:-:S04]  /*66b0*/  IMAD.HI.U32 R14, R0, R6, RZ ;  /* 0x00000006000e7227 */ /* 0x000fc800078e00ff */
[----:B------:R-:W-:-:S04]  /*66c0*/  IMAD.HI.U32 R7, R0, R12, RZ ;  /* 0x0000000c00077227 */ /* 0x000fc800078e00ff */
[----:B------:R-:W-:Y:S02]  /*66d0*/  @!P3 IMAD.MOV R22, RZ, RZ, -R22 ;  /* 0x000000ffff16b224 */ /* 0x000fe400078e0a16 */
[----:B------:R-:W-:Y:S02]  /*66e0*/  IMAD R11, R27, R13, R11 ;  /* 0x0000000d1b0b7224 */ /* 0x000fe400078e020b */
[----:B------:R-:W-:Y:S02]  /*66f0*/  IMAD.MOV R14, RZ, RZ, -R14 ;  /* 0x000000ffff0e7224 */ /* 0x000fe400078e0a0e */
[----:B------:R-:W-:Y:S01]  /*6700*/  IMAD.MOV.U32 R13, RZ, RZ, R2 ;  /* 0x000000ffff0d7224 */ /* 0x000fe200078e0002 */
[----:B------:R0:W-:Y:S01]  /*6710*/  STL [R1+0x32c], R22 ;  /* 0x00032c1601007387 */ /* 0x0001e20000100800 */
[----:B------:R-:W-:Y:S01]  /*6720*/  IMAD.MOV R7, RZ, RZ, -R7 ;  /* 0x000000ffff077224 */ /* 0x000fe200078e0a07 */
[----:B-----5:R-:W-:Y:S01]  /*6730*/  ISETP.GE.AND P1, PT, R21, RZ, PT ;  /* 0x000000ff1500720c */ /* 0x020fe20003f26270 */
[----:B------:R-:W-:-:S02]  /*6740*/  @!P0 IMAD.MOV R13, RZ, RZ, -R13 ;  /* 0x000000ffff0d8224 */ /* 0x000fc400078e0a0d */
[C---:B------:R-:W-:Y:S02]  /*6750*/  IMAD R6, R27.reuse, R14, R6 ;  /* 0x0000000e1b067224 */ /* 0x040fe400078e0206 */
[C---:B------:R-:W-:Y:S01]  /*6760*/  IMAD R7, R27.reuse, R7, R12 ;  /* 0x000000071b077224 */ /* 0x040fe200078e020c */
[----:B0-----:R-:W2:Y:S04]  /*6770*/  LDL R22, [R1+0xa8] ;  /* 0x0000a80001167983 */ /* 0x001ea80000100800 */
[----:B------:R-:W3:Y:S04]  /*6780*/  LDL.LU R21, [R1+0x2634] ;  /* 0x0026340001157983 */ /* 0x000ee80000300800 */
[----:B------:R-:W4:Y:S04]  /*6790*/  LDL R14, [R1+0xa4] ;  /* 0x0000a400010e7983 */ /* 0x000f280000100800 */
[----:B------:R-:W5:Y:S04]  /*67a0*/  LDL.LU R12, [R1+0x90] ;  /* 0x00009000010c7983 */ /* 0x000f680000300800 */
[----:B------:R-:W-:Y:S04]  /*67b0*/  STL [R1+0x34c], R10 ;  /* 0x00034c0a01007387 */ /* 0x000fe80000100800 */
[----:B------:R0:W-:Y:S04]  /*67c0*/  STL [R1+0x350], R13 ;  /* 0x0003500d01007387 */ /* 0x0001e80000100800 */
[----:B0-----:R-:W2:Y:S01]  /*67d0*/  LDL.LU R13, [R1+0x98] ;  /* 0x00009800010d7983 */ /* 0x001ea20000300800 */
[----:B------:R-:W-:-:S13]  /*67e0*/  ISETP.GT.U32.AND P6, PT, R27, R9, PT ;  /* 0x000000091b00720c */ /* 0x000fda0003fc4070 */
[--C-:B------:R-:W-:Y:S01]  /*67f0*/  @!P6 IMAD.IADD R9, R9, 0x1, -R27.reuse ;  /* 0x000000010909e824 */ /* 0x100fe200078e0a1b */
[----:B--2---:R0:W-:Y:S04]  /*6800*/  STL [R1+0x2630], R13 ;  /* 0x0026300d01007387 */ /* 0x0041e80000100800 */
[----:B0-----:R-:W2:Y:S01]  /*6810*/  LDL.LU R13, [R1+0x94] ;  /* 0x00009400010d7983 */ /* 0x001ea20000300800 */
[----:B------:R-:W-:Y:S02]  /*6820*/  ISETP.GT.U32.AND P2, PT, R27, R9, PT ;  /* 0x000000091b00720c */ /* 0x000fe40003f44070 */
[----:B----4-:R-:W-:Y:S02]  /*6830*/  IABS R10, R14 ;  /* 0x0000000e000a7213 */ /* 0x010fe40000000000 */
[----:B------:R-:W-:Y:S01]  /*6840*/  IABS R2, R22 ;  /* 0x0000001600027213 */ /* 0x000fe20000000000 */
[----:B------:R-:W4:Y:S04]  /*6850*/  LDL.LU R14, [R1+0x9c] ;  /* 0x00009c00010e7983 */ /* 0x000f280000300800 */
[----:B------:R-:W3:Y:S04]  /*6860*/  LDL.LU R22, [R1+0xac] ;  /* 0x0000ac0001167983 */ /* 0x000ee80000300800 */
[----:B------:R-:W-:Y:S01]  /*6870*/  @!P2 IMAD.IADD R9, R9, 0x1, -R27 ;  /* 0x000000010909a824 */ /* 0x000fe200078e0a1b */
[----:B------:R-:W-:-:S02]  /*6880*/  ISETP.GT.U32.AND P3, PT, R27, R5, PT ;  /* 0x000000051b00720c */ /* 0x000fc40003f64070 */
[----:B------:R-:W-:Y:S02]  /*6890*/  ISETP.GT.U32.AND P4, PT, R27, R4, PT ;  /* 0x000000041b00720c */ /* 0x000fe40003f84070 */
[----:B--2---:R-:W-:Y:S02]  /*68a0*/  ISETP.GE.AND P2, PT, R13, RZ, PT ;  /* 0x000000ff0d00720c */ /* 0x004fe40003f46270 */
[----:B------:R-:W2:Y:S07]  /*68b0*/  LDL.LU R13, [R1+0x2630] ;  /* 0x00263000010d7983 */ /* 0x000eae0000300800 */
[--C-:B------:R-:W-:Y:S01]  /*68c0*/  @!P3 IMAD.IADD R5, R5, 0x1, -R27.reuse ;  /* 0x000000010505b824 */ /* 0x100fe200078e0a1b */
[C---:B------:R-:W-:Y:S01]  /*68d0*/  ISETP.GT.U32.AND P3, PT, R27.reuse, R8, PT ;  /* 0x000000081b00720c */ /* 0x040fe20003f64070 */
[----:B------:R-:W-:Y:S01]  /*68e0*/  @!P4 IMAD.IADD R4, R4, 0x1, -R27 ;  /* 0x000000010404c824 */ /* 0x000fe200078e0a1b */
[----:B------:R-:W-:-:S02]  /*68f0*/  ISETP.GT.U32.AND P0, PT, R27, R7, PT ;  /* 0x000000071b00720c */ /* 0x000fc40003f04070 */
[C---:B------:R-:W-:Y:S02]  /*6900*/  ISETP.GT.U32.AND P4, PT, R27.reuse, R5, PT ;  /* 0x000000051b00720c */ /* 0x040fe40003f84070 */
[----:B------:R-:W-:-:S07]  /*6910*/  ISETP.GT.U32.AND P6, PT, R27, R4, PT ;  /* 0x000000041b00720c */ /* 0x000fce0003fc4070 */
[--C-:B------:R-:W-:Y:S01]  /*6920*/  @!P3 IMAD.IADD R8, R8, 0x1, -R27.reuse ;  /* 0x000000010808b824 */ /* 0x100fe200078e0a1b */
[----:B------:R-:W-:Y:S01]  /*6930*/  ISETP.GT.U32.AND P3, PT, R27, R6, PT ;  /* 0x000000061b00720c */ /* 0x000fe20003f64070 */
[--C-:B------:R-:W-:Y:S02]  /*6940*/  @!P0 IMAD.IADD R7, R7, 0x1, -R27.reuse ;  /* 0x0000000107078824 */ /* 0x100fe400078e0a1b */
[--C-:B------:R-:W-:Y:S01]  /*6950*/  @!P4 IMAD.IADD R5, R5, 0x1, -R27.reuse ;  /* 0x000000010505c824 */ /* 0x100fe200078e0a1b */
[----:B-----5:R-:W-:Y:S01]  /*6960*/  ISETP.GE.AND P4, PT, R12, RZ, PT ;  /* 0x000000ff0c00720c */ /* 0x020fe20003f86270 */
[----:B------:R-:W-:Y:S01]  /*6970*/  IMAD.HI.U32 R12, R0, R10, RZ ;  /* 0x0000000a000c7227 */ /* 0x000fe200078e00ff */
[----:B------:R0:W-:Y:S03]  /*6980*/  STL [R1+0x262c], R2 ;  /* 0x00262c0201007387 */ /* 0x0001e60000100800 */
[----:B------:R-:W-:Y:S01]  /*6990*/  IMAD.MOV R12, RZ, RZ, -R12 ;  /* 0x000000ffff0c7224 */ /* 0x000fe200078e0a0c */
[----:B------:R1:W-:Y:S01]  /*69a0*/  STL [R1+0x2628], R0 ;  /* 0x0026280001007387 */ /* 0x0003e20000100800 */
[----:B------:R-:W-:-:S02]  /*69b0*/  @!P6 IMAD.IADD R4, R4, 0x1, -R27 ;  /* 0x000000010404e824 */ /* 0x000fc400078e0a1b */
[----:B------:R-:W-:Y:S01]  /*69c0*/  @!P3 IMAD.IADD R6, R6, 0x1, -R27 ;  /* 0x000000010606b824 */ /* 0x000fe200078e0a1b */
[----:B----4-:R-:W-:Y:S01]  /*69d0*/  ISETP.GE.AND P3, PT, R14, RZ, PT ;  /* 0x000000ff0e00720c */ /* 0x010fe20003f66270 */
[----:B------:R-:W-:Y:S01]  /*69e0*/  IMAD R10, R27, R12, R10 ;  /* 0x0000000c1b0a7224 */ /* 0x000fe200078e020a */
[----:B------:R-:W4:Y:S04]  /*69f0*/  LDL.LU R14, [R1+0xb4] ;  /* 0x0000b400010e7983 */ /* 0x000f280000300800 */
[----:B------:R-:W5:Y:S01]  /*6a00*/  LDL.LU R12, [R1+0xb0] ;  /* 0x0000b000010c7983 */ /* 0x000f620000300800 */
[----:B--2---:R-:W-:Y:S01]  /*6a10*/  ISETP.GE.AND P0, PT, R13, RZ, PT ;  /* 0x000000ff0d00720c */ /* 0x004fe20003f06270 */
[----:B------:R-:W-:-:S04]  /*6a20*/  IMAD.HI.U32 R13, R0, R2, RZ ;  /* 0x00000002000d7227 */ /* 0x000fc800078e00ff */
[----:B0-----:R-:W-:-:S04]  /*6a30*/  IMAD.MOV.U32 R2, RZ, RZ, R8 ;  /* 0x000000ffff027224 */ /* 0x001fc800078e0008 */
[----:B------:R-:W-:Y:S02]  /*6a40*/  @!P5 IMAD.MOV R2, RZ, RZ, -R2 ;  /* 0x000000ffff02d224 */ /* 0x000fe400078e0a02 */
[----:B-1----:R-:W-:Y:S02]  /*6a50*/  IMAD.MOV.U32 R0, RZ, RZ, R5 ;  /* 0x000000ffff007224 */ /* 0x002fe400078e0005 */
[----:B------:R-:W2:Y:S02]  /*6a60*/  LDL.LU R5, [R1+0xa4] ;  /* 0x0000a40001057983 */ /* 0x000ea40000300800 */
[----:B------:R-:W-:Y:S02]  /*6a70*/  @!P1 IMAD.MOV R0, RZ, RZ, -R0 ;  /* 0x000000ffff009224 */ /* 0x000fe400078e0a00 */
[----:B------:R0:W-:Y:S04]  /*6a80*/  STL [R1+0x374], R2 ;  /* 0x0003740201007387 */ /* 0x0001e80000100800 */
[----:B------:R-:W5:Y:S01]  /*6a90*/  LDL.LU R8, [R1+0xa8] ;  /* 0x0000a80001087983 */ /* 0x000f620000300800 */
[----:B0-----:R-:W-:-:S03]  /*6aa0*/  IMAD.MOV.U32 R2, RZ, RZ, R4 ;  /* 0x000000ffff027224 */ /* 0x001fc600078e0004 */
[----:B------:R0:W-:Y:S01]  /*6ab0*/  STL [R1+0x39c], R0 ;  /* 0x00039c0001007387 */ /* 0x0001e20000100800 */
[----:B------:R-:W-:Y:S02]  /*6ac0*/  @!P4 IMAD.MOV R2, RZ, RZ, -R2 ;  /* 0x000000ffff02c224 */ /* 0x000fe400078e0a02 */
[----:B0-----:R-:W-:Y:S02]  /*6ad0*/  IMAD.MOV.U32 R0, RZ, RZ, R9 ;  /* 0x000000ffff007224 */ /* 0x001fe400078e0009 */
[----:B------:R-:W4:Y:S04]  /*6ae0*/  LDL.LU R9, [R1+0xa0] ;  /* 0x0000a00001097983 */ /* 0x000f280000300800 */
[----:B------:R0:W-:Y:S04]  /*6af0*/  STL [R1+0x398], R2 ;  /* 0x0003980201007387 */ /* 0x0001e80000100800 */
[----:B0-----:R-:W2:Y:S01]  /*6b00*/  LDL.LU R2, [R1+0x262c] ;  /* 0x00262c0001027983 */ /* 0x001ea20000300800 */
[C---:B------:R-:W-:Y:S01]  /*6b10*/  ISETP.GT.U32.AND P6, PT, R27.reuse, R11, PT ;  /* 0x0000000b1b00720c */ /* 0x040fe20003fc4070 */
[----:B------:R-:W-:Y:S01]  /*6b20*/  @!P2 IMAD.MOV R0, RZ, RZ, -R0 ;  /* 0x000000ffff00a224 */ /* 0x000fe200078e0a00 */
[----:B------:R-:W-:-:S02]  /*6b30*/  ISETP.GT.U32.AND P1, PT, R27, R6, PT ;  /* 0x000000061b00720c */ /* 0x000fc40003f24070 */
[C---:B------:R-:W-:Y:S02]  /*6b40*/  ISETP.GT.U32.AND P5, PT, R27.reuse, R7, PT ;  /* 0x000000071b00720c */ /* 0x040fe40003fa4070 */
[----:B------:R0:W-:Y:S01]  /*6b50*/  STL [R1+0x394], R0 ;  /* 0x0003940001007387 */ /* 0x0001e20000100800 */
[----:B------:R-:W-:-:S06]  /*6b60*/  ISETP.GT.U32.AND P4, PT, R27, R10, PT ;  /* 0x0000000a1b00720c */ /* 0x000fcc0003f84070 */
[----:B------:R-:W-:Y:S01]  /*6b70*/  @!P6 IMAD.IADD R11, R11, 0x1, -R27 ;  /* 0x000000010b0be824 */ /* 0x000fe200078e0a1b */
[----:B0-----:R-:W5:Y:S04]  /*6b80*/  LDL.LU R0, [R1+0x2628] ;  /* 0x0026280001007983 */ /* 0x001f680000300800 */
[----:B------:R-:W-:Y:S01]  /*6b90*/  ISETP.GT.U32.AND P6, PT, R27, R11, PT ;  /* 0x0000000b1b00720c */ /* 0x000fe20003fc4070 */
[----:B------:R-:W-:Y:S02]  /*6ba0*/  IMAD.MOV R13, RZ, RZ, -R13 ;  /* 0x000000ffff0d7224 */ /* 0x000fe400078e0a0d */
[--C-:B------:R-:W-:Y:S02]  /*6bb0*/  @!P1 IMAD.IADD R6, R6, 0x1, -R27.reuse ;  /* 0x0000000106069824 */ /* 0x100fe400078e0a1b */
[--C-:B------:R-:W-:Y:S01]  /*6bc0*/  @!P5 IMAD.IADD R7, R7, 0x1, -R27.reuse ;  /* 0x000000010707d824 */ /* 0x100fe200078e0a1b */
[----:B---3--:R-:W-:Y:S01]  /*6bd0*/  IABS R4, R22 ;  /* 0x0000001600047213 */ /* 0x008fe20000000000 */
[----:B------:R-:W-:-:S02]  /*6be0*/  @!P4 IMAD.IADD R10, R10, 0x1, -R27 ;  /* 0x000000010a0ac824 */ /* 0x000fc400078e0a1b */
[----:B------:R-:W-:Y:S01]  /*6bf0*/  @!P0 IMAD.MOV R7, RZ, RZ, -R7 ;  /* 0x000000ffff078224 */ /* 0x000fe200078e0a07 */
[----:B------:R-:W-:Y:S02]  /*6c00*/  ISETP.GE.AND P4, PT, R22, RZ, PT ;  /* 0x000000ff1600720c */ /* 0x000fe40003f86270 */
[----:B------:R-:W3:Y:S01]  /*6c10*/  LDL.LU R22, [R1+0xb8] ;  /* 0x0000b80001167983 */ /* 0x000ee20000300800 */
[----:B------:R-:W-:-:S03]  /*6c20*/  @!P6 IMAD.IADD R11, R11, 0x1, -R27 ;  /* 0x000000010b0be824 */ /* 0x000fc600078e0a1b */
[----:B------:R0:W-:Y:S02]  /*6c30*/  STL [R1+0x390], R7 ;  /* 0x0003900701007387 */ /* 0x0001e40000100800 */
[----:B0-----:R-:W-:Y:S02]  /*6c40*/  IMAD.MOV.U32 R7, RZ, RZ, R11 ;  /* 0x000000ffff077224 */ /* 0x001fe400078e000b */
[----:B------:R-:W3:Y:S01]  /*6c50*/  LDL.LU R11, [R1+0xf0] ;  /* 0x0000f000010b7983 */ /* 0x000ee20000300800 */
[----:B--2---:R-:W-:Y:S02]  /*6c60*/  IMAD R2, R27, R13, R2 ;  /* 0x0000000d1b027224 */ /* 0x004fe400078e0202 */
[----:B------:R-:W-:-:S04]  /*6c70*/  IMAD.MOV.U32 R13, RZ, RZ, R6 ;  /* 0x000000ffff0d7224 */ /* 0x000fc800078e0006 */
[----:B------:R-:W-:Y:S01]  /*6c80*/  @!P3 IMAD.MOV R13, RZ, RZ, -R13 ;  /* 0x000000ffff0db224 */ /* 0x000fe200078e0a0d */
[----:B------:R-:W-:-:S04]  /*6c90*/  ISETP.GT.U32.AND P5, PT, R27, R2, PT ;  /* 0x000000021b00720c */ /* 0x000fc80003fa4070 */
[----:B------:R0:W-:Y:S01]  /*6ca0*/  STL [R1+0x38c], R13 ;  /* 0x00038c0d01007387 */ /* 0x0001e20000100800 */
[----:B----4-:R-:W-:-:S03]  /*6cb0*/  ISETP.GE.AND P2, PT, R9, RZ, PT ;  /* 0x000000ff0900720c */ /* 0x010fc60003f46270 */
[----:B0-----:R-:W2:Y:S05]  /*6cc0*/  LDL.LU R13, [R1+0xf4] ;  /* 0x0000f400010d7983 */ /* 0x001eaa0000300800 */
[----:B------:R-:W-:Y:S01]  /*6cd0*/  @!P5 IMAD.IADD R2, R2, 0x1, -R27 ;  /* 0x000000010202d824 */ /* 0x000fe200078e0a1b */
[----:B------:R-:W-:-:S04]  /*6ce0*/  ISETP.GT.U32.AND P5, PT, R27, R10, PT ;  /* 0x0000000a1b00720c */ /* 0x000fc80003fa4070 */
[----:B------:R-:W-:Y:S01]  /*6cf0*/  @!P2 IMAD.MOV R7, RZ, RZ, -R7 ;  /* 0x000000ffff07a224 */ /* 0x000fe200078e0a07 */
[----:B------:R-:W-:-:S04]  /*6d00*/  IABS R9, R14 ;  /* 0x0000000e00097213 */ /* 0x000fc80000000000 */
[----:B------:R0:W-:Y:S04]  /*6d10*/  STL [R1+0x388], R7 ;  /* 0x0003880701007387 */ /* 0x0001e80000100800 */
[----:B------:R-:W-:Y:S01]  /*6d20*/  @!P5 IMAD.IADD R10, R10, 0x1, -R27 ;  /* 0x000000010a0ad824 */ /* 0x000fe200078e0a1b */
[----:B------:R-:W-:Y:S02]  /*6d30*/  ISETP.GE.AND P5, PT, R14, RZ, PT ;  /* 0x000000ff0e00720c */ /* 0x000fe40003fa6270 */
[----:B------:R-:W4:Y:S01]  /*6d40*/  LDL R14, [R1+0xc8] ;  /* 0x0000c800010e7983 */ /* 0x000f220000100800 */
[----:B------:R-:W-:Y:S01]  /*6d50*/  ISETP.GE.AND P1, PT, R5, RZ, PT ;  /* 0x000000ff0500720c */ /* 0x000fe20003f26270 */
[----:B-----5:R-:W-:-:S04]  /*6d60*/  IMAD.HI.U32 R5, R0, R4, RZ ;  /* 0x0000000400057227 */ /* 0x020fc800078e00ff */
[----:B------:R-:W-:Y:S01]  /*6d70*/  IMAD.MOV R5, RZ, RZ, -R5 ;  /* 0x000000ffff057224 */ /* 0x000fe200078e0a05 */
[----:B------:R-:W-:-:S03]  /*6d80*/  ISETP.GT.U32.AND P0, PT, R27, R2, PT ;  /* 0x000000021b00720c */ /* 0x000fc60003f04070 */
[----:B------:R-:W-:-:S05]  /*6d90*/  IMAD R4, R27, R5, R4 ;  /* 0x000000051b047224 */ /* 0x000fca00078e0204 */
[----:B------:R-:W-:Y:S01]  /*6da0*/  ISETP.GT.U32.AND P3, PT, R27, R4, PT ;  /* 0x000000041b00720c */ /* 0x000fe20003f64070 */
[----:B------:R-:W-:Y:S01]  /*6db0*/  IMAD.HI.U32 R6, R0, R9, RZ ;  /* 0x0000000900067227 */ /* 0x000fe200078e00ff */
[----:B------:R-:W-:-:S03]  /*6dc0*/  ISETP.GE.AND P6, PT, R8, RZ, PT ;  /* 0x000000ff0800720c */ /* 0x000fc60003fc6270 */
[----:B------:R-:W-:Y:S02]  /*6dd0*/  IMAD.MOV R6, RZ, RZ, -R6 ;  /* 0x000000ffff067224 */ /* 0x000fe400078e0a06 */
[----:B0-----:R-:W-:Y:S02]  /*6de0*/  IMAD.MOV.U32 R7, RZ, RZ, R10 ;  /* 0x000000ffff077224 */ /* 0x001fe400078e000a */
[----:B------:R-:W-:Y:S02]  /*6df0*/  @!P0 IMAD.IADD R2, R2, 0x1, -R27 ;  /* 0x0000000102028824 */ /* 0x000fe400078e0a1b */
[----:B------:R-:W-:Y:S02]  /*6e00*/  IMAD R9, R27, R6, R9 ;  /* 0x000000061b097224 */ /* 0x000fe400078e0209 */
[----:B------:R-:W-:Y:S01]  /*6e10*/  @!P3 IMAD.IADD R4, R4, 0x1, -R27 ;  /* 0x000000010404b824 */ /* 0x000fe200078e0a1b */
[----:B------:R-:W-:Y:S01]  /*6e20*/  IABS R8, R12 ;  /* 0x0000000c00087213 */ /* 0x000fe20000000000 */
[----:B------:R-:W-:Y:S01]  /*6e30*/  @!P1 IMAD.MOV R7, RZ, RZ, -R7 ;  /* 0x000000ffff079224 */ /* 0x000fe200078e0a07 */
[----:B------:R-:W-:-:S02]  /*6e40*/  ISETP.GE.AND P2, PT, R12, RZ, PT ;  /* 0x000000ff0c00720c */ /* 0x000fc40003f46270 */
[----:B------:R-:W5:Y:S04]  /*6e50*/  LDL R12, [R1+0xc4] ;  /* 0x0000c400010c7983 */ /* 0x000f680000100800 */
[----:B------:R0:W-:Y:S04]  /*6e60*/  STL [R1+0x384], R7 ;  /* 0x0003840701007387 */ /* 0x0001e80000100800 */
[----:B---3--:R1:W-:Y:S01]  /*6e70*/  STL [R1+0x2624], R22 ;  /* 0x0026241601007387 */ /* 0x0083e20000100800 */
[----:B0-----:R-:W-:Y:S02]  /*6e80*/  IABS R7, R22 ;  /* 0x0000001600077213 */ /* 0x001fe40000000000 */
[----:B--2---:R-:W-:-:S02]  /*6e90*/  ISETP.GE.AND P3, PT, R13, RZ, PT ;  /* 0x000000ff0d00720c */ /* 0x004fc40003f66270 */
[----:B------:R-:W-:Y:S01]  /*6ea0*/  IABS R6, R13 ;  /* 0x0000000d00067213 */ /* 0x000fe20000000000 */
[----:B------:R-:W-:-:S04]  /*6eb0*/  IMAD.MOV.U32 R13, RZ, RZ, R2 ;  /* 0x000000ffff0d7224 */ /* 0x000fc800078e0002 */
[----:B------:R-:W-:-:S05]  /*6ec0*/  @!P6 IMAD.MOV R13, RZ, RZ, -R13 ;  /* 0x000000ffff0de224 */ /* 0x000fca00078e0a0d */
[----:B------:R0:W-:Y:S04]  /*6ed0*/  STL [R1+0x380], R13 ;  /* 0x0003800d01007387 */ /* 0x0001e80000100800 */
[----:B-1----:R-:W2:Y:S01]  /*6ee0*/  LDL R22, [R1+0xd0] ;  /* 0x0000d00001167983 */ /* 0x002ea20000100800 */
[----:B0-----:R-:W-:-:S04]  /*6ef0*/  IMAD.HI.U32 R13, R0, R7, RZ ;  /* 0x00000007000d7227 */ /* 0x001fc800078e00ff */
[----:B------:R-:W-:-:S04]  /*6f00*/  IMAD.MOV R13, RZ, RZ, -R13 ;  /* 0x000000ffff0d7224 */ /* 0x000fc800078e0a0d */
[----:B------:R-:W-:Y:S02]  /*6f10*/  IMAD R7, R27, R13, R7 ;  /* 0x0000000d1b077224 */ /* 0x000fe400078e0207 */
[----:B------:R-:W3:Y:S01]  /*6f20*/  LDL R13, [R1+0xcc] ;  /* 0x0000cc00010d7983 */ /* 0x000ee20000100800 */
[----:B----4-:R-:W-:-:S03]  /*6f30*/  IABS R10, R14 ;  /* 0x0000000e000a7213 */ /* 0x010fc60000000000 */
[----:B------:R-:W4:Y:S01]  /*6f40*/  LDL R14, [R1+0xd4] ;  /* 0x0000d400010e7983 */ /* 0x000f220000100800 */
[----:B------:R-:W-:Y:S01]  /*6f50*/  IMAD.HI.U32 R5, R0, R8, RZ ;  /* 0x0000000800057227 */ /* 0x000fe200078e00ff */
[----:B------:R-:W-:-:S03]  /*6f60*/  ISETP.GT.U32.AND P1, PT, R27, R4, PT ;  /* 0x000000041b00720c */ /* 0x000fc60003f24070 */
[----:B------:R-:W-:-:S04]  /*6f70*/  IMAD.MOV R5, RZ, RZ, -R5 ;  /* 0x000000ffff057224 */ /* 0x000fc800078e0a05 */
[----:B------:R-:W-:-:S05]  /*6f80*/  IMAD R8, R27, R5, R8 ;  /* 0x000000051b087224 */ /* 0x000fca00078e0208 */
[C---:B------:R-:W-:Y:S01]  /*6f90*/  ISETP.GT.U32.AND P6, PT, R27.reuse, R8, PT ;  /* 0x000000081b00720c */ /* 0x040fe20003fc4070 */
[----:B------:R-:W-:Y:S01]  /*6fa0*/  @!P1 IMAD.IADD R4, R4, 0x1, -R27 ;  /* 0x0000000104049824 */ /* 0x000fe200078e0a1b */
[----:B------:R-:W-:Y:S02]  /*6fb0*/  ISETP.GT.U32.AND P1, PT, R27, R9, PT ;  /* 0x000000091b00720c */ /* 0x000fe40003f24070 */
[----:B-----5:R-:W-:Y:S01]  /*6fc0*/  IABS R5, R12 ;  /* 0x0000000c00057213 */ /* 0x020fe20000000000 */
[----:B------:R-:W-:Y:S01]  /*6fd0*/  IMAD.HI.U32 R12, R0, R6, RZ ;  /* 0x00000006000c7227 */ /* 0x000fe200078e00ff */
[----:B------:R-:W-:Y:S02]  /*6fe0*/  ISETP.GE.AND P0, PT, R11, RZ, PT ;  /* 0x000000ff0b00720c */ /* 0x000fe40003f06270 */
[----:B------:R-:W-:Y:S01]  /*6ff0*/  IABS R11, R11 ;  /* 0x0000000b000b7213 */ /* 0x000fe20000000000 */
[----:B------:R-:W-:-:S04]  /*7000*/  IMAD.MOV R12, RZ, RZ, -R12 ;  /* 0x000000ffff0c7224 */ /* 0x000fc800078e0a0c */
[----:B------:R-:W-:Y:S02]  /*7010*/  @!P6 IMAD.IADD R8, R8, 0x1, -R27 ;  /* 0x000000010808e824 */ /* 0x000fe400078e0a1b */
[----:B------:R-:W-:-:S04]  /*7020*/  IMAD.HI.U32 R2, R0, R11, RZ ;  /* 0x0000000b00027227 */ /* 0x000fc800078e00ff */
[----:B------:R-:W-:Y:S02]  /*7030*/  IMAD R6, R27, R12, R6 ;  /* 0x0000000c1b067224 */ /* 0x000fe400078e0206 */
[----:B------:R-:W-:-:S04]  /*7040*/  IMAD.HI.U32 R12, R0, R5, RZ ;  /* 0x00000005000c7227 */ /* 0x000fc800078e00ff */
[----:B------:R-:W-:Y:S01]  /*7050*/  @!P1 IMAD.IADD R9, R9, 0x1, -R27 ;  /* 0x0000000109099824 */ /* 0x000fe200078e0a1b */
[C---:B------:R-:W-:Y:S01]  /*7060*/  ISETP.GT.U32.AND P1, PT, R27.reuse, R8, PT ;  /* 0x000000081b00720c */ /* 0x040fe20003f24070 */
[----:B------:R-:W-:Y:S02]  /*7070*/  IMAD.MOV R2, RZ, RZ, -R2 ;  /* 0x000000ffff027224 */ /* 0x000fe400078e0a02 */
[----:B------:R-:W-:Y:S02]  /*7080*/  IMAD.MOV R12, RZ, RZ, -R12 ;  /* 0x000000ffff0c7224 */ /* 0x000fe400078e0a0c */
[----:B------:R-:W-:Y:S02]  /*7090*/  IMAD R2, R27, R2, R11 ;  /* 0x000000021b027224 */ /* 0x000fe400078e020b */
[----:B------:R-:W-:-:S04]  /*70a0*/  IMAD.HI.U32 R11, R0, R10, RZ ;  /* 0x0000000a000b7227 */ /* 0x000fc800078e00ff */
[C---:B------:R-:W-:Y:S02]  /*70b0*/  IMAD R5, R27.reuse, R12, R5 ;  /* 0x0000000c1b057224 */ /* 0x040fe400078e0205 */
[----:B------:R-:W-:Y:S02]  /*70c0*/  IMAD.MOV R11, RZ, RZ, -R11 ;  /* 0x000000ffff0b7224 */ /* 0x000fe400078e0a0b */
[----:B------:R-:W-:Y:S02]  /*70d0*/  @!P1 IMAD.IADD R8, R8, 0x1, -R27 ;  /* 0x0000000108089824 */ /* 0x000fe400078e0a1b */
[----:B------:R-:W-:Y:S01]  /*70e0*/  IMAD R10, R27, R11, R10 ;  /* 0x0000000b1b0a7224 */ /* 0x000fe200078e020a */
[----:B--2---:R-:W-:Y:S01]  /*70f0*/  IABS R11, R22 ;  /* 0x00000016000b7213 */ /* 0x004fe20000000000 */
[----:B------:R-:W-:Y:S01]  /*7100*/  IMAD.MOV.U32 R22, RZ, RZ, R8 ;  /* 0x000000ffff167224 */ /* 0x000fe200078e0008 */
[----:B---3--:R-:W-:Y:S01]  /*7110*/  IABS R12, R13 ;  /* 0x0000000d000c7213 */ /* 0x008fe20000000000 */
[----:B------:R-:W-:Y:S01]  /*7120*/  IMAD.MOV.U32 R13, RZ, RZ, R4 ;  /* 0x000000ffff0d7224 */ /* 0x000fe200078e0004 */
[----:B----4-:R-:W-:-:S03]  /*7130*/  IABS R4, R14 ;  /* 0x0000000e00047213 */ /* 0x010fc60000000000 */
[----:B------:R-:W-:Y:S02]  /*7140*/  @!P4 IMAD.MOV R13, RZ, RZ, -R13 ;  /* 0x000000ffff0dc224 */ /* 0x000fe400078e0a0d */
[----:B------:R-:W-:-:S03]  /*7150*/  IMAD.HI.U32 R8, R0, R12, RZ ;  /* 0x0000000c00087227 */ /* 0x000fc600078e00ff */
[----:B------:R0:W-:Y:S01]  /*7160*/  STL [R1+0x37c], R13 ;  /* 0x00037c0d01007387 */ /* 0x0001e20000100800 */
[----:B------:R-:W-:-:S04]  /*7170*/  IMAD.HI.U32 R14, R0, R11, RZ ;  /* 0x0000000b000e7227 */ /* 0x000fc800078e00ff */
[----:B------:R-:W-:Y:S02]  /*7180*/  @!P2 IMAD.MOV R22, RZ, RZ, -R22 ;  /* 0x000000ffff16a224 */ /* 0x000fe400078e0a16 */
[----:B0-----:R-:W-:-:S03]  /*7190*/  IMAD.HI.U32 R13, R0, R4, RZ ;  /* 0x00000004000d7227 */ /* 0x001fc600078e00ff */
[----:B------:R0:W-:Y:S01]  /*71a0*/  STL [R1+0x378], R22 ;  /* 0x0003781601007387 */ /* 0x0001e20000100800 */
[----:B------:R-:W-:Y:S02]  /*71b0*/  IMAD.MOV R8, RZ, RZ, -R8 ;  /* 0x000000ffff087224 */ /* 0x000fe400078e0a08 */
[----:B------:R-:W-:Y:S02]  /*71c0*/  IMAD.MOV R13, RZ, RZ, -R13 ;  /* 0x000000ffff0d7224 */ /* 0x000fe400078e0a0d */
[----:B------:R-:W-:Y:S02]  /*71d0*/  IMAD.MOV R14, RZ, RZ, -R14 ;  /* 0x000000ffff0e7224 */ /* 0x000fe400078e0a0e */
[C---:B------:R-:W-:Y:S01]  /*71e0*/  IMAD R8, R27.reuse, R8, R12 ;  /* 0x000000081b087224 */ /* 0x040fe200078e020c */
[----:B0-----:R-:W2:Y:S01]  /*71f0*/  LDL.LU R22, [R1+0x2624] ;  /* 0x0026240001167983 */ /* 0x001ea20000300800 */
[C---:B------:R-:W-:Y:S02]  /*7200*/  IMAD R4, R27.reuse, R13, R4 ;  /* 0x0000000d1b047224 */ /* 0x040fe400078e0204 */
[C---:B------:R-:W-:Y:S01]  /*7210*/  IMAD R11, R27.reuse, R14, R11 ;  /* 0x0000000e1b0b7224 */ /* 0x040fe200078e020b */
        /* <DEDUP_REMOVED lines=45> */
[----:B------:R-:W-:-:S02]  /*74f0*/  IMAD.MOV R12, RZ, RZ, -R12 ;  /* 0x000000ffff0c7224 */ /* 0x000fc400078e0a0c */
[----:B------:R-:W-:Y:S01]  /*7500*/  IMAD.HI.U32 R13, R0, R2, RZ ;  /* 0x00000002000d7227 */ /* 0x000fe200078e00ff */
[----:B------:R-:W-:-:S03]  /*7510*/  ISETP.GT.U32.AND P2, PT, R27, R11, PT ;  /* 0x0000000b1b00720c */ /* 0x000fc60003f44070 */
[----:B0-----:R-:W-:Y:S02]  /*7520*/  IMAD.MOV.U32 R2, RZ, RZ, R7 ;  /* 0x000000ffff027224 */ /* 0x001fe400078e0007 */
[----:B------:R-:W-:Y:S02]  /*7530*/  @!P3 IMAD.MOV R6, RZ, RZ, -R6 ;  /* 0x000000ffff06b224 */ /* 0x000fe400078e0a06 */
[----:B------:R-:W-:Y:S02]  /*7540*/  IMAD R9, R27, R12, R9 ;  /* 0x0000000c1b097224 */ /* 0x000fe400078e0209 */
[----:B------:R-:W-:Y:S01]  /*7550*/  @!P1 IMAD.MOV R2, RZ, RZ, -R2 ;  /* 0x000000ffff029224 */ /* 0x000fe200078e0a02 */
[----:B------:R-:W2:Y:S01]  /*7560*/  LDL.LU R12, [R1+0xe4] ;  /* 0x0000e400010c7983 */ /* 0x000ea20000300800 */
[----:B------:R-:W-:-:S03]  /*7570*/  @!P6 IMAD.IADD R5, R5, 0x1, -R27 ;  /* 0x000000010505e824 */ /* 0x000fc600078e0a1b */
[----:B------:R-:W3:Y:S04]  /*7580*/  LDL.LU R7, [R1+0xd8] ;  /* 0x0000d80001077983 */ /* 0x000ee80000300800 */
[----:B------:R0:W-:Y:S01]  /*7590*/  STL [R1+0x368], R6 ;  /* 0x0003680601007387 */ /* 0x0001e20000100800 */
[----:B------:R-:W-:-:S03]  /*75a0*/  @!P2 IMAD.IADD R11, R11, 0x1, -R27 ;  /* 0x000000010b0ba824 */ /* 0x000fc600078e0a1b */
[----:B0-----:R-:W2:Y:S04]  /*75b0*/  LDL.LU R6, [R1+0xdc] ;  /* 0x0000dc0001067983 */ /* 0x001ea80000300800 */
[----:B------:R0:W-:Y:S02]  /*75c0*/  STL [R1+0x364], R2 ;  /* 0x0003640201007387 */ /* 0x0001e40000100800 */
[----:B0-----:R-:W-:-:S04]  /*75d0*/  IMAD.MOV.U32 R2, RZ, RZ, R5 ;  /* 0x000000ffff027224 */ /* 0x001fc800078e0005 */
[----:B------:R-:W-:Y:S01]  /*75e0*/  @!P4 IMAD.MOV R2, RZ, RZ, -R2 ;  /* 0x000000ffff02c224 */ /* 0x000fe200078e0a02 */
[----:B----4-:R-:W-:Y:S01]  /*75f0*/  ISETP.GE.AND P2, PT, R14, RZ, PT ;  /* 0x000000ff0e00720c */ /* 0x010fe20003f46270 */
[----:B------:R-:W-:Y:S02]  /*7600*/  IMAD.MOV.U32 R14, RZ, RZ, R10 ;  /* 0x000000ffff0e7224 */ /* 0x000fe400078e000a */
[----:B------:R-:W4:Y:S04]  /*7610*/  LDL.LU R10, [R1+0xd4] ;  /* 0x0000d400010a7983 */ /* 0x000f280000300800 */
[----:B------:R0:W-:Y:S04]  /*7620*/  STL [R1+0x360], R2 ;  /* 0x0003600201007387 */ /* 0x0001e80000100800 */
[----:B0-----:R-:W3:Y:S01]  /*7630*/  LDL.LU R2, [R1+0x2620] ;  /* 0x0026200001027983 */ /* 0x001ee20000300800 */
[C---:B------:R-:W-:Y:S01]  /*7640*/  ISETP.GT.U32.AND P3, PT, R27.reuse, R8, PT ;  /* 0x000000081b00720c */ /* 0x040fe20003f64070 */
[----:B------:R-:W-:Y:S01]  /*7650*/  @!P5 IMAD.MOV R14, RZ, RZ, -R14 ;  /* 0x000000ffff0ed224 */ /* 0x000fe200078e0a0e */
[----:B------:R-:W-:-:S02]  /*7660*/  ISETP.GT.U32.AND P1, PT, R27, R11, PT ;  /* 0x0000000b1b00720c */ /* 0x000fc40003f24070 */
[----:B------:R-:W-:Y:S02]  /*7670*/  ISETP.GT.U32.AND P4, PT, R27, R9, PT ;  /* 0x000000091b00720c */ /* 0x000fe40003f84070 */
[----:B------:R0:W-:Y:S01]  /*7680*/  STL [R1+0x35c], R14 ;  /* 0x00035c0e01007387 */ /* 0x0001e20000100800 */
[----:B------:R-:W-:-:S06]  /*7690*/  IMAD.MOV R13, RZ, RZ, -R13 ;  /* 0x000000ffff0d7224 */ /* 0x000fcc00078e0a0d */
[--C-:B------:R-:W-:Y:S01]  /*76a0*/  @!P3 IMAD.IADD R8, R8, 0x1, -R27.reuse ;  /* 0x000000010808b824 */ /* 0x100fe200078e0a1b */
[----:B0-----:R-:W2:Y:S01]  /*76b0*/  LDL.LU R14, [R1+0x261c] ;  /* 0x00261c00010e7983 */ /* 0x001ea20000300800 */
[--C-:B------:R-:W-:Y:S02]  /*76c0*/  @!P1 IMAD.IADD R11, R11, 0x1, -R27.reuse ;  /* 0x000000010b0b9824 */ /* 0x100fe400078e0a1b */
[----:B------:R-:W-:Y:S01]  /*76d0*/  @!P0 IMAD.MOV R8, RZ, RZ, -R8 ;  /* 0x000000ffff088224 */ /* 0x000fe200078e0a08 */
[----:B-----5:R-:W-:Y:S01]  /*76e0*/  IABS R5, R22 ;  /* 0x0000001600057213 */ /* 0x020fe20000000000 */
[----:B------:R-:W-:Y:S01]  /*76f0*/  @!P4 IMAD.IADD R9, R9, 0x1, -R27 ;  /* 0x000000010909c824 */ /* 0x000fe200078e0a1b */
[----:B------:R-:W-:Y:S02]  /*7700*/  ISETP.GE.AND P4, PT, R22, RZ, PT ;  /* 0x000000ff1600720c */ /* 0x000fe40003f86270 */
[----:B------:R-:W-:Y:S01]  /*7710*/  STL [R1+0x358], R8 ;  /* 0x0003580801007387 */ /* 0x000fe20000100800 */
[----:B------:R-:W-:-:S13]  /*7720*/  ISETP.GT.U32.AND P6, PT, R27, R4, PT ;  /* 0x000000041b00720c */ /* 0x000fda0003fc4070 */
[----:B------:R-:W-:Y:S02]  /*7730*/  @!P6 IMAD.IADD R4, R4, 0x1, -R27 ;  /* 0x000000010404e824 */ /* 0x000fe400078e0a1b */
[C---:B---3--:R-:W-:Y:S02]  /*7740*/  IMAD R2, R27.reuse, R13, R2 ;  /* 0x0000000d1b027224 */ /* 0x048fe400078e0202 */
[----:B------:R-:W-:Y:S02]  /*7750*/  IMAD.MOV.U32 R13, RZ, RZ, R11 ;  /* 0x000000ffff0d7224 */ /* 0x000fe400078e000b */
[----:B------:R-:W3:Y:S04]  /*7760*/  LDL.LU R11, [R1+0x124] ;  /* 0x00012400010b7983 */ /* 0x000ee80000300800 */
[----:B------:R-:W5:Y:S01]  /*7770*/  LDL.LU R22, [R1+0x128] ;  /* 0x0001280001167983 */ /* 0x000f620000300800 */
[----:B------:R-:W-:Y:S01]  /*7780*/  @!P2 IMAD.MOV R13, RZ, RZ, -R13 ;  /* 0x000000ffff0da224 */ /* 0x000fe200078e0a0d */
[----:B------:R-:W-:-:S02]  /*7790*/  ISETP.GT.U32.AND P6, PT, R27, R4, PT ;  /* 0x000000041b00720c */ /* 0x000fc40003fc4070 */
[----:B------:R-:W-:Y:S02]  /*77a0*/  ISETP.GT.U32.AND P3, PT, R27, R2, PT ;  /* 0x000000021b00720c */ /* 0x000fe40003f64070 */
[----:B------:R0:W-:Y:S01]  /*77b0*/  STL [R1+0x354], R13 ;  /* 0x0003540d01007387 */ /* 0x0001e20000100800 */
[----:B----4-:R-:W-:-:S03]  /*77c0*/  ISETP.GE.AND P5, PT, R10, RZ, PT ;  /* 0x000000ff0a00720c */ /* 0x010fc60003fa6270 */
[----:B0-----:R-:W4:Y:S05]  /*77d0*/  LDL R13, [R1+0xec] ;  /* 0x0000ec00010d7983 */ /* 0x001f2a0000100800 */
[--C-:B------:R-:W-:Y:S01]  /*77e0*/  @!P6 IMAD.IADD R4, R4, 0x1, -R27.reuse ;  /* 0x000000010404e824 */ /* 0x100fe200078e0a1b */
[----:B--2---:R-:W-:Y:S01]  /*77f0*/  ISETP.GE.AND P6, PT, R6, RZ, PT ;  /* 0x000000ff0600720c */ /* 0x004fe20003fc6270 */
[----:B------:R-:W-:Y:S01]  /*7800*/  @!P3 IMAD.IADD R2, R2, 0x1, -R27 ;  /* 0x000000010202b824 */ /* 0x000fe200078e0a1b */
[----:B------:R-:W-:Y:S01]  /*7810*/  ISETP.GT.U32.AND P3, PT, R27, R9, PT ;  /* 0x000000091b00720c */ /* 0x000fe20003f64070 */
[----:B------:R-:W-:-:S04]  /*7820*/  IMAD.HI.U32 R6, R0, R5, RZ ;  /* 0x0000000500067227 */ /* 0x000fc800078e00ff */
[----:B------:R-:W-:Y:S02]  /*7830*/  IMAD.MOV R6, RZ, RZ, -R6 ;  /* 0x000000ffff067224 */ /* 0x000fe400078e0a06 */
[----:B------:R-:W-:Y:S01]  /*7840*/  @!P5 IMAD.MOV R4, RZ, RZ, -R4 ;  /* 0x000000ffff04d224 */ /* 0x000fe200078e0a04 */
[----:B------:R-:W-:Y:S01]  /*7850*/  ISETP.GE.AND P1, PT, R7, RZ, PT ;  /* 0x000000ff0700720c */ /* 0x000fe20003f26270 */
[----:B------:R-:W-:Y:S01]  /*7860*/  IMAD R6, R27, R6, R5 ;  /* 0x000000061b067224 */ /* 0x000fe200078e0205 */
[----:B------:R-:W-:Y:S02]  /*7870*/  IABS R7, R12 ;  /* 0x0000000c00077213 */ /* 0x000fe40000000000 */
[----:B------:R-:W-:Y:S01]  /*7880*/  ISETP.GE.AND P5, PT, R12, RZ, PT ;  /* 0x000000ff0c00720c */ /* 0x000fe20003fa6270 */
[----:B------:R0:W-:Y:S01]  /*7890*/  STL [R1+0x348], R4 ;  /* 0x0003480401007387 */ /* 0x0001e20000100800 */
[----:B------:R-:W-:-:S03]  /*78a0*/  @!P3 IMAD.IADD R9, R9, 0x1, -R27 ;  /* 0x000000010909b824 */ /* 0x000fc600078e0a1b */
[----:B------:R-:W2:Y:S01]  /*78b0*/  LDL R12, [R1+0xf8] ;  /* 0x0000f800010c7983 */ /* 0x000ea20000100800 */
[----:B------:R-:W-:Y:S02]  /*78c0*/  IABS R10, R14 ;  /* 0x0000000e000a7213 */ /* 0x000fe40000000000 */
[----:B------:R-:W-:Y:S02]  /*78d0*/  ISETP.GT.U32.AND P2, PT, R27, R6, PT ;  /* 0x000000061b00720c */ /* 0x000fe40003f44070 */
[----:B------:R-:W-:Y:S02]  /*78e0*/  ISETP.GE.AND P3, PT, R14, RZ, PT ;  /* 0x000000ff0e00720c */ /* 0x000fe40003f66270 */
[----:B------:R-:W3:Y:S01]  /*78f0*/  LDL R14, [R1+0xfc] ;  /* 0x0000fc00010e7983 */ /* 0x000ee20000100800 */
[----:B------:R-:W-:-:S04]  /*7900*/  IMAD.HI.U32 R8, R0, R10, RZ ;  /* 0x0000000a00087227 */ /* 0x000fc800078e00ff */
[----:B------:R-:W-:-:S04]  /*7910*/  IMAD.MOV R8, RZ, RZ, -R8 ;  /* 0x000000ffff087224 */ /* 0x000fc800078e0a08 */
[C---:B------:R-:W-:Y:S02]  /*7920*/  IMAD R10, R27.reuse, R8, R10 ;  /* 0x000000081b0a7224 */ /* 0x040fe400078e020a */
[----:B------:R-:W-:Y:S01]  /*7930*/  @!P2 IMAD.IADD R6, R6, 0x1, -R27 ;  /* 0x000000010606a824 */ /* 0x000fe200078e0a1b */
[----:B-----5:R-:W-:Y:S02]  /*7940*/  ISETP.GE.AND P2, PT, R22, RZ, PT ;  /* 0x000000ff1600720c */ /* 0x020fe40003f46270 */
[----:B------:R-:W-:Y:S02]  /*7950*/  IABS R8, R22 ;  /* 0x0000001600087213 */ /* 0x000fe40000000000 */
[----:B------:R-:W5:Y:S01]  /*7960*/  LDL.LU R22, [R1+0x100] ;  /* 0x0001000001167983 */ /* 0x000f620000300800 */
[----:B------:R-:W-:Y:S01]  /*7970*/  ISETP.GT.U32.AND P0, PT, R27, R2, PT ;  /* 0x000000021b00720c */ /* 0x000fe20003f04070 */
[----:B------:R-:W-:-:S04]  /*7980*/  IMAD.HI.U32 R5, R0, R7, RZ ;  /* 0x0000000700057227 */ /* 0x000fc800078e00ff */
[----:B------:R-:W-:Y:S02]  /*7990*/  IMAD.MOV R5, RZ, RZ, -R5 ;  /* 0x000000ffff057224 */ /* 0x000fe400078e0a05 */
[----:B0-----:R-:W-:Y:S02]  /*79a0*/  IMAD.MOV.U32 R4, RZ, RZ, R9 ;  /* 0x000000ffff047224 */ /* 0x001fe400078e0009 */
[----:B------:R-:W-:-:S04]  /*79b0*/  IMAD R7, R27, R5, R7 ;  /* 0x000000051b077224 */ /* 0x000fc800078e0207 */
[----:B------:R-:W-:Y:S01]  /*79c0*/  @!P0 IMAD.IADD R2, R2, 0x1, -R27 ;  /* 0x0000000102028824 */ /* 0x000fe200078e0a1b */
[----:B----4-:R-:W-:-:S03]  /*79d0*/  IABS R5, R13 ;  /* 0x0000000d00057213 */ /* 0x010fc60000000000 */
[----:B------:R-:W-:Y:S02]  /*79e0*/  IMAD.MOV.U32 R13, RZ, RZ, R2 ;  /* 0x000000ffff0d7224 */ /* 0x000fe400078e0002 */
[----:B------:R-:W-:Y:S02]  /*79f0*/  @!P1 IMAD.MOV R4, RZ, RZ, -R4 ;  /* 0x000000ffff049224 */ /* 0x000fe400078e0a04 */
[----:B------:R-:W-:-:S03]  /*7a00*/  @!P6 IMAD.MOV R13, RZ, RZ, -R13 ;  /* 0x000000ffff0de224 */ /* 0x000fc600078e0a0d */
        /* <DEDUP_REMOVED lines=9> */
[----:B---3--:R-:W-:Y:S01]  /*7aa0*/  IABS R9, R14 ;  /* 0x0000000e00097213 */ /* 0x008fe20000000000 */
[----:B------:R-:W-:Y:S02]  /*7ab0*/  IMAD.MOV R12, RZ, RZ, -R12 ;  /* 0x000000ffff0c7224 */ /* 0x000fe400078e0a0c */
[----:B------:R-:W3:Y:S01]  /*7ac0*/  LDL R14, [R1+0x108] ;  /* 0x00010800010e7983 */ /* 0x000ee20000100800 */
        /* <DEDUP_REMOVED lines=8> */
[----:B-----5:R0:W-:Y:S01]  /*7b50*/  STL [R1+0x2614], R22 ;  /* 0x0026141601007387 */ /* 0x0201e20000100800 */
[----:B------:R-:W-:-:S03]  /*7b60*/  IABS R12, R22 ;  /* 0x00000016000c7213 */ /* 0x000fc60000000000 */
[----:B------:R1:W-:Y:S04]  /*7b70*/  STL [R1+0x33c], R5 ;  /* 0x00033c0501007387 */ /* 0x0003e80000100800 */
[----:B0-----:R-:W4:Y:S01]  /*7b80*/  LDL.LU R22, [R1+0xec] ;  /* 0x0000ec0001167983 */ /* 0x001f220000300800 */
[----:B------:R-:W-:Y:S02]  /*7b90*/  ISETP.GT.U32.AND P6, PT, R27, R7, PT ;  /* 0x000000071b00720c */ /* 0x000fe40003fc4070 */
[----:B------:R-:W-:Y:S02]  /*7ba0*/  ISETP.GE.AND P0, PT, R11, RZ, PT ;  /* 0x000000ff0b00720c */ /* 0x000fe40003f06270 */
[----:B------:R-:W-:Y:S02]  /*7bb0*/  IABS R11, R11 ;  /* 0x0000000b000b7213 */ /* 0x000fe40000000000 */
[----:B------:R-:W-:-:S03]  /*7bc0*/  ISETP.GT.U32.AND P1, PT, R27, R10, PT ;  /* 0x0000000a1b00720c */ /* 0x000fc60003f24070 */
[----:B------:R-:W-:-:S04]  /*7bd0*/  IMAD.HI.U32 R2, R0, R11, RZ ;  /* 0x0000000b00027227 */ /* 0x000fc800078e00ff */
[----:B------:R-:W-:Y:S02]  /*7be0*/  IMAD.MOV R2, RZ, RZ, -R2 ;  /* 0x000000ffff027224 */ /* 0x000fe400078e0a02 */
[----:B------:R-:W-:Y:S02]  /*7bf0*/  @!P6 IMAD.IADD R7, R7, 0x1, -R27 ;  /* 0x000000010707e824 */ /* 0x000fe400078e0a1b */
[C---:B------:R-:W-:Y:S02]  /*7c00*/  IMAD R2, R27.reuse, R2, R11 ;  /* 0x000000021b027224 */ /* 0x040fe400078e020b */
[----:B------:R-:W-:Y:S01]  /*7c10*/  @!P1 IMAD.IADD R10, R10, 0x1, -R27 ;  /* 0x000000010a0a9824 */ /* 0x000fe200078e0a1b */
[----:B------:R-:W-:Y:S01]  /*7c20*/  ISETP.GT.U32.AND P1, PT, R27, R7, PT ;  /* 0x000000071b00720c */ /* 0x000fe20003f24070 */
[----:B------:R-:W-:-:S04]  /*7c30*/  IMAD.HI.U32 R11, R0, R9, RZ ;  /* 0x00000009000b7227 */ /* 0x000fc800078e00ff */
[----:B------:R-:W-:Y:S01]  /*7c40*/  IMAD.MOV R11, RZ, RZ, -R11 ;  /* 0x000000ffff0b7224 */ /* 0x000fe200078e0a0b */
[----:B------:R-:W-:-:S03]  /*7c50*/  ISETP.GT.U32.AND P4, PT, R27, R10, PT ;  /* 0x0000000a1b00720c */ /* 0x000fc60003f84070 */
[----:B------:R-:W-:-:S04]  /*7c60*/  IMAD R9, R27, R11, R9 ;  /* 0x0000000b1b097224 */ /* 0x000fc800078e0209 */
[----:B------:R-:W-:Y:S01]  /*7c70*/  @!P1 IMAD.IADD R7, R7, 0x1, -R27 ;  /* 0x0000000107079824 */ /* 0x000fe200078e0a1b */
[----:B------:R-:W-:Y:S02]  /*7c80*/  ISETP.GT.U32.AND P1, PT, R27, R8, PT ;  /* 0x000000081b00720c */ /* 0x000fe40003f24070 */
[----:B--2---:R-:W-:Y:S02]  /*7c90*/  IABS R11, R13 ;  /* 0x0000000d000b7213 */ /* 0x004fe40000000000 */
[----:B---3--:R-:W-:-:S03]  /*7ca0*/  IABS R6, R14 ;  /* 0x0000000e00067213 */ /* 0x008fc60000000000 */
[----:B------:R-:W-:-:S04]  /*7cb0*/  IMAD.HI.U32 R14, R0, R11, RZ ;  /* 0x0000000b000e7227 */ /* 0x000fc800078e00ff */
[----:B-1----:R-:W-:Y:S02]  /*7cc0*/  IMAD.MOV.U32 R5, RZ, RZ, R7 ;  /* 0x000000ffff057224 */ /* 0x002fe400078e0007 */
        /* <DEDUP_REMOVED lines=12> */
[----:B----4-:R-:W-:-:S03]  /*7d90*/  ISETP.GE.AND P1, PT, R22, RZ, PT ;  /* 0x000000ff1600720c */ /* 0x010fc60003f26270 */
        /* <DEDUP_REMOVED lines=30> */
[--C-:B------:R-:W-:Y:S01]  /*7f80*/  @!P5 IMAD.IADD R5, R5, 0x1, -R27.reuse ;  /* 0x000000010505d824 */ /* 0x100fe200078e0a1b */
[----:B------:R-:W-:Y:S01]  /*7f90*/  ISETP.GT.U32.AND P5, PT, R27, R8, PT ;  /* 0x000000081b00720c */ /* 0x000fe20003fa4070 */
[----:B------:R-:W-:-:S03]  /*7fa0*/  @!P4 IMAD.IADD R4, R4, 0x1, -R27 ;  /* 0x000000010404c824 */ /* 0x000fc600078e0a1b */
[----:B------:R-:W-:Y:S02]  /*7fb0*/  ISETP.GT.U32.AND P4, PT, R27, R5, PT ;  /* 0x000000051b00720c */ /* 0x000fe40003f84070 */
[----:B-----5:R-:W-:-:S07]  /*7fc0*/  IABS R10, R10 ;  /* 0x0000000a000a7213 */ /* 0x020fce0000000000 */
[----:B------:R-:W-:Y:S01]  /*7fd0*/  @!P5 IMAD.IADD R8, R8, 0x1, -R27 ;  /* 0x000000010808d824 */ /* 0x000fe200078e0a1b */
[----:B------:R-:W-:-:S03]  /*7fe0*/  ISETP.GT.U32.AND P5, PT, R27, R11, PT ;  /* 0x0000000b1b00720c */ /* 0x000fc60003fa4070 */
[----:B------:R-:W-:Y:S01]  /*7ff0*/  @!P4 IMAD.IADD R5, R5, 0x1, -R27 ;  /* 0x000000010505c824 */ /* 0x000fe200078e0a1b */
[----:B----4-:R-:W-:Y:S01]  /*8000*/  ISETP.GE.AND P4, PT, R12, RZ, PT ;  /* 0x000000ff0c00720c */ /* 0x010fe20003f86270 */
[----:B------:R-:W-:Y:S01]  /*8010*/  IMAD.HI.U32 R12, R0, R10, RZ ;  /* 0x0000000a000c7227 */ /* 0x000fe200078e00ff */
[----:B------:R-:W-:-:S03]  /*8020*/  ISETP.GT.U32.AND P6, PT, R27, R4, PT ;  /* 0x000000041b00720c */ /* 0x000fc60003fc4070 */
[----:B------:R-:W-:-:S04]  /*8030*/  IMAD.MOV R12, RZ, RZ, -R12 ;  /* 0x000000ffff0c7224 */ /* 0x000fc800078e0a0c */
[--C-:B------:R-:W-:Y:S02]  /*8040*/  @!P5 IMAD.IADD R11, R11, 0x1, -R27.reuse ;  /* 0x000000010b0bd824 */ /* 0x100fe400078e0a1b */
[----:B------:R-:W-:Y:S02]  /*8050*/  @!P2 IMAD.MOV R8, RZ, RZ, -R8 ;  /* 0x000000ffff08a224 */ /* 0x000fe400078e0a08 */
[----:B------:R-:W-:Y:S02]  /*8060*/  IMAD R10, R27, R12, R10 ;  /* 0x0000000c1b0a7224 */ /* 0x000fe400078e020a */
[----:B------:R-:W-:Y:S01]  /*8070*/  @!P6 IMAD.IADD R4, R4, 0x1, -R27 ;  /* 0x000000010404e824 */ /* 0x000fe200078e0a1b */
[----:B--2---:R-:W-:Y:S01]  /*8080*/  ISETP.GE.AND P5, PT, R14, RZ, PT ;  /* 0x000000ff0e00720c */ /* 0x004fe20003fa6270 */
[----:B------:R-:W-:Y:S01]  /*8090*/  IMAD.MOV.U32 R14, RZ, RZ, R5 ;  /* 0x000000ffff0e7224 */ /* 0x000fe200078e0005 */
[----:B---3--:R0:W-:Y:S03]  /*80a0*/  STL [R1+0x2610], R22 ;  /* 0x0026101601007387 */ /* 0x0081e60000100800 */
[----:B------:R-:W-:Y:S01]  /*80b0*/  @!P1 IMAD.MOV R14, RZ, RZ, -R14 ;  /* 0x000000ffff0e9224 */ /* 0x000fe200078e0a0e */
[----:B------:R-:W2:Y:S04]  /*80c0*/  LDL.LU R12, [R1+0x114] ;  /* 0x00011400010c7983 */ /* 0x000ea80000300800 */
[----:B------:R-:W3:Y:S04]  /*80d0*/  LDL.LU R5, [R1+0x10c] ;  /* 0x00010c0001057983 */ /* 0x000ee80000300800 */
[----:B------:R1:W-:Y:S01]  /*80e0*/  STL [R1+0x324], R8 ;  /* 0x0003240801007387 */ /* 0x0003e20000100800 */
[----:B0-----:R-:W-:-:S03]  /*80f0*/  IMAD.MOV.U32 R22, RZ, RZ, R4 ;  /* 0x000000ffff167224 */ /* 0x001fc600078e0004 */
[----:B-1----:R-:W4:Y:S04]  /*8100*/  LDL.LU R8, [R1+0x110] ;  /* 0x0001100001087983 */ /* 0x002f280000300800 */
[----:B------:R0:W-:Y:S01]  /*8110*/  STL [R1+0x320], R14 ;  /* 0x0003200e01007387 */ /* 0x0001e20000100800 */
[----:B------:R-:W-:Y:S02]  /*8120*/  @!P4 IMAD.MOV R22, RZ, RZ, -R22 ;  /* 0x000000ffff16c224 */ /* 0x000fe400078e0a16 */
[----:B0-----:R-:W-:Y:S02]  /*8130*/  IMAD.MOV.U32 R14, RZ, RZ, R9 ;  /* 0x000000ffff0e7224 */ /* 0x001fe400078e0009 */
[----:B------:R-:W5:Y:S02]  /*8140*/  LDL.LU R9, [R1+0x108] ;  /* 0x0001080001097983 */ /* 0x000f640000300800 */
[----:B------:R-:W-:-:S02]  /*8150*/  @!P3 IMAD.MOV R14, RZ, RZ, -R14 ;  /* 0x000000ffff0eb224 */ /* 0x000fc400078e0a0e */
[----:B------:R0:W-:Y:S04]  /*8160*/  STL [R1+0x314], R22 ;  /* 0x0003141601007387 */ /* 0x0001e80000100800 */
[----:B0-----:R-:W3:Y:S04]  /*8170*/  LDL.LU R22, [R1+0x2610] ;  /* 0x0026100001167983 */ /* 0x001ee80000300800 */
[----:B------:R0:W-:Y:S04]  /*8180*/  STL [R1+0x308], R14 ;  /* 0x0003080e01007387 */ /* 0x0001e80000100800 */
[----:B0-----:R-:W3:Y:S01]  /*8190*/  LDL.LU R14, [R1+0x260c] ;  /* 0x00260c00010e7983 */ /* 0x001ee20000300800 */
        /* <DEDUP_REMOVED lines=10> */
[C---:B------:R-:W-:Y:S01]  /*8240*/  ISETP.GT.U32.AND P2, PT, R27.reuse, R2, PT ;  /* 0x000000021b00720c */ /* 0x040fe20003f44070 */
[----:B------:R-:W-:Y:S02]  /*8250*/  @!P6 IMAD.IADD R6, R6, 0x1, -R27 ;  /* 0x000000010606e824 */ /* 0x000fe400078e0a1b */
        /* <DEDUP_REMOVED lines=8> */
[----:B--2---:R-:W-:Y:S02]  /*82e0*/  IABS R4, R12 ;  /* 0x0000000c00047213 */ /* 0x004fe40000000000 */
[----:B------:R-:W-:Y:S01]  /*82f0*/  ISETP.GE.AND P4, PT, R12, RZ, PT ;  /* 0x000000ff0c00720c */ /* 0x000fe20003f86270 */
[----:B------:R-:W-:Y:S02]  /*8300*/  IMAD.MOV.U32 R12, RZ, RZ, R11 ;  /* 0x000000ffff0c7224 */ /* 0x000fe400078e000b */
[----:B------:R-:W2:Y:S02]  /*8310*/  LDL.LU R11, [R1+0x158] ;  /* 0x00015800010b7983 */ /* 0x000ea40000300800 */
[----:B------:R-:W-:Y:S02]  /*8320*/  @!P5 IMAD.MOV R12, RZ, RZ, -R12 ;  /* 0x000000ffff0cd224 */ /* 0x000fe400078e0a0c */
[----:B------:R-:W2:Y:S04]  /*8330*/  LDL.LU R13, [R1+0x15c] ;  /* 0x00015c00010d7983 */ /* 0x000ea80000300800 */
[----:B------:R0:W-:Y:S04]  /*8340*/  STL [R1+0x2ec], R12 ;  /* 0x0002ec0c01007387 */ /* 0x0001e80000100800 */
[----:B0-----:R-:W2:Y:S01]  /*8350*/  LDL R12, [R1+0x120] ;  /* 0x00012000010c7983 */ /* 0x001ea20000100800 */
[----:B-----5:R-:W-:-:S02]  /*8360*/  ISETP.GE.AND P3, PT, R9, RZ, PT ;  /* 0x000000ff0900720c */ /* 0x020fc40003f66270 */
[----:B----4-:R-:W-:-:S11]  /*8370*/  ISETP.GE.AND P6, PT, R8, RZ, PT ;  /* 0x000000ff0800720c */ /* 0x010fd60003fc6270 */
[----:B------:R-:W-:Y:S01]  /*8380*/  @!P3 IMAD.MOV R6, RZ, RZ, -R6 ;  /* 0x000000ffff06b224 */ /* 0x000fe200078e0a06 */
[----:B---3--:R-:W-:Y:S02]  /*8390*/  IABS R9, R22 ;  /* 0x0000001600097213 */ /* 0x008fe40000000000 */
[----:B------:R-:W-:Y:S02]  /*83a0*/  ISETP.GE.AND P2, PT, R22, RZ, PT ;  /* 0x000000ff1600720c */ /* 0x000fe40003f46270 */
[----:B------:R-:W-:Y:S02]  /*83b0*/  IABS R8, R14 ;  /* 0x0000000e00087213 */ /* 0x000fe40000000000 */
[----:B------:R-:W-:Y:S02]  /*83c0*/  ISETP.GE.AND P3, PT, R14, RZ, PT ;  /* 0x000000ff0e00720c */ /* 0x000fe40003f66270 */
[----:B------:R-:W3:Y:S04]  /*83d0*/  LDL R14, [R1+0x12c] ;  /* 0x00012c00010e7983 */ /* 0x000ee80000100800 */
        /* <DEDUP_REMOVED lines=10> */
[----:B0-----:R-:W-:Y:S02]  /*8480*/  IMAD.MOV.U32 R6, RZ, RZ, R10 ;  /* 0x000000ffff067224 */ /* 0x001fe400078e000a */
[----:B------:R-:W-:Y:S02]  /*8490*/  @!P0 IMAD.IADD R2, R2, 0x1, -R27 ;  /* 0x0000000102028824 */ /* 0x000fe400078e0a1b */
[----:B------:R-:W-:Y:S02]  /*84a0*/  IMAD R9, R27, R7, R9 ;  /* 0x000000071b097224 */ /* 0x000fe400078e0209 */
[----:B------:R-:W-:Y:S02]  /*84b0*/  @!P5 IMAD.IADD R5, R5, 0x1, -R27 ;  /* 0x000000010505d824 */ /* 0x000fe400078e0a1b */
[----:B------:R-:W-:-:S05]  /*84c0*/  @!P1 IMAD.MOV R6, RZ, RZ, -R6 ;  /* 0x000000ffff069224 */ /* 0x000fca00078e0a06 */
[----:B------:R0:W-:Y:S01]  /*84d0*/  STL [R1+0x2c8], R6 ;  /* 0x0002c80601007387 */ /* 0x0001e20000100800 */
[----:B------:R-:W-:-:S04]  /*84e0*/  IMAD.HI.U32 R4, R0, R8, RZ ;  /* 0x0000000800047227 */ /* 0x000fc800078e00ff */
[----:B------:R-:W-:Y:S01]  /*84f0*/  IMAD.MOV R4, RZ, RZ, -R4 ;  /* 0x000000ffff047224 */ /* 0x000fe200078e0a04 */
[----:B------:R-:W-:-:S03]  /*8500*/  ISETP.GT.U32.AND P1, PT, R27, R5, PT ;  /* 0x000000051b00720c */ /* 0x000fc60003f24070 */
[----:B------:R-:W-:-:S10]  /*8510*/  IMAD R8, R27, R4, R8 ;  /* 0x000000041b087224 */ /* 0x000fd400078e0208 */
[----:B------:R-:W-:-:S04]  /*8520*/  @!P1 IMAD.IADD R5, R5, 0x1, -R27 ;  /* 0x0000000105059824 */ /* 0x000fc800078e0a1b */
[----:B------:R-:W-:Y:S01]  /*8530*/  @!P4 IMAD.MOV R5, RZ, RZ, -R5 ;  /* 0x000000ffff05c224 */ /* 0x000fe200078e0a05 */
[----:B--2---:R-:W-:Y:S02]  /*8540*/  ISETP.GE.AND P5, PT, R13, RZ, PT ;  /* 0x000000ff0d00720c */ /* 0x004fe40003fa6270 */
[----:B------:R-:W-:Y:S01]  /*8550*/  IABS R7, R13 ;  /* 0x0000000d00077213 */ /* 0x000fe20000000000 */
[----:B------:R-:W-:-:S04]  /*8560*/  IMAD.MOV.U32 R13, RZ, RZ, R2 ;  /* 0x000000ffff0d7224 */ /* 0x000fc800078e0002 */
[----:B------:R-:W-:Y:S01]  /*8570*/  @!P6 IMAD.MOV R13, RZ, RZ, -R13 ;  /* 0x000000ffff0de224 */ /* 0x000fe200078e0a0d */
[----:B0-----:R-:W-:-:S04]  /*8580*/  IABS R6, R12 ;  /* 0x0000000c00067213 */ /* 0x001fc80000000000 */
[----:B------:R0:W-:Y:S02]  /*8590*/  STL [R1+0x2b8], R13 ;  /* 0x0002b80d01007387 */ /* 0x0001e40000100800 */
[----:B0-----:R-:W-:-:S04]  /*85a0*/  IMAD.HI.U32 R13, R0, R6, RZ ;  /* 0x00000006000d7227 */ /* 0x001fc800078e00ff */
[----:B------:R-:W-:-:S04]  /*85b0*/  IMAD.MOV R13, RZ, RZ, -R13 ;  /* 0x000000ffff0d7224 */ /* 0x000fc800078e0a0d */
[----:B------:R-:W-:Y:S02]  /*85c0*/  IMAD R6, R27, R13, R6 ;  /* 0x0000000d1b067224 */ /* 0x000fe400078e0206 */
[----:B------:R-:W2:Y:S01]  /*85d0*/  LDL R13, [R1+0x134] ;  /* 0x00013400010d7983 */ /* 0x000ea20000100800 */
[----:B---3--:R-:W-:-:S03]  /*85e0*/  IABS R4, R14 ;  /* 0x0000000e00047213 */ /* 0x008fc60000000000 */
[----:B------:R-:W3:Y:S01]  /*85f0*/  LDL R14, [R1+0x138] ;  /* 0x00013800010e7983 */ /* 0x000ee20000100800 */
        /* <DEDUP_REMOVED lines=27> */
[C---:B------:R-:W-:Y:S01]  /*87b0*/  ISETP.GT.U32.AND P4, PT, R27.reuse, R9, PT ;  /* 0x000000091b00720c */ /* 0x040fe20003f84070 */
[----:B------:R-:W-:Y:S01]  /*87c0*/  @!P1 IMAD.IADD R8, R8, 0x1, -R27 ;  /* 0x0000000108089824 */ /* 0x000fe200078e0a1b */
[----:B------:R-:W-:-:S09]  /*87d0*/  ISETP.GT.U32.AND P1, PT, R27, R7, PT ;  /* 0x000000071b00720c */ /* 0x000fd20003f24070 */
[--C-:B------:R-:W-:Y:S02]  /*87e0*/  @!P6 IMAD.IADD R2, R2, 0x1, -R27.reuse ;  /* 0x000000010202e824 */ /* 0x100fe400078e0a1b */
[--C-:B------:R-:W-:Y:S02]  /*87f0*/  @!P4 IMAD.IADD R9, R9, 0x1, -R27.reuse ;  /* 0x000000010909c824 */ /* 0x100fe400078e0a1b */
[----:B------:R-:W-:Y:S02]  /*8800*/  @!P1 IMAD.IADD R7, R7, 0x1, -R27 ;  /* 0x0000000107079824 */ /* 0x000fe400078e0a1b */
[----:B------:R-:W-:Y:S01]  /*8810*/  @!P2 IMAD.MOV R9, RZ, RZ, -R9 ;  /* 0x000000ffff09a224 */ /* 0x000fe200078e0a09 */
[----:B--2---:R-:W-:Y:S02]  /*8820*/  IABS R12, R13 ;  /* 0x0000000d000c7213 */ /* 0x004fe40000000000 */
[----:B---3--:R-:W-:Y:S02]  /*8830*/  IABS R11, R14 ;  /* 0x0000000e000b7213 */ /* 0x008fe40000000000 */
        /* <DEDUP_REMOVED lines=29> */
[C---:B------:R-:W-:Y:S02]  /*8a10*/  ISETP.GT.U32.AND P2, PT, R27.reuse, R10, PT ;  /* 0x0000000a1b00720c */ /* 0x040fe40003f44070 */
        /* <DEDUP_REMOVED lines=38> */
[----:B------:R-:W4:Y:S01]  /*8c80*/  LDL.LU R7, [R1+0x144] ;  /* 0x0001440001077983 */ /* 0x000f220000300800 */
[----:B0-----:R-:W-:-:S03]  /*8c90*/  IMAD.MOV.U32 R2, RZ, RZ, R4 ;  /* 0x000000ffff027224 */ /* 0x001fc600078e0004 */
[----:B------:R0:W-:Y:S01]  /*8ca0*/  STL [R1+0x264], R0 ;  /* 0x0002640001007387 */ /* 0x0001e20000100800 */
[----:B------:R-:W-:Y:S02]  /*8cb0*/  @!P4 IMAD.MOV R2, RZ, RZ, -R2 ;  /* 0x000000ffff02c224 */ /* 0x000fe400078e0a02 */
[----:B0-----:R-:W-:Y:S02]  /*8cc0*/  IMAD.MOV.U32 R0, RZ, RZ, R10 ;  /* 0x000000ffff007224 */ /* 0x001fe400078e000a */
[----:B------:R-:W5:Y:S04]  /*8cd0*/  LDL.LU R10, [R1+0x13c] ;  /* 0x00013c00010a7983 */ /* 0x000f680000300800 */
        /* <DEDUP_REMOVED lines=9> */
[----:B0-----:R-:W4:Y:S04]  /*8d70*/  LDL.LU R0, [R1+0x25fc] ;  /* 0x0025fc0001007983 */ /* 0x001f280000300800 */
        /* <DEDUP_REMOVED lines=15> */
[----:B------:R-:W-:-:S05]  /*8e70*/  @!P3 IMAD.MOV R13, RZ, RZ, -R13 ;  /* 0x000000ffff0db224 */ /* 0x000fca00078e0a0d */
[----:B------:R0:W-:Y:S04]  /*8e80*/  STL [R1+0x254], R13 ;  /* 0x0002540d01007387 */ /* 0x0001e80000100800 */
[----:B0-----:R-:W2:Y:S01]  /*8e90*/  LDL.LU R13, [R1+0x18c] ;  /* 0x00018c00010d7983 */ /* 0x001ea20000300800 */
[----:B------:R-:W-:Y:S02]  /*8ea0*/  ISETP.GT.U32.AND P5, PT, R27, R2, PT ;  /* 0x000000021b00720c */ /* 0x000fe40003fa4070 */
[----:B------:R-:W-:Y:S01]  /*8eb0*/  ISETP.GE.AND P1, PT, R6, RZ, PT ;  /* 0x000000ff0600720c */ /* 0x000fe20003f26270 */
[----:B----4-:R-:W-:Y:S01]  /*8ec0*/  IMAD.HI.U32 R6, R0, R4, RZ ;  /* 0x0000000400067227 */ /* 0x010fe200078e00ff */
[----:B-----5:R-:W-:-:S03]  /*8ed0*/  ISETP.GE.AND P2, PT, R10, RZ, PT ;  /* 0x000000ff0a00720c */ /* 0x020fc60003f46270 */
[----:B------:R-:W-:-:S06]  /*8ee0*/  IMAD.MOV R6, RZ, RZ, -R6 ;  /* 0x000000ffff067224 */ /* 0x000fcc00078e0a06 */
[----:B------:R-:W-:Y:S01]  /*8ef0*/  @!P5 IMAD.IADD R2, R2, 0x1, -R27 ;  /* 0x000000010202d824 */ /* 0x000fe200078e0a1b */
[C---:B------:R-:W-:Y:S01]  /*8f00*/  ISETP.GT.U32.AND P5, PT, R27.reuse, R9, PT ;  /* 0x000000091b00720c */ /* 0x040fe20003fa4070 */
[----:B------:R-:W-:-:S03]  /*8f10*/  IMAD R4, R27, R6, R4 ;  /* 0x000000061b047224 */ /* 0x000fc600078e0204 */
[C---:B------:R-:W-:Y:S02]  /*8f20*/  ISETP.GT.U32.AND P0, PT, R27.reuse, R2, PT ;  /* 0x000000021b00720c */ /* 0x040fe40003f04070 */
[----:B------:R-:W-:Y:S01]  /*8f30*/  ISETP.GT.U32.AND P3, PT, R27, R4, PT ;  /* 0x000000041b00720c */ /* 0x000fe20003f64070 */
[----:B------:R-:W-:Y:S01]  /*8f40*/  @!P2 IMAD.MOV R8, RZ, RZ, -R8 ;  /* 0x000000ffff08a224 */ /* 0x000fe200078e0a08 */
[----:B------:R-:W-:-:S05]  /*8f50*/  ISETP.GE.AND P6, PT, R7, RZ, PT ;  /* 0x000000ff0700720c */ /* 0x000fca0003fc6270 */
[--C-:B------:R-:W-:Y:S01]  /*8f60*/  @!P5 IMAD.IADD R9, R9, 0x1, -R27.reuse ;  /* 0x000000010909d824 */ /* 0x100fe200078e0a1b */
[----:B------:R0:W-:Y:S01]  /*8f70*/  STL [R1+0x250], R8 ;  /* 0x0002500801007387 */ /* 0x0001e20000100800 */
[----:B------:R-:W-:Y:S02]  /*8f80*/  IABS R7, R12 ;  /* 0x0000000c00077213 */ /* 0x000fe40000000000 */
[--C-:B------:R-:W-:Y:S01]  /*8f90*/  @!P0 IMAD.IADD R2, R2, 0x1, -R27.reuse ;  /* 0x0000000102028824 */ /* 0x100fe200078e0a1b */
[----:B------:R-:W-:Y:S01]  /*8fa0*/  ISETP.GE.AND P2, PT, R12, RZ, PT ;  /* 0x000000ff0c00720c */ /* 0x000fe20003f46270 */
[----:B------:R-:W-:Y:S01]  /*8fb0*/  @!P3 IMAD.IADD R4, R4, 0x1, -R27 ;  /* 0x000000010404b824 */ /* 0x000fe200078e0a1b */
[----:B------:R-:W4:Y:S01]  /*8fc0*/  LDL R12, [R1+0x160] ;  /* 0x00016000010c7983 */ /* 0x000f220000100800 */
[----:B0-----:R-:W-:Y:S01]  /*8fd0*/  IMAD.MOV.U32 R8, RZ, RZ, R9 ;  /* 0x000000ffff087224 */ /* 0x001fe200078e0009 */
[----:B------:R-:W-:-:S03]  /*8fe0*/  IABS R10, R14 ;  /* 0x0000000e000a7213 */ /* 0x000fc60000000000 */
[----:B------:R-:W-:Y:S01]  /*8ff0*/  @!P1 IMAD.MOV R8, RZ, RZ, -R8 ;  /* 0x000000ffff089224 */ /* 0x000fe200078e0a08 */
[----:B------:R-:W-:Y:S02]  /*9000*/  ISETP.GE.AND P5, PT, R14, RZ, PT ;  /* 0x000000ff0e00720c */ /* 0x000fe40003fa6270 */
[----:B------:R-:W5:Y:S04]  /*9010*/  LDL R14, [R1+0x164] ;  /* 0x00016400010e7983 */ /* 0x000f680000100800 */
[----:B------:R0:W-:Y:S04]  /*9020*/  STL [R1+0x24c], R8 ;  /* 0x00024c0801007387 */ /* 0x0001e80000100800 */
[----:B---3--:R1:W-:Y:S01]  /*9030*/  STL [R1+0x25f8], R22 ;  /* 0x0025f81601007387 */ /* 0x0083e20000100800 */
[----:B0-----:R-:W-:-:S02]  /*9040*/  IABS R8, R22 ;  /* 0x0000001600087213 */ /* 0x001fc40000000000 */
[----:B--2---:R-:W-:Y:S02]  /*9050*/  ISETP.GE.AND P3, PT, R13, RZ, PT ;  /* 0x000000ff0d00720c */ /* 0x004fe40003f66270 */
[----:B------:R-:W-:Y:S01]  /*9060*/  IABS R9, R13 ;  /* 0x0000000d00097213 */ /* 0x000fe20000000000 */
[----:B------:R-:W-:-:S04]  /*9070*/  IMAD.MOV.U32 R13, RZ, RZ, R2 ;  /* 0x000000ffff0d7224 */ /* 0x000fc800078e0002 */
[----:B------:R-:W-:-:S05]  /*9080*/  @!P6 IMAD.MOV R13, RZ, RZ, -R13 ;  /* 0x000000ffff0de224 */ /* 0x000fca00078e0a0d */
[----:B------:R0:W-:Y:S04]  /*9090*/  STL [R1+0x248], R13 ;  /* 0x0002480d01007387 */ /* 0x0001e80000100800 */
[----:B-1----:R-:W2:Y:S01]  /*90a0*/  LDL R22, [R1+0x16c] ;  /* 0x00016c0001167983 */ /* 0x002ea20000100800 */
[----:B0-----:R-:W-:-:S04]  /*90b0*/  IMAD.HI.U32 R13, R0, R8, RZ ;  /* 0x00000008000d7227 */ /* 0x001fc800078e00ff */
[----:B------:R-:W-:-:S04]  /*90c0*/  IMAD.MOV R13, RZ, RZ, -R13 ;  /* 0x000000ffff0d7224 */ /* 0x000fc800078e0a0d */
[C---:B------:R-:W-:Y:S02]  /*90d0*/  IMAD R8, R27.reuse, R13, R8 ;  /* 0x0000000d1b087224 */ /* 0x040fe400078e0208 */
[----:B------:R-:W3:Y:S01]  /*90e0*/  LDL R13, [R1+0x168] ;  /* 0x00016800010d7983 */ /* 0x000ee20000100800 */
[----:B------:R-:W-:Y:S01]  /*90f0*/  IMAD.HI.U32 R6, R0, R7, RZ ;  /* 0x0000000700067227 */ /* 0x000fe200078e00ff */
[----:B------:R-:W-:-:S03]  /*9100*/  ISETP.GT.U32.AND P1, PT, R27, R4, PT ;  /* 0x000000041b00720c */ /* 0x000fc60003f24070 */
[----:B------:R-:W-:-:S04]  /*9110*/  IMAD.HI.U32 R5, R0, R10, RZ ;  /* 0x0000000a00057227 */ /* 0x000fc800078e00ff */
[----:B------:R-:W-:Y:S02]  /*9120*/  IMAD.MOV R6, RZ, RZ, -R6 ;  /* 0x000000ffff067224 */ /* 0x000fe400078e0a06 */
[----:B------:R-:W-:Y:S02]  /*9130*/  IMAD.MOV R5, RZ, RZ, -R5 ;  /* 0x000000ffff057224 */ /* 0x000fe400078e0a05 */
[C---:B------:R-:W-:Y:S02]  /*9140*/  IMAD R7, R27.reuse, R6, R7 ;  /* 0x000000061b077224 */ /* 0x040fe400078e0207 */
[----:B------:R-:W-:-:S03]  /*9150*/  IMAD R10, R27, R5, R10 ;  /* 0x000000051b0a7224 */ /* 0x000fc600078e020a */
[C---:B------:R-:W-:Y:S01]  /*9160*/  ISETP.GT.U32.AND P6, PT, R27.reuse, R7, PT ;  /* 0x000000071b00720c */ /* 0x040fe20003fc4070 */
[----:B------:R-:W-:Y:S01]  /*9170*/  @!P1 IMAD.IADD R4, R4, 0x1, -R27 ;  /* 0x0000000104049824 */ /* 0x000fe200078e0a1b */
[----:B------:R-:W-:Y:S02]  /*9180*/  ISETP.GT.U32.AND P1, PT, R27, R10, PT ;  /* 0x0000000a1b00720c */ /* 0x000fe40003f24070 */
[----:B------:R-:W-:Y:S02]  /*9190*/  ISETP.GE.AND P0, PT, R11, RZ, PT ;  /* 0x000000ff0b00720c */ /* 0x000fe40003f06270 */
[----:B------:R-:W-:Y:S01]  /*91a0*/  IABS R11, R11 ;  /* 0x0000000b000b7213 */ /* 0x000fe20000000000 */
[----:B------:R-:W-:Y:S01]  /*91b0*/  IMAD.HI.U32 R6, R0, R9, RZ ;  /* 0x0000000900067227 */ /* 0x000fe200078e00ff */
[----:B----4-:R-:W-:-:S05]  /*91c0*/  IABS R5, R12 ;  /* 0x0000000c00057213 */ /* 0x010fca0000000000 */
[--C-:B------:R-:W-:Y:S02]  /*91d0*/  @!P6 IMAD.IADD R7, R7, 0x1, -R27.reuse ;  /* 0x000000010707e824 */ /* 0x100fe400078e0a1b */
[----:B------:R-:W-:Y:S01]  /*91e0*/  IMAD.HI.U32 R12, R0, R11, RZ ;  /* 0x0000000b000c7227 */ /* 0x000fe200078e00ff */
[----:B-----5:R-:W-:Y:S02]  /*91f0*/  IABS R2, R14 ;  /* 0x0000000e00027213 */ /* 0x020fe40000000000 */
[----:B------:R-:W4:Y:S01]  /*9200*/  LDL R14, [R1+0x170] ;  /* 0x00017000010e7983 */ /* 0x000f220000100800 */
[----:B------:R-:W-:Y:S01]  /*9210*/  @!P1 IMAD.IADD R10, R10, 0x1, -R27 ;  /* 0x000000010a0a9824 */ /* 0x000fe200078e0a1b */
[----:B------:R-:W-:Y:S01]  /*9220*/  ISETP.GT.U32.AND P1, PT, R27, R7, PT ;  /* 0x000000071b00720c */ /* 0x000fe20003f24070 */
[----:B------:R-:W-:Y:S02]  /*9230*/  IMAD.MOV R12, RZ, RZ, -R12 ;  /* 0x000000ffff0c7224 */ /* 0x000fe400078e0a0c */
[----:B------:R-:W-:-:S02]  /*9240*/  IMAD.MOV R6, RZ, RZ, -R6 ;  /* 0x000000ffff067224 */ /* 0x000fc400078e0a06 */
[C---:B------:R-:W-:Y:S02]  /*9250*/  IMAD R11, R27.reuse, R12, R11 ;  /* 0x0000000c1b0b7224 */ /* 0x040fe400078e020b */
[----:B------:R-:W-:Y:S02]  /*9260*/  IMAD R9, R27, R6, R9 ;  /* 0x000000061b097224 */ /* 0x000fe400078e0209 */
[----:B------:R-:W-:-:S04]  /*9270*/  IMAD.HI.U32 R12, R0, R5, RZ ;  /* 0x00000005000c7227 */ /* 0x000fc800078e00ff */
[----:B------:R-:W-:-:S04]  /*9280*/  IMAD.HI.U32 R6, R0, R2, RZ ;  /* 0x0000000200067227 */ /* 0x000fc800078e00ff */
[----:B------:R-:W-:Y:S02]  /*9290*/  IMAD.MOV R12, RZ, RZ, -R12 ;  /* 0x000000ffff0c7224 */ /* 0x000fe400078e0a0c */
[----:B------:R-:W-:Y:S02]  /*92a0*/  IMAD.MOV R6, RZ, RZ, -R6 ;  /* 0x000000ffff067224 */ /* 0x000fe400078e0a06 */
[----:B------:R-:W-:Y:S02]  /*92b0*/  @!P1 IMAD.IADD R7, R7, 0x1, -R27 ;  /* 0x0000000107079824 */ /* 0x000fe400078e0a1b */
[C---:B------:R-:W-:Y:S02]  /*92c0*/  IMAD R5, R27.reuse, R12, R5 ;  /* 0x0000000c1b057224 */ /* 0x040fe400078e0205 */
[----:B------:R-:W-:Y:S02]  /*92d0*/  IMAD R2, R27, R6, R2 ;  /* 0x000000061b027224 */ /* 0x000fe400078e0202 */
[----:B------:R-:W-:-:S04]  /*92e0*/  IMAD.MOV.U32 R12, RZ, RZ, R4 ;  /* 0x000000ffff0c7224 */ /* 0x000fc800078e0004 */
[----:B------:R-:W-:-:S05]  /*92f0*/  @!P4 IMAD.MOV R12, RZ, RZ, -R12 ;  /* 0x000000ffff0cc224 */ /* 0x000fca00078e0a0c */
[----:B------:R-:W-:Y:S01]  /*9300*/  STL [R1+0x244], R12 ;  /* 0x0002440c01007387 */ /* 0x000fe20000100800 */
[----:B--2---:R-:W-:Y:S01]  /*9310*/  IABS R6, R22 ;  /* 0x0000001600067213 */ /* 0x004fe20000000000 */
[----:B------:R-:W-:-:S04]  /*9320*/  IMAD.MOV.U32 R22, RZ, RZ, R7 ;  /* 0x000000ffff167224 */ /* 0x000fc800078e0007 */
[----:B------:R-:W-:Y:S01]  /*9330*/  @!P2 IMAD.MOV R22, RZ, RZ, -R22 ;  /* 0x000000ffff16a224 */ /* 0x000fe200078e0a16 */
[----:B---3--:R-:W-:-:S04]  /*9340*/  IABS R13, R13 ;  /* 0x0000000d000d7213 */ /* 0x008fc80000000000 */
[----:B------:R0:W-:Y:S01]  /*9350*/  STL [R1+0x240], R22 ;  /* 0x0002401601007387 */ /* 0x0001e20000100800 */
[----:B------:R-:W-:-:S04]  /*9360*/  IMAD.HI.U32 R7, R0, R13, RZ ;  /* 0x0000000d00077227 */ /* 0x000fc800078e00ff */
[----:B------:R-:W-:Y:S01]  /*9370*/  IMAD.MOV R7, RZ, RZ, -R7 ;  /* 0x000000ffff077224 */ /* 0x000fe200078e0a07 */
[----:B0-----:R-:W2:Y:S03]  /*9380*/  LDL.LU R22, [R1+0x25f8] ;  /* 0x0025f80001167983 */ /* 0x001ea60000300800 */
[C---:B------:R-:W-:Y:S02]  /*9390*/  IMAD R7, R27.reuse, R7, R13 ;  /* 0x000000071b077224 */ /* 0x040fe400078e020d */
[----:B------:R-:W3:Y:S01]  /*93a0*/  LDL R13, [R1+0x174] ;  /* 0x00017400010d7983 */ /* 0x000ee20000100800 */
[C---:B------:R-:W-:Y:S02]  /*93b0*/  ISETP.GT.U32.AND P4, PT, R27.reuse, R10, PT ;  /* 0x0000000a1b00720c */ /* 0x040fe40003f84070 */
[----:B------:R-:W-:Y:S02]  /*93c0*/  ISETP.GT.U32.AND P1, PT, R27, R9, PT ;  /* 0x000000091b00720c */ /* 0x000fe40003f24070 */
[----:B----4-:R-:W-:-:S09]  /*93d0*/  IABS R4, R14 ;  /* 0x0000000e00047213 */ /* 0x010fd20000000000 */
[----:B------:R-:W-:Y:S02]  /*93e0*/  @!P4 IMAD.IADD R10, R10, 0x1, -R27 ;  /* 0x000000010a0ac824 */ /* 0x000fe400078e0a1b */
[----:B------:R-:W-:-:S04]  /*93f0*/  IMAD.HI.U32 R12, R0, R4, RZ ;  /* 0x00000004000c7227 */ /* 0x000fc800078e00ff */
[----:B------:R-:W-:Y:S02]  /*9400*/  IMAD.MOV R12, RZ, RZ, -R12 ;  /* 0x000000ffff0c7224 */ /* 0x000fe400078e0a0c */
[----:B------:R-:W-:Y:S02]  /*9410*/  @!P1 IMAD.IADD R9, R9, 0x1, -R27 ;  /* 0x0000000109099824 */ /* 0x000fe400078e0a1b */
[----:B------:R-:W-:Y:S02]  /*9420*/  @!P5 IMAD.MOV R10, RZ, RZ, -R10 ;  /* 0x000000ffff0ad224 */ /* 0x000fe400078e0a0a */
[C---:B------:R-:W-:Y:S01]  /*9430*/  IMAD R4, R27.reuse, R12, R4 ;  /* 0x0000000c1b047224 */ /* 0x040fe200078e0204 */
[----:B------:R-:W-:Y:S02]  /*9440*/  ISETP.GT.U32.AND P6, PT, R27, R11, PT ;  /* 0x0000000b1b00720c */ /* 0x000fe40003fc4070 */
[----:B--2---:R-:W-:Y:S02]  /*9450*/  ISETP.GE.AND P1, PT, R22, RZ, PT ;  /* 0x000000ff1600720c */ /* 0x004fe40003f26270 */
[----:B------:R-:W2:Y:S04]  /*9460*/  LDL R22, [R1+0x178] ;  /* 0x0001780001167983 */ /* 0x000ea80000100800 */
[----:B------:R-:W4:Y:S04]  /*9470*/  LDL.LU R12, [R1+0x160] ;  /* 0x00016000010c7983 */ /* 0x000f280000300800 */
[----:B------:R3:W-:Y:S02]  /*9480*/  STL [R1+0x23c], R10 ;  /* 0x00023c0a01007387 */ /* 0x0007e40000100800 */
[----:B---3--:R-:W-:-:S02]  /*9490*/  IABS R10, R13 ;  /* 0x0000000d000a7213 */ /* 0x008fc40000000000 */
[----:B------:R-:W3:Y:S01]  /*94a0*/  LDL.LU R13, [R1+0x164] ;  /* 0x00016400010d7983 */ /* 0x000ee20000300800 */
[----:B------:R-:W-:-:S05]  /*94b0*/  @!P6 IMAD.IADD R11, R11, 0x1, -R27 ;  /* 0x000000010b0be824 */ /* 0x000fca00078e0a1b */
[C---:B------:R-:W-:Y:S02]  /*94c0*/  ISETP.GT.U32.AND P6, PT, R27.reuse, R11, PT ;  /* 0x0000000b1b00720c */ /* 0x040fe40003fc4070 */
[C---:B------:R-:W-:Y:S02]  /*94d0*/  ISETP.GT.U32.AND P2, PT, R27.reuse, R8, PT ;  /* 0x000000081b00720c */ /* 0x040fe40003f44070 */
[----:B------:R-:W-:-:S09]  /*94e0*/  ISETP.GT.U32.AND P4, PT, R27, R5, PT ;  /* 0x000000051b00720c */ /* 0x000fd20003f84070 */
[--C-:B------:R-:W-:Y:S01]  /*94f0*/  @!P6 IMAD.IADD R11, R11, 0x1, -R27.reuse ;  /* 0x000000010b0be824 */ /* 0x100fe200078e0a1b */
[----:B------:R-:W-:Y:S01]  /*9500*/  ISETP.GT.U32.AND P6, PT, R27, R2, PT ;  /* 0x000000021b00720c */ /* 0x000fe20003fc4070 */
[--C-:B------:R-:W-:Y:S02]  /*9510*/  @!P2 IMAD.IADD R8, R8, 0x1, -R27.reuse ;  /* 0x000000010808a824 */ /* 0x100fe400078e0a1b */
[----:B------:R-:W-:Y:S02]  /*9520*/  @!P4 IMAD.IADD R5, R5, 0x1, -R27 ;  /* 0x000000010505c824 */ /* 0x000fe400078e0a1b */
[----:B------:R-:W-:Y:S01]  /*9530*/  IMAD.HI.U32 R14, R0, R6, RZ ;  /* 0x00000006000e7227 */ /* 0x000fe200078e00ff */
[----:B------:R-:W-:-:S03]  /*9540*/  ISETP.GT.U32.AND P4, PT, R27, R8, PT ;  /* 0x000000081b00720c */ /* 0x000fc60003f84070 */
[----:B------:R-:W-:-:S04]  /*9550*/  IMAD.MOV R14, RZ, RZ, -R14 ;  /* 0x000000ffff0e7224 */ /* 0x000fc800078e0a0e */
[----:B------:R-:W-:Y:S02]  /*9560*/  @!P6 IMAD.IADD R2, R2, 0x1, -R27 ;  /* 0x000000010202e824 */ /* 0x000fe400078e0a1b */
[----:B------:R-:W-:-:S03]  /*9570*/  IMAD R6, R27, R14, R6 ;  /* 0x0000000e1b067224 */ /* 0x000fc600078e0206 */
[----:B------:R-:W-:Y:S01]  /*9580*/  ISETP.GT.U32.AND P5, PT, R27, R2, PT ;  /* 0x000000021b00720c */ /* 0x000fe20003fa4070 */
[----:B------:R-:W-:Y:S02]  /*9590*/  IMAD.MOV.U32 R14, RZ, RZ, R11 ;  /* 0x000000ffff0e7224 */ /* 0x000fe400078e000b */
[----:B------:R-:W-:Y:S02]  /*95a0*/  @!P4 IMAD.IADD R8, R8, 0x1, -R27 ;  /* 0x000000010808c824 */ /* 0x000fe400078e0a1b */
[----:B------:R-:W-:-:S05]  /*95b0*/  @!P0 IMAD.MOV R14, RZ, RZ, -R14 ;  /* 0x000000ffff0e8224 */ /* 0x000fca00078e0a0e */
[----:B------:R0:W-:Y:S03]  /*95c0*/  STL [R1+0x234], R14 ;  /* 0x0002340e01007387 */ /* 0x0001e60000100800 */
[----:B------:R-:W-:Y:S01]  /*95d0*/  @!P5 IMAD.IADD R2, R2, 0x1, -R27 ;  /* 0x000000010202d824 */ /* 0x000fe200078e0a1b */
[----:B0-----:R-:W5:Y:S01]  /*95e0*/  LDL.LU R14, [R1+0x16c] ;  /* 0x00016c00010e7983 */ /* 0x001f620000300800 */
[----:B----4-:R-:W-:Y:S01]  /*95f0*/  ISETP.GE.AND P4, PT, R12, RZ, PT ;  /* 0x000000ff0c00720c */ /* 0x010fe20003f86270 */
[----:B------:R-:W-:Y:S01]  /*9600*/  IMAD.HI.U32 R12, R0, R10, RZ ;  /* 0x0000000a000c7227 */ /* 0x000fe200078e00ff */
[----:B--2---:R-:W-:Y:S02]  /*9610*/  IABS R11, R22 ;  /* 0x00000016000b7213 */ /* 0x004fe40000000000 */
[----:B------:R-:W2:Y:S01]  /*9620*/  LDL.LU R22, [R1+0x17c] ;  /* 0x00017c0001167983 */ /* 0x000ea20000300800 */
[----:B---3--:R-:W-:Y:S01]  /*9630*/  ISETP.GE.AND P5, PT, R13, RZ, PT ;  /* 0x000000ff0d00720c */ /* 0x008fe20003fa6270 */
[----:B------:R-:W-:-:S02]  /*9640*/  IMAD.MOV R13, RZ, RZ, -R12 ;  /* 0x000000ffff0d7224 */ /* 0x000fc400078e0a0c */
[----:B------:R-:W3:Y:S01]  /*9650*/  LDL.LU R12, [R1+0x168] ;  /* 0x00016800010c7983 */ /* 0x000ee20000300800 */
[C---:B------:R-:W-:Y:S02]  /*9660*/  ISETP.GT.U32.AND P2, PT, R27.reuse, R9, PT ;  /* 0x000000091b00720c */ /* 0x040fe40003f44070 */
[C---:B------:R-:W-:Y:S02]  /*9670*/  ISETP.GT.U32.AND P0, PT, R27.reuse, R7, PT ;  /* 0x000000071b00720c */ /* 0x040fe40003f04070 */
[----:B------:R-:W-:-:S09]  /*9680*/  ISETP.GT.U32.AND P6, PT, R27, R5, PT ;  /* 0x000000051b00720c */ /* 0x000fd20003fc4070 */
[--C-:B------:R-:W-:Y:S01]  /*9690*/  @!P2 IMAD.IADD R9, R9, 0x1, -R27.reuse ;  /* 0x000000010909a824 */ /* 0x100fe200078e0a1b */
[----:B------:R-:W-:Y:S01]  /*96a0*/  ISETP.GT.U32.AND P2, PT, R27, R6, PT ;  /* 0x000000061b00720c */ /* 0x000fe20003f44070 */
[--C-:B------:R-:W-:Y:S01]  /*96b0*/  @!P0 IMAD.IADD R7, R7, 0x1, -R27.reuse ;  /* 0x0000000107078824 */ /* 0x100fe200078e0a1b */
[----:B------:R-:W-:Y:S01]  /*96c0*/  STL [R1+0x25f4], R11 ;  /* 0x0025f40b01007387 */ /* 0x000fe20000100800 */
[----:B------:R-:W-:-:S03]  /*96d0*/  @!P6 IMAD.IADD R5, R5, 0x1, -R27 ;  /* 0x000000010505e824 */ /* 0x000fc600078e0a1b */
[----:B------:R0:W-:Y:S01]  /*96e0*/  STL [R1+0x25f0], R0 ;  /* 0x0025f00001007387 */ /* 0x0001e20000100800 */
[----:B------:R-:W-:Y:S02]  /*96f0*/  @!P3 IMAD.MOV R9, RZ, RZ, -R9 ;  /* 0x000000ffff09b224 */ /* 0x000fe400078e0a09 */
[----:B------:R-:W-:-:S04]  /*9700*/  IMAD R10, R27, R13, R10 ;  /* 0x0000000d1b0a7224 */ /* 0x000fc800078e020a */
[----:B------:R-:W-:Y:S01]  /*9710*/  @!P2 IMAD.IADD R6, R6, 0x1, -R27 ;  /* 0x000000010606a824 */ /* 0x000fe200078e0a1b */
[----:B-----5:R-:W-:Y:S02]  /*9720*/  ISETP.GE.AND P2, PT, R14, RZ, PT ;  /* 0x000000ff0e00720c */ /* 0x020fe40003f46270 */
[----:B------:R-:W4:Y:S04]  /*9730*/  LDL.LU R14, [R1+0x184] ;  /* 0x00018400010e7983 */ /* 0x000f280000300800 */
[----:B------:R-:W5:Y:S01]  /*9740*/  LDL.LU R13, [R1+0x180] ;  /* 0x00018000010d7983 */ /* 0x000f620000300800 */
[----:B---3--:R-:W-:Y:S01]  /*9750*/  ISETP.GE.AND P0, PT, R12, RZ, PT ;  /* 0x000000ff0c00720c */ /* 0x008fe20003f06270 */
[----:B------:R-:W-:-:S04]  /*9760*/  IMAD.HI.U32 R12, R0, R11, RZ ;  /* 0x0000000b000c7227 */ /* 0x000fc800078e00ff */
[----:B0-----:R-:W-:Y:S02]  /*9770*/  IMAD.MOV.U32 R0, RZ, RZ, R8 ;  /* 0x000000ffff007224 */ /* 0x001fe400078e0008 */
[----:B------:R-:W-:Y:S01]  /*9780*/  IMAD.MOV.U32 R11, RZ, RZ, R5 ;  /* 0x000000ffff0b7224 */ /* 0x000fe200078e0005 */
[----:B------:R-:W3:Y:S01]  /*9790*/  LDL.LU R8, [R1+0x174] ;  /* 0x0001740001087983 */ /* 0x000ee20000300800 */
[----:B------:R-:W-:Y:S02]  /*97a0*/  @!P1 IMAD.MOV R0, RZ, RZ, -R0 ;  /* 0x000000ffff009224 */ /* 0x000fe400078e0a00 */
[----:B------:R-:W-:Y:S01]  /*97b0*/  @!P4 IMAD.MOV R11, RZ, RZ, -R11 ;  /* 0x000000ffff0bc224 */ /* 0x000fe200078e0a0b */
[----:B------:R0:W-:Y:S04]  /*97c0*/  STL [R1+0xb8], R9 ;  /* 0x0000b80901007387 */ /* 0x0001e80000100800 */
[----:B0-----:R-:W4:Y:S04]  /*97d0*/  LDL.LU R9, [R1+0x178] ;  /* 0x0001780001097983 */ /* 0x001f280000300800 */
[----:B------:R0:W-:Y:S02]  /*97e0*/  STL [R1+0xac], R0 ;  /* 0x0000ac0001007387 */ /* 0x0001e40000100800 */
[----:B0-----:R-:W-:-:S02]  /*97f0*/  IMAD.MOV.U32 R0, RZ, RZ, R2 ;  /* 0x000000ffff007224 */ /* 0x001fc400078e0002 */
[----:B------:R-:W5:Y:S04]  /*9800*/  LDL.LU R2, [R1+0x170] ;  /* 0x0001700001027983 */ /* 0x000f680000300800 */
[----:B------:R0:W-:Y:S04]  /*9810*/  STL [R1+0xa8], R11 ;  /* 0x0000a80b01007387 */ /* 0x0001e80000100800 */
[----:B0-----:R-:W5:Y:S01]  /*9820*/  LDL.LU R11, [R1+0x25f4] ;  /* 0x0025f400010b7983 */ /* 0x001f620000300800 */
[----:B------:R-:W-:-:S05]  /*9830*/  @!P5 IMAD.MOV R0, RZ, RZ, -R0 ;  /* 0x000000ffff00d224 */ /* 0x000fca00078e0a00 */
[----:B------:R0:W-:Y:S04]  /*9840*/  STL [R1+0xa4], R0 ;  /* 0x0000a40001007387 */ /* 0x0001e80000100800 */
[----:B0-----:R-:W5:Y:S01]  /*9850*/  LDL.LU R0, [R1+0x25f0] ;  /* 0x0025f00001007983 */ /* 0x001f620000300800 */
[C---:B------:R-:W-:Y:S02]  /*9860*/  ISETP.GT.U32.AND P6, PT, R27.reuse, R4, PT ;  /* 0x000000041b00720c */ /* 0x040fe40003fc4070 */
[C---:B------:R-:W-:Y:S01]  /*9870*/  ISETP.GT.U32.AND P3, PT, R27.reuse, R7, PT ;  /* 0x000000071b00720c */ /* 0x040fe20003f64070 */
[----:B------:R-:W-:Y:S01]  /*9880*/  IMAD.MOV R12, RZ, RZ, -R12 ;  /* 0x000000ffff0c7224 */ /* 0x000fe200078e0a0c */
[C---:B------:R-:W-:Y:S02]  /*9890*/  ISETP.GT.U32.AND P1, PT, R27.reuse, R6, PT ;  /* 0x000000061b00720c */ /* 0x040fe40003f24070 */
[----:B------:R-:W-:-:S07]  /*98a0*/  ISETP.GT.U32.AND P4, PT, R27, R10, PT ;  /* 0x0000000a1b00720c */ /* 0x000fce0003f84070 */
[--C-:B------:R-:W-:Y:S02]  /*98b0*/  @!P6 IMAD.IADD R4, R4, 0x1, -R27.reuse ;  /* 0x000000010404e824 */ /* 0x100fe400078e0a1b */
[----:B------:R-:W-:-:S03]  /*98c0*/  @!P3 IMAD.IADD R7, R7, 0x1, -R27 ;  /* 0x000000010707b824 */ /* 0x000fc600078e0a1b */
[----:B------:R-:W-:Y:S02]  /*98d0*/  ISETP.GT.U32.AND P6, PT, R27, R4, PT ;  /* 0x000000041b00720c */ /* 0x000fe40003fc4070 */
[----:B--2---:R-:W-:Y:S01]  /*98e0*/  IABS R5, R22 ;  /* 0x0000001600057213 */ /* 0x004fe20000000000 */
[--C-:B------:R-:W-:Y:S02]  /*98f0*/  @!P1 IMAD.IADD R6, R6, 0x1, -R27.reuse ;  /* 0x0000000106069824 */ /* 0x100fe400078e0a1b */
[----:B------:R-:W-:-:S08]  /*9900*/  @!P4 IMAD.IADD R10, R10, 0x1, -R27 ;  /* 0x000000010a0ac824 */ /* 0x000fd000078e0a1b */
[----:B------:R-:W-:Y:S01]  /*9910*/  @!P6 IMAD.IADD R4, R4, 0x1, -R27 ;  /* 0x000000010404e824 */ /* 0x000fe200078e0a1b */
[----:B------:R-:W-:Y:S02]  /*9920*/  ISETP.GE.AND P4, PT, R22, RZ, PT ;  /* 0x000000ff1600720c */ /* 0x000fe40003f86270 */
[----:B------:R-:W2:Y:S01]  /*9930*/  LDL.LU R22, [R1+0x198] ;  /* 0x0001980001167983 */ /* 0x000ea20000300800 */
[----:B---3--:R-:W-:Y:S02]  /*9940*/  ISETP.GE.AND P1, PT, R8, RZ, PT ;  /* 0x000000ff0800720c */ /* 0x008fe40003f26270 */
[----:B----4-:R-:W-:Y:S02]  /*9950*/  ISETP.GE.AND P6, PT, R9, RZ, PT ;  /* 0x000000ff0900720c */ /* 0x010fe40003fc6270 */
[----:B------:R-:W-:Y:S01]  /*9960*/  IABS R9, R14 ;  /* 0x0000000e00097213 */ /* 0x000fe20000000000 */
[----:B-----5:R-:W-:-:S05]  /*9970*/  IMAD R11, R27, R12, R11 ;  /* 0x0000000c1b0b7224 */ /* 0x020fca00078e020b */
[----:B------:R-:W-:Y:S02]  /*9980*/  ISETP.GT.U32.AND P3, PT, R27, R11, PT ;  /* 0x0000000b1b00720c */ /* 0x000fe40003f64070 */
[----:B------:R-:W-:Y:S01]  /*9990*/  ISETP.GE.AND P5, PT, R2, RZ, PT ;  /* 0x000000ff0200720c */ /* 0x000fe20003fa6270 */
[----:B------:R-:W-:Y:S01]  /*99a0*/  IMAD.MOV.U32 R12, RZ, RZ, R7 ;  /* 0x000000ffff0c7224 */ /* 0x000fe200078e0007 */
[----:B------:R-:W-:Y:S01]  /*99b0*/  IABS R2, R13 ;  /* 0x0000000d00027213 */ /* 0x000fe20000000000 */
[----:B------:R-:W-:Y:S02]  /*99c0*/  IMAD.MOV.U32 R7, RZ, RZ, R9 ;  /* 0x000000ffff077224 */ /* 0x000fe400078e0009 */
[----:B------:R-:W-:-:S06]  /*99d0*/  IMAD.HI.U32 R8, R0, R5, RZ ;  /* 0x0000000500087227 */ /* 0x000fcc00078e00ff */
[----:B------:R-:W-:Y:S01]  /*99e0*/  @!P3 IMAD.IADD R11, R11, 0x1, -R27 ;  /* 0x000000010b0bb824 */ /* 0x000fe200078e0a1b */
[C---:B------:R-:W-:Y:S01]  /*99f0*/  ISETP.GT.U32.AND P3, PT, R27.reuse, R10, PT ;  /* 0x0000000a1b00720c */ /* 0x040fe20003f64070 */
[----:B------:R-:W-:Y:S02]  /*9a00*/  IMAD.MOV R8, RZ, RZ, -R8 ;  /* 0x000000ffff087224 */ /* 0x000fe400078e0a08 */
[----:B------:R-:W-:Y:S02]  /*9a10*/  IMAD.MOV.U32 R9, RZ, RZ, R6 ;  /* 0x000000ffff097224 */ /* 0x000fe400078e0006 */
[----:B------:R-:W-:Y:S02]  /*9a20*/  IMAD R5, R27, R8, R5 ;  /* 0x000000081b057224 */ /* 0x000fe400078e0205 */
[----:B------:R-:W-:Y:S02]  /*9a30*/  @!P0 IMAD.MOV R12, RZ, RZ, -R12 ;  /* 0x000000ffff0c8224 */ /* 0x000fe400078e0a0c */
[----:B------:R-:W-:-:S04]  /*9a40*/  IMAD.HI.U32 R8, R0, R2, RZ ;  /* 0x0000000200087227 */ /* 0x000fc800078e00ff */
[----:B------:R-:W-:Y:S02]  /*9a50*/  @!P2 IMAD.MOV R9, RZ, RZ, -R9 ;  /* 0x000000ffff09a224 */ /* 0x000fe400078e0a09 */
[----:B------:R-:W-:Y:S01]  /*9a60*/  @!P5 IMAD.MOV R4, RZ, RZ, -R4 ;  /* 0x000000ffff04d224 */ /* 0x000fe200078e0a04 */
[----:B------:R0:W-:Y:S01]  /*9a70*/  STL [R1+0x98], R12 ;  /* 0x0000980c01007387 */ /* 0x0001e20000100800 */
[----:B------:R-:W-:Y:S01]  /*9a80*/  IMAD.MOV R8, RZ, RZ, -R8 ;  /* 0x000000ffff087224 */ /* 0x000fe200078e0a08 */
[----:B------:R-:W-:Y:S01]  /*9a90*/  ISETP.GE.AND P5, PT, R13, RZ, PT ;  /* 0x000000ff0d00720c */ /* 0x000fe20003fa6270 */
[----:B------:R-:W-:Y:S01]  /*9aa0*/  @!P3 IMAD.IADD R10, R10, 0x1, -R27 ;  /* 0x000000010a0ab824 */ /* 0x000fe200078e0a1b */
[----:B------:R-:W-:Y:S01]  /*9ab0*/  ISETP.GE.AND P3, PT, R14, RZ, PT ;  /* 0x000000ff0e00720c */ /* 0x000fe20003f66270 */
[----:B0-----:R-:W3:Y:S04]  /*9ac0*/  LDL.LU R12, [R1+0x194] ;  /* 0x00019400010c7983 */ /* 0x001ee80000300800 */
[----:B------:R-:W-:Y:S04]  /*9ad0*/  STL [R1+0x94], R9 ;  /* 0x0000940901007387 */ /* 0x000fe80000100800 */
[----:B------:R0:W-:Y:S04]  /*9ae0*/  STL [R1+0x90], R4 ;  /* 0x0000900401007387 */ /* 0x0001e80000100800 */
[----:B------:R-:W4:Y:S04]  /*9af0*/  LDL R13, [R1+0x19c] ;  /* 0x00019c00010d7983 */ /* 0x000f280000100800 */
[----:B------:R-:W5:Y:S01]  /*9b00*/  LDL R14, [R1+0x1a0] ;  /* 0x0001a000010e7983 */ /* 0x000f620000100800 */
[----:B0-----:R-:W-:-:S03]  /*9b10*/  IMAD R4, R27, R8, R2 ;  /* 0x000000081b047224 */ /* 0x001fc600078e0202 */
[----:B------:R-:W3:Y:S01]  /*9b20*/  LDL.LU R8, [R1+0x190] ;  /* 0x0001900001087983 */ /* 0x000ee20000300800 */
[----:B------:R-:W-:Y:S01]  /*9b30*/  ISETP.GT.U32.AND P0, PT, R27, R11, PT ;  /* 0x0000000b1b00720c */ /* 0x000fe20003f04070 */
[----:B------:R-:W-:Y:S02]  /*9b40*/  IMAD.MOV.U32 R9, RZ, RZ, R10 ;  /* 0x000000ffff097224 */ /* 0x000fe400078e000a */
[----:B------:R-:W-:Y:S01]  /*9b50*/  IMAD.HI.U32 R6, R0, R7, RZ ;  /* 0x0000000700067227 */ /* 0x000fe200078e00ff */
[----:B--2---:R-:W-:-:S03]  /*9b60*/  IABS R10, R22 ;  /* 0x00000016000a7213 */ /* 0x004fc60000000000 */
[----:B------:R-:W-:Y:S02]  /*9b70*/  @!P1 IMAD.MOV R9, RZ, RZ, -R9 ;  /* 0x000000ffff099224 */ /* 0x000fe400078e0a09 */
[----:B------:R-:W-:-:S04]  /*9b80*/  IMAD.MOV R6, RZ, RZ, -R6 ;  /* 0x000000ffff067224 */ /* 0x000fc800078e0a06 */
[----:B------:R-:W-:Y:S01]  /*9b90*/  @!P0 IMAD.IADD R11, R11, 0x1, -R27 ;  /* 0x000000010b0b8824 */ /* 0x000fe200078e0a1b */
[----:B------:R-:W-:Y:S03]  /*9ba0*/  STL [R1+0x8c], R9 ;  /* 0x00008c0901007387 */ /* 0x000fe60000100800 */
[----:B------:R-:W-:Y:S01]  /*9bb0*/  @!P6 IMAD.MOV R11, RZ, RZ, -R11 ;  /* 0x000000ffff0be224 */ /* 0x000fe200078e0a0b */
[----:B------:R0:W-:Y:S01]  /*9bc0*/  STL [R1+0x25ec], R22 ;  /* 0x0025ec1601007387 */ /* 0x0001e20000100800 */
[----:B------:R-:W-:-:S03]  /*9bd0*/  IMAD R2, R27, R6, R7 ;  /* 0x000000061b027224 */ /* 0x000fc600078e0207 */
[----:B------:R1:W-:Y:S04]  /*9be0*/  STL [R1+0x84], R11 ;  /* 0x0000840b01007387 */ /* 0x0003e80000100800 */
[----:B0-----:R-:W2:Y:S01]  /*9bf0*/  LDL R22, [R1+0x1a8] ;  /* 0x0001a80001167983 */ /* 0x001ea20000100800 */
[----:B-1----:R-:W-:Y:S01]  /*9c00*/  IMAD.MOV.U32 R11, RZ, RZ, R10 ;  /* 0x000000ffff0b7224 */ /* 0x002fe200078e000a */
[----:B------:R-:W-:Y:S02]  /*9c10*/  ISETP.GT.U32.AND P2, PT, R27, R5, PT ;  /* 0x000000051b00720c */ /* 0x000fe40003f44070 */
[----:B----4-:R-:W-:Y:S02]  /*9c20*/  IABS R7, R13 ;  /* 0x0000000d00077213 */ /* 0x010fe40000000000 */
[----:B---3--:R-:W-:-:S02]  /*9c30*/  ISETP.GE.AND P0, PT, R8, RZ, PT ;  /* 0x000000ff0800720c */ /* 0x008fc40003f06270 */
[----:B------:R-:W-:-:S05]  /*9c40*/  IABS R8, R8 ;  /* 0x0000000800087213 */ /* 0x000fca0000000000 */
[----:B------:R-:W-:-:S04]  /*9c50*/  IMAD.HI.U32 R13, R0, R8, RZ ;  /* 0x00000008000d7227 */ /* 0x000fc800078e00ff */
[----:B------:R-:W-:Y:S02]  /*9c60*/  IMAD.MOV R10, RZ, RZ, -R13 ;  /* 0x000000ffff0a7224 */ /* 0x000fe400078e0a0d */
[----:B------:R-:W-:-:S04]  /*9c70*/  IMAD.HI.U32 R13, R0, R11, RZ ;  /* 0x0000000b000d7227 */ /* 0x000fc800078e00ff */
[----:B------:R-:W-:-:S04]  /*9c80*/  IMAD.MOV R13, RZ, RZ, -R13 ;  /* 0x000000ffff0d7224 */ /* 0x000fc800078e0a0d */
[----:B------:R-:W-:Y:S02]  /*9c90*/  IMAD R11, R27, R13, R11 ;  /* 0x0000000d1b0b7224 */ /* 0x000fe400078e020b */
[----:B------:R-:W3:Y:S01]  /*9ca0*/  LDL R13, [R1+0x1a4] ;  /* 0x0001a400010d7983 */ /* 0x000ee20000100800 */
[----:B-----5:R-:W-:-:S03]  /*9cb0*/  IABS R9, R14 ;  /* 0x0000000e00097213 */ /* 0x020fc60000000000 */
[----:B------:R-:W4:Y:S01]  /*9cc0*/  LDL R14, [R1+0x1ac] ;  /* 0x0001ac00010e7983 */ /* 0x000f220000100800 */
[----:B------:R-:W-:-:S05]  /*9cd0*/  @!P2 IMAD.IADD R5, R5, 0x1, -R27 ;  /* 0x000000010505a824 */ /* 0x000fca00078e0a1b */
[C---:B------:R-:W-:Y:S02]  /*9ce0*/  ISETP.GT.U32.AND P1, PT, R27.reuse, R5, PT ;  /* 0x000000051b00720c */ /* 0x040fe40003f24070 */
[----:B------:R-:W-:Y:S02]  /*9cf0*/  ISETP.GT.U32.AND P6, PT, R27, R4, PT ;  /* 0x000000041b00720c */ /* 0x000fe40003fc4070 */
[----:B------:R-:W-:Y:S02]  /*9d00*/  ISETP.GE.AND P2, PT, R12, RZ, PT ;  /* 0x000000ff0c00720c */ /* 0x000fe40003f46270 */
[----:B------:R-:W-:-:S07]  /*9d10*/  IABS R12, R12 ;  /* 0x0000000c000c7213 */ /* 0x000fce0000000000 */
[----:B------:R-:W-:Y:S01]  /*9d20*/  @!P1 IMAD.IADD R5, R5, 0x1, -R27 ;  /* 0x0000000105059824 */ /* 0x000fe200078e0a1b */
[----:B------:R-:W-:Y:S01]  /*9d30*/  ISETP.GT.U32.AND P1, PT, R27, R2, PT ;  /* 0x000000021b00720c */ /* 0x000fe20003f24070 */
[----:B------:R-:W-:-:S04]  /*9d40*/  IMAD.HI.U32 R6, R0, R12, RZ ;  /* 0x0000000c00067227 */ /* 0x000fc800078e00ff */
[----:B------:R-:W-:Y:S02]  /*9d50*/  @!P6 IMAD.IADD R4, R4, 0x1, -R27 ;  /* 0x000000010404e824 */ /* 0x000fe400078e0a1b */
[----:B------:R-:W-:-:S04]  /*9d60*/  IMAD.MOV R6, RZ, RZ, -R6 ;  /* 0x000000ffff067224 */ /* 0x000fc800078e0a06 */
[C---:B------:R-:W-:Y:S02]  /*9d70*/  IMAD R12, R27.reuse, R6, R12 ;  /* 0x000000061b0c7224 */ /* 0x040fe400078e020c */
[----:B------:R-:W-:Y:S01]  /*9d80*/  @!P1 IMAD.IADD R2, R2, 0x1, -R27 ;  /* 0x0000000102029824 */ /* 0x000fe200078e0a1b */
[----:B------:R-:W-:Y:S01]  /*9d90*/  ISETP.GT.U32.AND P1, PT, R27, R4, PT ;  /* 0x000000041b00720c */ /* 0x000fe20003f24070 */
[----:B------:R-:W-:-:S04]  /*9da0*/  IMAD.HI.U32 R6, R0, R9, RZ ;  /* 0x0000000900067227 */ /* 0x000fc800078e00ff */
[----:B------:R-:W-:Y:S02]  /*9db0*/  IMAD R8, R27, R10, R8 ;  /* 0x0000000a1b087224 */ /* 0x000fe400078e0208 */
[----:B------:R-:W-:-:S04]  /*9dc0*/  IMAD.HI.U32 R10, R0, R7, RZ ;  /* 0x00000007000a7227 */ /* 0x000fc800078e00ff */
[----:B------:R-:W-:Y:S02]  /*9dd0*/  IMAD.MOV R6, RZ, RZ, -R6 ;  /* 0x000000ffff067224 */ /* 0x000fe400078e0a06 */
[----:B------:R-:W-:Y:S02]  /*9de0*/  IMAD.MOV R10, RZ, RZ, -R10 ;  /* 0x000000ffff0a7224 */ /* 0x000fe400078e0a0a */
[C---:B------:R-:W-:Y:S01]  /*9df0*/  IMAD R9, R27.reuse, R6, R9 ;  /* 0x000000061b097224 */ /* 0x040fe200078e0209 */
[----:B--2---:R-:W-:Y:S01]  /*9e00*/  IABS R6, R22 ;  /* 0x0000001600067213 */ /* 0x004fe20000000000 */
[----:B------:R-:W-:Y:S02]  /*9e10*/  @!P4 IMAD.MOV R5, RZ, RZ, -R5 ;  /* 0x000000ffff05c224 */ /* 0x000fe400078e0a05 */
[----:B------:R-:W-:Y:S02]  /*9e20*/  IMAD R7, R27, R10, R7 ;  /* 0x0000000a1b077224 */ /* 0x000fe400078e0207 */
[----:B------:R-:W-:Y:S01]  /*9e30*/  @!P1 IMAD.IADD R4, R4, 0x1, -R27 ;  /* 0x0000000104049824 */ /* 0x000fe200078e0a1b */
[----:B------:R0:W-:Y:S03]  /*9e40*/  STL [R1+0x80], R5 ;  /* 0x0000800501007387 */ /* 0x0001e60000100800 */
[----:B------:R-:W-:-:S02]  /*9e50*/  IMAD.MOV.U32 R22, RZ, RZ, R4 ;  /* 0x000000ffff167224 */ /* 0x000fc400078e0004 */
[----:B0-----:R-:W-:Y:S02]  /*9e60*/  IMAD.MOV.U32 R5, RZ, RZ, R6 ;  /* 0x000000ffff057224 */ /* 0x001fe400078e0006 */
[----:B------:R-:W-:Y:S02]  /*9e70*/  @!P5 IMAD.MOV R22, RZ, RZ, -R22 ;  /* 0x000000ffff16d224 */ /* 0x000fe400078e0a16 */
[----:B------:R-:W-:-:S04]  /*9e80*/  IMAD.HI.U32 R4, R0, R5, RZ ;  /* 0x0000000500047227 */ /* 0x000fc800078e00ff */
[----:B------:R-:W-:Y:S01]  /*9e90*/  IMAD.MOV R4, RZ, RZ, -R4 ;  /* 0x000000ffff047224 */ /* 0x000fe200078e0a04 */
[----:B------:R0:W-:Y:S03]  /*9ea0*/  STL [R1+0x78], R22 ;  /* 0x0000781601007387 */ /* 0x0001e60000100800 */
[----:B------:R-:W-:Y:S01]  /*9eb0*/  IMAD R4, R27, R4, R5 ;  /* 0x000000041b047224 */ /* 0x000fe200078e0205 */
[----:B0-----:R-:W2:Y:S04]  /*9ec0*/  LDL.LU R22, [R1+0x25ec] ;  /* 0x0025ec0001167983 */ /* 0x001ea80000300800 */
[----:B------:R-:W5:Y:S01]  /*9ed0*/  LDL R5, [R1+0x1b0] ;  /* 0x0001b00001057983 */ /* 0x000f620000100800 */
[----:B---3--:R-:W-:-:S02]  /*9ee0*/  IABS R10, R13 ;  /* 0x0000000d000a7213 */ /* 0x008fc40000000000 */
[----:B----4-:R-:W-:-:S03]  /*9ef0*/  IABS R13, R14 ;  /* 0x0000000e000d7213 */ /* 0x010fc60000000000 */
[----:B------:R-:W-:-:S04]  /*9f00*/  IMAD.HI.U32 R14, R0, R10, RZ ;  /* 0x0000000a000e7227 */ /* 0x000fc800078e00ff */
[----:B------:R-:W-:-:S04]  /*9f10*/  IMAD.MOV R14, RZ, RZ, -R14 ;  /* 0x000000ffff0e7224 */ /* 0x000fc800078e0a0e */
[C---:B------:R-:W-:Y:S02]  /*9f20*/  IMAD R10, R27.reuse, R14, R10 ;  /* 0x0000000e1b0a7224 */ /* 0x040fe400078e020a */
[----:B------:R-:W3:Y:S01]  /*9f30*/  LDL R14, [R1+0x1b4] ;  /* 0x0001b400010e7983 */ /* 0x000ee20000100800 */
[C---:B------:R-:W-:Y:S02]  /*9f40*/  ISETP.GT.U32.AND P6, PT, R27.reuse, R8, PT ;  /* 0x000000081b00720c */ /* 0x040fe40003fc4070 */
[C---:B------:R-:W-:Y:S01]  /*9f50*/  ISETP.GT.U32.AND P4, PT, R27.reuse, R2, PT ;  /* 0x000000021b00720c */ /* 0x040fe20003f84070 */
[----:B------:R-:W-:Y:S01]  /*9f60*/  IMAD.MOV.U32 R6, RZ, RZ, R13 ;  /* 0x000000ffff067224 */ /* 0x000fe200078e000d */
[----:B------:R-:W-:-:S09]  /*9f70*/  ISETP.GT.U32.AND P1, PT, R27, R12, PT ;  /* 0x0000000c1b00720c */ /* 0x000fd20003f24070 */
[----:B------:R-:W-:-:S05]  /*9f80*/  @!P6 IMAD.IADD R8, R8, 0x1, -R27 ;  /* 0x000000010808e824 */ /* 0x000fca00078e0a1b */
[----:B------:R-:W-:Y:S01]  /*9f90*/  ISETP.GT.U32.AND P6, PT, R27, R8, PT ;  /* 0x000000081b00720c */ /* 0x000fe20003fc4070 */
[----:B------:R-:W-:-:S04]  /*9fa0*/  IMAD.HI.U32 R13, R0, R6, RZ ;  /* 0x00000006000d7227 */ /* 0x000fc800078e00ff */
[----:B------:R-:W-:Y:S02]  /*9fb0*/  @!P4 IMAD.IADD R2, R2, 0x1, -R27 ;  /* 0x000000010202c824 */ /* 0x000fe400078e0a1b */
[----:B------:R-:W-:Y:S02]  /*9fc0*/  IMAD.MOV R13, RZ, RZ, -R13 ;  /* 0x000000ffff0d7224 */ /* 0x000fe400078e0a0d */
[----:B------:R-:W-:Y:S02]  /*9fd0*/  @!P3 IMAD.MOV R2, RZ, RZ, -R2 ;  /* 0x000000ffff02b224 */ /* 0x000fe400078e0a02 */
[----:B------:R-:W-:Y:S02]  /*9fe0*/  IMAD R6, R27, R13, R6 ;  /* 0x0000000d1b067224 */ /* 0x000fe400078e0206 */
[--C-:B------:R-:W-:Y:S01]  /*9ff0*/  @!P6 IMAD.IADD R8, R8, 0x1, -R27.reuse ;  /* 0x000000010808e824 */ /* 0x100fe200078e0a1b */
[----:B------:R-:W4:Y:S01]  /*a000*/  LDL.LU R13, [R1+0x19c] ;  /* 0x00019c00010d7983 */ /* 0x000f220000300800 */
[----:B------:R-:W-:-:S03]  /*a010*/  @!P1 IMAD.IADD R12, R12, 0x1, -R27 ;  /* 0x000000010c0c9824 */ /* 0x000fc600078e0a1b */
[----:B------:R5:W-:Y:S01]  /*a020*/  STL [R1+0x70], R2 ;  /* 0x0000700201007387 */ /* 0x000be20000100800 */
[----:B--2---:R-:W-:Y:S01]  /*a030*/  ISETP.GE.AND P1, PT, R22, RZ, PT ;  /* 0x000000ff1600720c */ /* 0x004fe20003f26270 */
[----:B------:R-:W-:Y:S01]  /*a040*/  IMAD.MOV.U32 R22, RZ, RZ, R8 ;  /* 0x000000ffff167224 */ /* 0x000fe200078e0008 */
[----:B-----5:R-:W-:Y:S02]  /*a050*/  IABS R2, R5 ;  /* 0x0000000500027213 */ /* 0x020fe40000000000 */
[----:B------:R-:W2:Y:S01]  /*a060*/  LDL.LU R5, [R1+0x1a0] ;  /* 0x0001a00001057983 */ /* 0x000ea20000300800 */
[----:B---3--:R-:W-:-:S03]  /*a070*/  IABS R8, R14 ;  /* 0x0000000e00087213 */ /* 0x008fc60000000000 */
[----:B------:R-:W3:Y:S01]  /*a080*/  LDL.LU R14, [R1+0x1a4] ;  /* 0x0001a400010e7983 */ /* 0x000ee20000300800 */
[----:B------:R-:W-:Y:S01]  /*a090*/  @!P0 IMAD.MOV R22, RZ, RZ, -R22 ;  /* 0x000000ffff168224 */ /* 0x000fe200078e0a16 */
[----:B------:R-:W-:-:S04]  /*a0a0*/  ISETP.GT.U32.AND P0, PT, R27, R10, PT ;  /* 0x0000000a1b00720c */ /* 0x000fc80003f04070 */
[----:B------:R0:W-:Y:S09]  /*a0b0*/  STL [R1+0x1d0], R22 ;  /* 0x0001d01601007387 */ /* 0x0001f20000100800 */
[----:B------:R-:W-:Y:S01]  /*a0c0*/  @!P0 IMAD.IADD R10, R10, 0x1, -R27 ;  /* 0x000000010a0a8824 */ /* 0x000fe200078e0a1b */
[----:B0-----:R-:W5:Y:S01]  /*a0d0*/  LDL.LU R22, [R1+0x1b8] ;  /* 0x0001b80001167983 */ /* 0x001f620000300800 */
[----:B---3--:R-:W-:-:S03]  /*a0e0*/  ISETP.GE.AND P0, PT, R14, RZ, PT ;  /* 0x000000ff0e00720c */ /* 0x008fc60003f06270 */
[----:B------:R-:W3:Y:S01]  /*a0f0*/  LDL.LU R14, [R1+0x1c0] ;  /* 0x0001c000010e7983 */ /* 0x000ee20000300800 */
[C---:B------:R-:W-:Y:S02]  /*a100*/  ISETP.GT.U32.AND P5, PT, R27.reuse, R11, PT ;  /* 0x0000000b1b00720c */ /* 0x040fe40003fa4070 */
[C---:B------:R-:W-:Y:S02]  /*a110*/  ISETP.GT.U32.AND P4, PT, R27.reuse, R7, PT ;  /* 0x000000071b00720c */ /* 0x040fe40003f84070 */
[----:B------:R-:W-:-:S09]  /*a120*/  ISETP.GT.U32.AND P6, PT, R27, R9, PT ;  /* 0x000000091b00720c */ /* 0x000fd20003fc4070 */
[--C-:B------:R-:W-:Y:S01]  /*a130*/  @!P5 IMAD.IADD R11, R11, 0x1, -R27.reuse ;  /* 0x000000010b0bd824 */ /* 0x100fe200078e0a1b */
[----:B------:R-:W-:Y:S01]  /*a140*/  ISETP.GT.U32.AND P5, PT, R27, R12, PT ;  /* 0x0000000c1b00720c */ /* 0x000fe20003fa4070 */
[--C-:B------:R-:W-:Y:S02]  /*a150*/  @!P4 IMAD.IADD R7, R7, 0x1, -R27.reuse ;  /* 0x000000010707c824 */ /* 0x100fe400078e0a1b */
[----:B------:R-:W-:Y:S01]  /*a160*/  @!P6 IMAD.IADD R9, R9, 0x1, -R27 ;  /* 0x000000010909e824 */ /* 0x000fe200078e0a1b */
[----:B------:R-:W-:-:S04]  /*a170*/  ISETP.GT.U32.AND P4, PT, R27, R11, PT ;  /* 0x0000000b1b00720c */ /* 0x000fc80003f84070 */
[C---:B------:R-:W-:Y:S01]  /*a180*/  ISETP.GT.U32.AND P3, PT, R27.reuse, R9, PT ;  /* 0x000000091b00720c */ /* 0x040fe20003f64070 */
[----:B---3--:R0:W-:Y:S04]  /*a190*/  STL [R1+0x25e4], R14 ;  /* 0x0025e40e01007387 */ /* 0x0081e80000100800 */
[----:B0-----:R-:W3:Y:S01]  /*a1a0*/  LDL.LU R14, [R1+0x1a8] ;  /* 0x0001a800010e7983 */ /* 0x001ee20000300800 */
[--C-:B------:R-:W-:Y:S01]  /*a1b0*/  @!P5 IMAD.IADD R12, R12, 0x1, -R27.reuse ;  /* 0x000000010c0cd824 */ /* 0x100fe200078e0a1b */
[----:B------:R-:W-:Y:S02]  /*a1c0*/  ISETP.GT.U32.AND P5, PT, R27, R4, PT ;  /* 0x000000041b00720c */ /* 0x000fe40003fa4070 */
[--C-:B------:R-:W-:Y:S01]  /*a1d0*/  @!P4 IMAD.IADD R11, R11, 0x1, -R27.reuse ;  /* 0x000000010b0bc824 */ /* 0x100fe200078e0a1b */
[----:B----4-:R-:W-:Y:S01]  /*a1e0*/  ISETP.GE.AND P4, PT, R13, RZ, PT ;  /* 0x000000ff0d00720c */ /* 0x010fe20003f86270 */
[----:B------:R-:W-:Y:S01]  /*a1f0*/  IMAD.HI.U32 R13, R0, R2, RZ ;  /* 0x00000002000d7227 */ /* 0x000fe200078e00ff */
[----:B------:R0:W-:Y:S03]  /*a200*/  STL [R1+0x25e8], R8 ;  /* 0x0025e80801007387 */ /* 0x0001e60000100800 */
[----:B------:R-:W-:Y:S01]  /*a210*/  @!P3 IMAD.IADD R9, R9, 0x1, -R27 ;  /* 0x000000010909b824 */ /* 0x000fe200078e0a1b */
[----:B--2---:R-:W-:Y:S01]  /*a220*/  ISETP.GE.AND P3, PT, R5, RZ, PT ;  /* 0x000000ff0500720c */ /* 0x004fe20003f66270 */
[----:B------:R-:W-:-:S02]  /*a230*/  IMAD.MOV R13, RZ, RZ, -R13 ;  /* 0x000000ffff0d7224 */ /* 0x000fc400078e0a0d */
[----:B------:R-:W-:-:S04]  /*a240*/  IMAD.HI.U32 R5, R0, R8, RZ ;  /* 0x0000000800057227 */ /* 0x000fc800078e00ff */
[----:B0-----:R-:W-:Y:S02]  /*a250*/  IMAD.MOV.U32 R8, RZ, RZ, R11 ;  /* 0x000000ffff087224 */ /* 0x001fe400078e000b */
[----:B------:R-:W-:Y:S02]  /*a260*/  @!P2 IMAD.MOV R12, RZ, RZ, -R12 ;  /* 0x000000ffff0ca224 */ /* 0x000fe400078e0a0c */
[----:B------:R-:W-:Y:S02]  /*a270*/  IMAD R2, R27, R13, R2 ;  /* 0x0000000d1b027224 */ /* 0x000fe400078e0202 */
[----:B------:R-:W-:Y:S01]  /*a280*/  @!P1 IMAD.MOV R8, RZ, RZ, -R8 ;  /* 0x000000ffff089224 */ /* 0x000fe200078e0a08 */
[----:B------:R-:W2:Y:S01]  /*a290*/  LDL.LU R13, [R1+0x1bc] ;  /* 0x0001bc00010d7983 */ /* 0x000ea20000300800 */
[----:B------:R-:W-:-:S03]  /*a2a0*/  @!P5 IMAD.IADD R4, R4, 0x1, -R27 ;  /* 0x000000010404d824 */ /* 0x000fc600078e0a1b */
[----:B------:R-:W4:Y:S04]  /*a2b0*/  LDL.LU R11, [R1+0x1b0] ;  /* 0x0001b000010b7983 */ /* 0x000f280000300800 */
[----:B------:R0:W-:Y:S04]  /*a2c0*/  STL [R1+0x210], R12 ;  /* 0x0002100c01007387 */ /* 0x0001e80000100800 */
[----:B0-----:R-:W2:Y:S04]  /*a2d0*/  LDL.LU R12, [R1+0x1b4] ;  /* 0x0001b400010c7983 */ /* 0x001ea80000300800 */
[----:B------:R0:W-:Y:S01]  /*a2e0*/  STL [R1+0x214], R8 ;  /* 0x0002140801007387 */ /* 0x0001e20000100800 */
[----:B------:R-:W-:-:S02]  /*a2f0*/  ISETP.GT.U32.AND P6, PT, R27, R7, PT ;  /* 0x000000071b00720c */ /* 0x000fc40003fc4070 */
[----:B------:R-:W-:-:S11]  /*a300*/  ISETP.GT.U32.AND P2, PT, R27, R10, PT ;  /* 0x0000000a1b00720c */ /* 0x000fd60003f44070 */
[----:B------:R-:W-:-:S04]  /*a310*/  @!P6 IMAD.IADD R7, R7, 0x1, -R27 ;  /* 0x000000010707e824 */ /* 0x000fc800078e0a1b */
[----:B0-----:R-:W-:-:S04]  /*a320*/  IMAD.MOV.U32 R8, RZ, RZ, R7 ;  /* 0x000000ffff087224 */ /* 0x001fc800078e0007 */
[----:B------:R-:W-:Y:S01]  /*a330*/  @!P4 IMAD.MOV R8, RZ, RZ, -R8 ;  /* 0x000000ffff08c224 */ /* 0x000fe200078e0a08 */
[----:B------:R-:W-:Y:S01]  /*a340*/  ISETP.GT.U32.AND P4, PT, R27, R2, PT ;  /* 0x000000021b00720c */ /* 0x000fe20003f84070 */
[----:B------:R-:W-:-:S04]  /*a350*/  @!P2 IMAD.IADD R10, R10, 0x1, -R27 ;  /* 0x000000010a0aa824 */ /* 0x000fc800078e0a1b */
[----:B------:R-:W-:Y:S01]  /*a360*/  @!P0 IMAD.MOV R10, RZ, RZ, -R10 ;  /* 0x000000ffff0a8224 */ /* 0x000fe200078e0a0a */
[----:B-----5:R-:W-:-:S07]  /*a370*/  IABS R7, R22 ;  /* 0x0000001600077213 */ /* 0x020fce0000000000 */
[----:B------:R-:W-:Y:S01]  /*a380*/  @!P4 IMAD.IADD R2, R2, 0x1, -R27 ;  /* 0x000000010202c824 */ /* 0x000fe200078e0a1b */
[----:B------:R-:W-:Y:S02]  /*a390*/  ISETP.GE.AND P4, PT, R22, RZ, PT ;  /* 0x000000ff1600720c */ /* 0x000fe40003f86270 */
[----:B---3--:R-:W-:Y:S01]  /*a3a0*/  ISETP.GE.AND P5, PT, R14, RZ, PT ;  /* 0x000000ff0e00720c */ /* 0x008fe20003fa6270 */
[----:B------:R-:W-:Y:S02]  /*a3b0*/  IMAD.MOV.U32 R14, RZ, RZ, R9 ;  /* 0x000000ffff0e7224 */ /* 0x000fe400078e0009 */
[----:B------:R-:W3:Y:S02]  /*a3c0*/  LDL.LU R9, [R1+0x1ac] ;  /* 0x0001ac0001097983 */ /* 0x000ee40000300800 */
[----:B------:R-:W-:Y:S02]  /*a3d0*/  @!P3 IMAD.MOV R14, RZ, RZ, -R14 ;  /* 0x000000ffff0eb224 */ /* 0x000fe400078e0a0e */
[----:B------:R0:W-:Y:S04]  /*a3e0*/  STL [R1+0x22c], R8 ;  /* 0x00022c0801007387 */ /* 0x0001e80000100800 */
[----:B0-----:R-:W5:Y:S04]  /*a3f0*/  LDL.LU R8, [R1+0x25e8] ;  /* 0x0025e80001087983 */ /* 0x001f680000300800 */
[----:B------:R0:W-:Y:S04]  /*a400*/  STL [R1+0x230], R14 ;  /* 0x0002300e01007387 */ /* 0x0001e80000100800 */
[----:B0-----:R-:W5:Y:S04]  /*a410*/  LDL.LU R14, [R1+0x25e4] ;  /* 0x0025e400010e7983 */ /* 0x001f680000300800 */
[----:B------:R0:W-:Y:S04]  /*a420*/  STL [R1+0x218], R10 ;  /* 0x0002180a01007387 */ /* 0x0001e80000100800 */
[----:B0-----:R-:W5:Y:S04]  /*a430*/  LDL.LU R10, [R1+0x1c4] ;  /* 0x0001c400010a7983 */ /* 0x001f680000300800 */
[----:B------:R-:W5:Y:S01]  /*a440*/  LDL.LU R22, [R1+0x1c8] ;  /* 0x0001c80001167983 */ /* 0x000f620000300800 */
[----:B------:R-:W-:-:S02]  /*a450*/  ISETP.GT.U32.AND P6, PT, R27, R6, PT ;  /* 0x000000061b00720c */ /* 0x000fc40003fc4070 */
[----:B------:R-:W-:-:S11]  /*a460*/  ISETP.GT.U32.AND P1, PT, R27, R4, PT ;  /* 0x000000041b00720c */ /* 0x000fd60003f24070 */
[----:B------:R-:W-:-:S05]  /*a470*/  @!P6 IMAD.IADD R6, R6, 0x1, -R27 ;  /* 0x000000010606e824 */ /* 0x000fca00078e0a1b */
[----:B------:R-:W-:Y:S01]  /*a480*/  ISETP.GT.U32.AND P6, PT, R27, R6, PT ;  /* 0x000000061b00720c */ /* 0x000fe20003fc4070 */
[----:B------:R-:W-:-:S12]  /*a490*/  @!P1 IMAD.IADD R4, R4, 0x1, -R27 ;  /* 0x0000000104049824 */ /* 0x000fd800078e0a1b */
[----:B------:R-:W-:Y:S01]  /*a4a0*/  @!P6 IMAD.IADD R6, R6, 0x1, -R27 ;  /* 0x000000010606e824 */ /* 0x000fe200078e0a1b */
[----:B--2---:R-:W-:Y:S01]  /*a4b0*/  ISETP.GE.AND P6, PT, R12, RZ, PT ;  /* 0x000000ff0c00720c */ /* 0x004fe20003fc6270 */
[----:B------:R-:W-:-:S04]  /*a4c0*/  IMAD.MOV.U32 R12, RZ, RZ, R4 ;  /* 0x000000ffff0c7224 */ /* 0x000fc800078e0004 */
[----:B------:R-:W-:Y:S01]  /*a4d0*/  @!P5 IMAD.MOV R12, RZ, RZ, -R12 ;  /* 0x000000ffff0cd224 */ /* 0x000fe200078e0a0c */
[----:B----4-:R-:W-:Y:S02]  /*a4e0*/  ISETP.GE.AND P1, PT, R11, RZ, PT ;  /* 0x000000ff0b00720c */ /* 0x010fe40003f26270 */
[----:B------:R-:W-:Y:S02]  /*a4f0*/  IABS R11, R13 ;  /* 0x0000000d000b7213 */ /* 0x000fe40000000000 */
[----:B------:R0:W-:Y:S01]  /*a500*/  STL [R1+0x228], R12 ;  /* 0x0002280c01007387 */ /* 0x0001e20000100800 */
[----:B------:R-:W-:-:S03]  /*a510*/  ISETP.GT.U32.AND P0, PT, R27, R2, PT ;  /* 0x000000021b00720c */ /* 0x000fc60003f04070 */
[----:B0-----:R-:W2:Y:S10]  /*a520*/  LDL R12, [R1+0x1cc] ;  /* 0x0001cc00010c7983 */ /* 0x001eb40000100800 */
[----:B------:R-:W-:-:S04]  /*a530*/  @!P0 IMAD.IADD R2, R2, 0x1, -R27 ;  /* 0x0000000102028824 */ /* 0x000fc800078e0a1b */
[----:B------:R-:W-:Y:S01]  /*a540*/  @!P1 IMAD.MOV R2, RZ, RZ, -R2 ;  /* 0x000000ffff029224 */ /* 0x000fe200078e0a02 */
[----:B---3--:R-:W-:-:S13]  /*a550*/  ISETP.GE.AND P3, PT, R9, RZ, PT ;  /* 0x000000ff0900720c */ /* 0x008fda0003f66270 */
[----:B------:R-:W-:Y:S01]  /*a560*/  @!P3 IMAD.MOV R6, RZ, RZ, -R6 ;  /* 0x000000ffff06b224 */ /* 0x000fe200078e0a06 */
[----:B------:R-:W-:-:S04]  /*a570*/  ISETP.GE.AND P3, PT, R13, RZ, PT ;  /* 0x000000ff0d00720c */ /* 0x000fc80003f66270 */
[----:B------:R-:W-:Y:S04]  /*a580*/  STL [R1+0x21c], R6 ;  /* 0x00021c0601007387 */ /* 0x000fe80000100800 */
[----:B------:R-:W3:Y:S01]  /*a590*/  LDL R13, [R1+0x1d4] ;  /* 0x0001d400010d7983 */ /* 0x000ee20000100800 */
[----:B-----5:R-:W-:Y:S02]  /*a5a0*/  IABS R9, R14 ;  /* 0x0000000e00097213 */ /* 0x020fe40000000000 */
[----:B------:R-:W-:Y:S02]  /*a5b0*/  ISETP.GE.AND P0, PT, R14, RZ, PT ;  /* 0x000000ff0e00720c */ /* 0x000fe40003f06270 */
[----:B------:R-:W4:Y:S04]  /*a5c0*/  LDL R14, [R1+0x1d8] ;  /* 0x0001d800010e7983 */ /* 0x000f280000100800 */
[----:B------:R0:W-:Y:S01]  /*a5d0*/  STL [R1+0x224], R2 ;  /* 0x0002240201007387 */ /* 0x0001e20000100800 */
[----:B------:R-:W-:-:S02]  /*a5e0*/  ISETP.GE.AND P1, PT, R22, RZ, PT ;  /* 0x000000ff1600720c */ /* 0x000fc40003f26270 */
[----:B0-----:R-:W-:Y:S02]  /*a5f0*/  IABS R2, R22 ;  /* 0x0000001600027213 */ /* 0x001fe40000000000 */
[----:B------:R-:W5:Y:S01]  /*a600*/  LDL.LU R22, [R1+0x1dc] ;  /* 0x0001dc0001167983 */ /* 0x000f620000300800 */
[----:B------:R-:W-:-:S04]  /*a610*/  IMAD.MOV R5, RZ, RZ, -R5 ;  /* 0x000000ffff057224 */ /* 0x000fc800078e0a05 */
[----:B------:R-:W-:-:S05]  /*a620*/  IMAD R8, R27, R5, R8 ;  /* 0x000000051b087224 */ /* 0x000fca00078e0208 */
[----:B------:R-:W-:Y:S01]  /*a630*/  ISETP.GT.U32.AND P2, PT, R27, R8, PT ;  /* 0x000000081b00720c */ /* 0x000fe20003f44070 */
[----:B------:R-:W-:-:S04]  /*a640*/  IMAD.HI.U32 R5, R0, R7, RZ ;  /* 0x0000000700057227 */ /* 0x000fc800078e00ff */
[----:B------:R-:W-:-:S08]  /*a650*/  IMAD.MOV R5, RZ, RZ, -R5 ;  /* 0x000000ffff057224 */ /* 0x000fd000078e0a05 */
[----:B------:R-:W-:Y:S02]  /*a660*/  @!P2 IMAD.IADD R8, R8, 0x1, -R27 ;  /* 0x000000010808a824 */ /* 0x000fe400078e0a1b */
[----:B------:R-:W-:-:S03]  /*a670*/  IMAD R7, R27, R5, R7 ;  /* 0x000000051b077224 */ /* 0x000fc600078e0207 */
[C---:B------:R-:W-:Y:S01]  /*a680*/  ISETP.GT.U32.AND P2, PT, R27.reuse, R8, PT ;  /* 0x000000081b00720c */ /* 0x040fe20003f44070 */
[----:B------:R-:W-:Y:S01]  /*a690*/  IMAD.HI.U32 R5, R0, R11, RZ ;  /* 0x0000000b00057227 */ /* 0x000fe200078e00ff */
[----:B------:R-:W-:-:S03]  /*a6a0*/  ISETP.GT.U32.AND P5, PT, R27, R7, PT ;  /* 0x000000071b00720c */ /* 0x000fc60003fa4070 */
[----:B------:R-:W-:-:S04]  /*a6b0*/  IMAD.MOV R5, RZ, RZ, -R5 ;  /* 0x000000ffff057224 */ /* 0x000fc800078e0a05 */
[----:B------:R-:W-:-:S04]  /*a6c0*/  IMAD R11, R27, R5, R11 ;  /* 0x000000051b0b7224 */ /* 0x000fc800078e020b */
[----:B------:R-:W-:Y:S02]  /*a6d0*/  @!P2 IMAD.IADD R8, R8, 0x1, -R27 ;  /* 0x000000010808a824 */ /* 0x000fe400078e0a1b */
[----:B------:R-:W-:-:S04]  /*a6e0*/  IMAD.HI.U32 R4, R0, R9, RZ ;  /* 0x0000000900047227 */ /* 0x000fc800078e00ff */
[----:B------:R-:W-:Y:S02]  /*a6f0*/  @!P5 IMAD.IADD R7, R7, 0x1, -R27 ;  /* 0x000000010707d824 */ /* 0x000fe400078e0a1b */
[----:B------:R-:W-:Y:S01]  /*a700*/  IMAD.MOV R4, RZ, RZ, -R4 ;  /* 0x000000ffff047224 */ /* 0x000fe200078e0a04 */
[----:B--2---:R-:W-:Y:S02]  /*a710*/  IABS R6, R12 ;  /* 0x0000000c00067213 */ /* 0x004fe40000000000 */
[C---:B------:R-:W-:Y:S01]  /*a720*/  ISETP.GT.U32.AND P5, PT, R27.reuse, R7, PT ;  /* 0x000000071b00720c */ /* 0x040fe20003fa4070 */
[----:B------:R-:W-:Y:S01]  /*a730*/  IMAD R9, R27, R4, R9 ;  /* 0x000000041b097224 */ /* 0x000fe200078e0209 */
[----:B------:R-:W-:-:S05]  /*a740*/  IABS R4, R10 ;  /* 0x0000000a00047213 */ /* 0x000fca0000000000 */
[----:B------:R-:W-:Y:S01]  /*a750*/  IMAD.HI.U32 R12, R0, R4, RZ ;  /* 0x00000004000c7227 */ /* 0x000fe200078e00ff */
[----:B------:R-:W-:-:S03]  /*a760*/  ISETP.GE.AND P2, PT, R10, RZ, PT ;  /* 0x000000ff0a00720c */ /* 0x000fc60003f46270 */
[----:B------:R-:W-:Y:S02]  /*a770*/  IMAD.MOV R12, RZ, RZ, -R12 ;  /* 0x000000ffff0c7224 */ /* 0x000fe400078e0a0c */
[----:B------:R-:W-:Y:S02]  /*a780*/  @!P5 IMAD.IADD R7, R7, 0x1, -R27 ;  /* 0x000000010707d824 */ /* 0x000fe400078e0a1b */
[----:B------:R-:W-:Y:S01]  /*a790*/  IMAD R4, R27, R12, R4 ;  /* 0x0000000c1b047224 */ /* 0x000fe200078e0204 */
[----:B---3--:R-:W-:Y:S01]  /*a7a0*/  IABS R5, R13 ;  /* 0x0000000d00057213 */ /* 0x008fe20000000000 */
[----:B------:R-:W-:-:S04]  /*a7b0*/  IMAD.MOV.U32 R13, RZ, RZ, R8 ;  /* 0x000000ffff0d7224 */ /* 0x000fc800078e0008 */
[----:B------:R-:W-:-:S05]  /*a7c0*/  @!P6 IMAD.MOV R13, RZ, RZ, -R13 ;  /* 0x000000ffff0de224 */ /* 0x000fca00078e0a0d */
[----:B------:R0:W-:Y:S02]  /*a7d0*/  STL [R1+0x220], R13 ;  /* 0x0002200d01007387 */ /* 0x0001e40000100800 */
[----:B0-----:R-:W-:-:S04]  /*a7e0*/  IMAD.HI.U32 R13, R0, R6, RZ ;  /* 0x00000006000d7227 */ /* 0x001fc800078e00ff */
[----:B------:R-:W-:Y:S01]  /*a7f0*/  IMAD.MOV R13, RZ, RZ, -R13 ;  /* 0x000000ffff0d7224 */ /* 0x000fe200078e0a0d */
[----:B----4-:R-:W-:Y:S02]  /*a800*/  IABS R10, R14 ;  /* 0x0000000e000a7213 */ /* 0x010fe40000000000 */
[----:B------:R-:W2:Y:S01]  /*a810*/  LDL R14, [R1+0x1e4] ;  /* 0x0001e400010e7983 */ /* 0x000ea20000100800 */
[----:B------:R-:W-:-:S03]  /*a820*/  IMAD R6, R27, R13, R6 ;  /* 0x0000000d1b067224 */ /* 0x000fc600078e0206 */
[----:B------:R-:W3:Y:S01]  /*a830*/  LDL R13, [R1+0x1e0] ;  /* 0x0001e000010d7983 */ /* 0x000ee20000100800 */
[----:B------:R-:W-:-:S03]  /*a840*/  IMAD.HI.U32 R12, R0, R5, RZ ;  /* 0x00000005000c7227 */ /* 0x000fc600078e00ff */
[----:B------:R0:W-:Y:S01]  /*a850*/  STL [R1+0x25e0], R6 ;  /* 0x0025e00601007387 */ /* 0x0001e20000100800 */
[----:B------:R-:W-:Y:S02]  /*a860*/  IMAD.MOV R12, RZ, RZ, -R12 ;  /* 0x000000ffff0c7224 */ /* 0x000fe400078e0a0c */
[----:B0-----:R-:W-:-:S04]  /*a870*/  IMAD.MOV.U32 R6, RZ, RZ, R7 ;  /* 0x000000ffff067224 */ /* 0x001fc800078e0007 */
[----:B------:R-:W-:Y:S01]  /*a880*/  @!P4 IMAD.MOV R6, RZ, RZ, -R6 ;  /* 0x000000ffff06c224 */ /* 0x000fe200078e0a06 */
[----:B-----5:R0:W-:Y:S01]  /*a890*/  STL [R1+0x25dc], R22 ;  /* 0x0025dc1601007387 */ /* 0x0201e20000100800 */
[C---:B------:R-:W-:Y:S01]  /*a8a0*/  IMAD R5, R27.reuse, R12, R5 ;  /* 0x0000000c1b057224 */ /* 0x040fe200078e0205 */
[----:B------:R-:W-:Y:S02]  /*a8b0*/  IABS R12, R22 ;  /* 0x00000016000c7213 */ /* 0x000fe40000000000 */
[----:B------:R1:W-:Y:S04]  /*a8c0*/  STL [R1+0x208], R6 ;  /* 0x0002080601007387 */ /* 0x0003e80000100800 */
[----:B0-----:R-:W4:Y:S01]  /*a8d0*/  LDL.LU R22, [R1+0x1cc] ;  /* 0x0001cc0001167983 */ /* 0x001f220000300800 */
[----:B------:R-:W-:-:S02]  /*a8e0*/  ISETP.GT.U32.AND P6, PT, R27, R11, PT ;  /* 0x0000000b1b00720c */ /* 0x000fc40003fc4070 */
[----:B------:R-:W-:-:S11]  /*a8f0*/  ISETP.GT.U32.AND P5, PT, R27, R9, PT ;  /* 0x000000091b00720c */ /* 0x000fd60003fa4070 */
[--C-:B------:R-:W-:Y:S02]  /*a900*/  @!P6 IMAD.IADD R11, R11, 0x1, -R27.reuse ;  /* 0x000000010b0be824 */ /* 0x100fe400078e0a1b */
[----:B------:R-:W-:-:S03]  /*a910*/  @!P5 IMAD.IADD R9, R9, 0x1, -R27 ;  /* 0x000000010909d824 */ /* 0x000fc600078e0a1b */
[----:B------:R-:W-:-:S13]  /*a920*/  ISETP.GT.U32.AND P5, PT, R27, R11, PT ;  /* 0x0000000b1b00720c */ /* 0x000fda0003fa4070 */
[----:B------:R-:W-:-:S04]  /*a930*/  @!P5 IMAD.IADD R11, R11, 0x1, -R27 ;  /* 0x000000010b0bd824 */ /* 0x000fc800078e0a1b */
[----:B-1----:R-:W-:-:S04]  /*a940*/  IMAD.MOV.U32 R6, RZ, RZ, R11 ;  /* 0x000000ffff067224 */ /* 0x002fc800078e000b */
[----:B------:R-:W-:Y:S02]  /*a950*/  @!P3 IMAD.MOV R6, RZ, RZ, -R6 ;  /* 0x000000ffff06b224 */ /* 0x000fe400078e0a06 */
[----:B------:R-:W-:-:S03]  /*a960*/  IMAD.HI.U32 R8, R0, R2, RZ ;  /* 0x0000000200087227 */ /* 0x000fc600078e00ff */
[----:B------:R0:W-:Y:S01]  /*a970*/  STL [R1+0x20c], R6 ;  /* 0x00020c0601007387 */ /* 0x0001e20000100800 */
[----:B------:R-:W-:-:S03]  /*a980*/  IMAD.MOV R8, RZ, RZ, -R8 ;  /* 0x000000ffff087224 */ /* 0x000fc600078e0a08 */
[----:B0-----:R-:W5:Y:S01]  /*a990*/  LDL.LU R6, [R1+0x25e0] ;  /* 0x0025e00001067983 */ /* 0x001f620000300800 */
[----:B------:R-:W-:Y:S02]  /*a9a0*/  IMAD R2, R27, R8, R2 ;  /* 0x000000081b027224 */ /* 0x000fe400078e0202 */
[----:B------:R-:W-:-:S04]  /*a9b0*/  IMAD.HI.U32 R8, R0, R10, RZ ;  /* 0x0000000a00087227 */ /* 0x000fc800078e00ff */
[----:B------:R-:W-:Y:S01]  /*a9c0*/  IMAD.MOV R8, RZ, RZ, -R8 ;  /* 0x000000ffff087224 */ /* 0x000fe200078e0a08 */
[----:B------:R-:W-:-:S03]  /*a9d0*/  ISETP.GT.U32.AND P5, PT, R27, R2, PT ;  /* 0x000000021b00720c */ /* 0x000fc60003fa4070 */
[----:B------:R-:W-:-:S10]  /*a9e0*/  IMAD R10, R27, R8, R10 ;  /* 0x000000081b0a7224 */ /* 0x000fd400078e020a */
[----:B------:R-:W-:Y:S01]  /*a9f0*/  @!P5 IMAD.IADD R2, R2, 0x1, -R27 ;  /* 0x000000010202d824 */ /* 0x000fe200078e0a1b */
[----:B--2---:R-:W-:Y:S02]  /*aa00*/  IABS R7, R14 ;  /* 0x0000000e00077213 */ /* 0x004fe40000000000 */
[----:B---3--:R-:W-:-:S05]  /*aa10*/  IABS R8, R13 ;  /* 0x0000000d00087213 */ /* 0x008fca0000000000 */
[----:B------:R-:W-:-:S04]  /*aa20*/  IMAD.HI.U32 R14, R0, R8, RZ ;  /* 0x00000008000e7227 */ /* 0x000fc800078e00ff */
[----:B------:R-:W-:-:S04]  /*aa30*/  IMAD.MOV R14, RZ, RZ, -R14 ;  /* 0x000000ffff0e7224 */ /* 0x000fc800078e0a0e */
[C---:B------:R-:W-:Y:S01]  /*aa40*/  IMAD R8, R27.reuse, R14, R8 ;  /* 0x0000000e1b087224 */ /* 0x040fe200078e0208 */
[----:B----4-:R-:W-:Y:S02]  /*aa50*/  ISETP.GE.AND P5, PT, R22, RZ, PT ;  /* 0x000000ff1600720c */ /* 0x010fe40003fa6270 */
[----:B------:R-:W2:Y:S04]  /*aa60*/  LDL.LU R22, [R1+0x25dc] ;  /* 0x0025dc0001167983 */ /* 0x000ea80000300800 */
[----:B------:R-:W3:Y:S01]  /*aa70*/  LDL.LU R14, [R1+0x1d4] ;  /* 0x0001d400010e7983 */ /* 0x000ee20000300800 */
[C---:B------:R-:W-:Y:S02]  /*aa80*/  ISETP.GT.U32.AND P6, PT, R27.reuse, R4, PT ;  /* 0x000000041b00720c */ /* 0x040fe40003fc4070 */
[----:B------:R-:W-:Y:S01]  /*aa90*/  ISETP.GT.U32.AND P4, PT, R27, R9, PT ;  /* 0x000000091b00720c */ /* 0x000fe20003f84070 */
[----:B------:R-:W-:-:S10]  /*aaa0*/  IMAD.HI.U32 R11, R0, R12, RZ ;  /* 0x0000000c000b7227 */ /* 0x000fd400078e00ff */
[--C-:B------:R-:W-:Y:S02]  /*aab0*/  @!P6 IMAD.IADD R4, R4, 0x1, -R27.reuse ;  /* 0x000000010404e824 */ /* 0x100fe400078e0a1b */
[----:B------:R-:W-:Y:S01]  /*aac0*/  @!P4 IMAD.IADD R9, R9, 0x1, -R27 ;  /* 0x000000010909c824 */ /* 0x000fe200078e0a1b */
[C---:B------:R-:W-:Y:S02]  /*aad0*/  ISETP.GT.U32.AND P4, PT, R27.reuse, R5, PT ;  /* 0x000000051b00720c */ /* 0x040fe40003f84070 */
[----:B------:R-:W-:Y:S01]  /*aae0*/  ISETP.GT.U32.AND P6, PT, R27, R4, PT ;  /* 0x000000041b00720c */ /* 0x000fe20003fc4070 */
[----:B------:R-:W-:-:S04]  /*aaf0*/  IMAD.HI.U32 R13, R0, R7, RZ ;  /* 0x00000007000d7227 */ /* 0x000fc800078e00ff */
[----:B------:R-:W-:Y:S02]  /*ab00*/  IMAD.MOV R11, RZ, RZ, -R11 ;  /* 0x000000ffff0b7224 */ /* 0x000fe400078e0a0b */
[----:B------:R-:W-:Y:S02]  /*ab10*/  IMAD.MOV R13, RZ, RZ, -R13 ;  /* 0x000000ffff0d7224 */ /* 0x000fe400078e0a0d */
[----:B------:R-:W-:Y:S02]  /*ab20*/  IMAD R11, R27, R11, R12 ;  /* 0x0000000b1b0b7224 */ /* 0x000fe400078e020c */
[--C-:B------:R-:W-:Y:S01]  /*ab30*/  @!P4 IMAD.IADD R5, R5, 0x1, -R27.reuse ;  /* 0x000000010505c824 */ /* 0x100fe200078e0a1b */
[----:B-----5:R-:W-:Y:S01]  /*ab40*/  ISETP.GT.U32.AND P3, PT, R27, R6, PT ;  /* 0x000000061b00720c */ /* 0x020fe20003f64070 */
[----:B------:R-:W-:Y:S02]  /*ab50*/  @!P6 IMAD.IADD R4, R4, 0x1, -R27 ;  /* 0x000000010404e824 */ /* 0x000fe400078e0a1b */
[----:B------:R-:W-:-:S02]  /*ab60*/  IMAD.MOV.U32 R12, RZ, RZ, R9 ;  /* 0x000000ffff0c7224 */ /* 0x000fc400078e0009 */
[----:B------:R-:W-:Y:S01]  /*ab70*/  IMAD R7, R27, R13, R7 ;  /* 0x0000000d1b077224 */ /* 0x000fe200078e0207 */
[----:B------:R-:W4:Y:S07]  /*ab80*/  LDL R9, [R1+0x1ec] ;  /* 0x0001ec0001097983 */ /* 0x000f2e0000100800 */
[----:B------:R-:W-:-:S05]  /*ab90*/  @!P3 IMAD.IADD R6, R6, 0x1, -R27 ;  /* 0x000000010606b824 */ /* 0x000fca00078e0a1b */
[----:B------:R-:W-:Y:S01]  /*aba0*/  ISETP.GT.U32.AND P4, PT, R27, R6, PT ;  /* 0x000000061b00720c */ /* 0x000fe20003f84070 */
[----:B------:R-:W-:Y:S02]  /*abb0*/  IMAD.MOV.U32 R13, RZ, RZ, R4 ;  /* 0x000000ffff0d7224 */ /* 0x000fe400078e0004 */
[----:B------:R-:W-:Y:S02]  /*abc0*/  @!P0 IMAD.MOV R12, RZ, RZ, -R12 ;  /* 0x000000ffff0c8224 */ /* 0x000fe400078e0a0c */
[----:B------:R-:W-:-:S03]  /*abd0*/  @!P2 IMAD.MOV R13, RZ, RZ, -R13 ;  /* 0x000000ffff0da224 */ /* 0x000fc600078e0a0d */
[----:B------:R0:W-:Y:S05]  /*abe0*/  STL [R1+0x204], R12 ;  /* 0x0002040c01007387 */ /* 0x0001ea0000100800 */
[----:B------:R-:W-:Y:S01]  /*abf0*/  @!P4 IMAD.IADD R6, R6, 0x1, -R27 ;  /* 0x000000010606c824 */ /* 0x000fe200078e0a1b */
[----:B0-----:R-:W5:Y:S04]  /*ac00*/  LDL.LU R12, [R1+0x1d8] ;  /* 0x0001d800010c7983 */ /* 0x001f680000300800 */
[----:B------:R-:W4:Y:S04]  /*ac10*/  LDL R4, [R1+0x1e8] ;  /* 0x0001e80001047983 */ /* 0x000f280000100800 */
[----:B------:R-:W-:Y:S01]  /*ac20*/  STL [R1+0x200], R13 ;  /* 0x0002000d01007387 */ /* 0x000fe20000100800 */
[----:B---3--:R-:W-:-:S03]  /*ac30*/  ISETP.GE.AND P4, PT, R14, RZ, PT ;  /* 0x000000ff0e00720c */ /* 0x008fc60003f86270 */
[----:B------:R-:W3:Y:S01]  /*ac40*/  LDL.LU R14, [R1+0x268] ;  /* 0x00026800010e7983 */ /* 0x000ee20000300800 */
[----:B------:R-:W-:-:S13]  /*ac50*/  ISETP.GT.U32.AND P2, PT, R27, R11, PT ;  /* 0x0000000b1b00720c */ /* 0x000fda0003f44070 */
[--C-:B------:R-:W-:Y:S01]  /*ac60*/  @!P2 IMAD.IADD R11, R11, 0x1, -R27.reuse ;  /* 0x000000010b0ba824 */ /* 0x100fe200078e0a1b */
[----:B--2---:R-:W-:Y:S02]  /*ac70*/  ISETP.GE.AND P2, PT, R22, RZ, PT ;  /* 0x000000ff1600720c */ /* 0x004fe40003f46270 */
[C---:B------:R-:W-:Y:S02]  /*ac80*/  ISETP.GT.U32.AND P6, PT, R27.reuse, R10, PT ;  /* 0x0000000a1b00720c */ /* 0x040fe40003fc4070 */
[----:B------:R-:W-:Y:S01]  /*ac90*/  ISETP.GT.U32.AND P3, PT, R27, R2, PT ;  /* 0x000000021b00720c */ /* 0x000fe20003f64070 */
[----:B---3--:R0:W-:Y:S04]  /*aca0*/  STL [R1+0x25d4], R14 ;  /* 0x0025d40e01007387 */ /* 0x0081e80000100800 */
[----:B0-----:R-:W2:Y:S04]  /*acb0*/  LDL.LU R14, [R1+0x1e0] ;  /* 0x0001e000010e7983 */ /* 0x001ea80000300800 */
[----:B------:R-:W3:Y:S02]  /*acc0*/  LDL.LU R22, [R1+0x26c] ;  /* 0x00026c0001167983 */ /* 0x000ee40000300800 */
[----:B------:R-:W-:-:S02]  /*acd0*/  @!P6 IMAD.IADD R10, R10, 0x1, -R27 ;  /* 0x000000010a0ae824 */ /* 0x000fc400078e0a1b */
[----:B------:R-:W-:-:S03]  /*ace0*/  @!P3 IMAD.IADD R2, R2, 0x1, -R27 ;  /* 0x000000010202b824 */ /* 0x000fc600078e0a1b */
[C---:B------:R-:W-:Y:S02]  /*acf0*/  ISETP.GT.U32.AND P6, PT, R27.reuse, R10, PT ;  /* 0x0000000a1b00720c */ /* 0x040fe40003fc4070 */
[----:B------:R-:W-:Y:S02]  /*ad00*/  ISETP.GT.U32.AND P3, PT, R27, R8, PT ;  /* 0x000000081b00720c */ /* 0x000fe40003f64070 */
[----:B----4-:R-:W-:Y:S02]  /*ad10*/  IABS R4, R4 ;  /* 0x0000000400047213 */ /* 0x010fe40000000000 */
[----:B------:R-:W-:-:S03]  /*ad20*/  IABS R9, R9 ;  /* 0x0000000900097213 */ /* 0x000fc60000000000 */
[----:B------:R-:W-:-:S04]  /*ad30*/  IMAD.HI.U32 R13, R0, R4, RZ ;  /* 0x00000004000d7227 */ /* 0x000fc800078e00ff */
[----:B------:R-:W-:Y:S01]  /*ad40*/  @!P6 IMAD.IADD R10, R10, 0x1, -R27 ;  /* 0x000000010a0ae824 */ /* 0x000fe200078e0a1b */
[----:B-----5:R-:W-:Y:S01]  /*ad50*/  ISETP.GE.AND P6, PT, R12, RZ, PT ;  /* 0x000000ff0c00720c */ /* 0x020fe20003fc6270 */
[----:B------:R-:W-:Y:S02]  /*ad60*/  IMAD.MOV R13, RZ, RZ, -R13 ;  /* 0x000000ffff0d7224 */ /* 0x000fe400078e0a0d */
[----:B------:R-:W-:-:S04]  /*ad70*/  IMAD.HI.U32 R12, R0, R9, RZ ;  /* 0x00000009000c7227 */ /* 0x000fc800078e00ff */
[--C-:B------:R-:W-:Y:S02]  /*ad80*/  @!P3 IMAD.IADD R8, R8, 0x1, -R27.reuse ;  /* 0x000000010808b824 */ /* 0x100fe400078e0a1b */
[C---:B------:R-:W-:Y:S01]  /*ad90*/  IMAD R4, R27.reuse, R13, R4 ;  /* 0x0000000d1b047224 */ /* 0x040fe200078e0204 */
[----:B------:R-:W-:Y:S02]  /*ada0*/  ISETP.GT.U32.AND P0, PT, R27, R5, PT ;  /* 0x000000051b00720c */ /* 0x000fe40003f04070 */
[----:B--2---:R-:W-:Y:S01]  /*adb0*/  ISETP.GE.AND P3, PT, R14, RZ, PT ;  /* 0x000000ff0e00720c */ /* 0x004fe20003f66270 */
[----:B------:R-:W-:Y:S02]  /*adc0*/  IMAD.MOV.U32 R14, RZ, RZ, R2 ;  /* 0x000000ffff0e7224 */ /* 0x000fe400078e0002 */
[----:B------:R-:W-:Y:S01]  /*add0*/  IMAD.MOV R2, RZ, RZ, -R12 ;  /* 0x000000ffff027224 */ /* 0x000fe200078e0a0c */
[----:B---3--:R0:W-:Y:S04]  /*ade0*/  STL [R1+0x25d8], R22 ;  /* 0x0025d81601007387 */ /* 0x0081e80000100800 */
[----:B------:R-:W2:Y:S04]  /*adf0*/  LDL.LU R13, [R1+0x238] ;  /* 0x00023800010d7983 */ /* 0x000ea80000300800 */
[----:B------:R-:W3:Y:S01]  /*ae00*/  LDL.LU R12, [R1+0x1ec] ;  /* 0x0001ec00010c7983 */ /* 0x000ee20000300800 */
[----:B------:R-:W-:Y:S01]  /*ae10*/  @!P0 IMAD.IADD R5, R5, 0x1, -R27 ;  /* 0x0000000105058824 */ /* 0x000fe200078e0a1b */
[----:B------:R-:W-:Y:S01]  /*ae20*/  ISETP.GT.U32.AND P0, PT, R27, R7, PT ;  /* 0x000000071b00720c */ /* 0x000fe20003f04070 */
[----:B------:R-:W-:-:S02]  /*ae30*/  @!P1 IMAD.MOV R14, RZ, RZ, -R14 ;  /* 0x000000ffff0e9224 */ /* 0x000fc400078e0a0e */
[----:B------:R-:W-:Y:S01]  /*ae40*/  @!P5 IMAD.MOV R6, RZ, RZ, -R6 ;  /* 0x000000ffff06d224 */ /* 0x000fe200078e0a06 */
[----:B------:R-:W-:Y:S01]  /*ae50*/  ISETP.GT.U32.AND P5, PT, R27, R8, PT ;  /* 0x000000081b00720c */ /* 0x000fe20003fa4070 */
[----:B0-----:R-:W-:Y:S01]  /*ae60*/  IMAD.MOV.U32 R22, RZ, RZ, R5 ;  /* 0x000000ffff167224 */ /* 0x001fe200078e0005 */
[----:B------:R0:W-:Y:S07]  /*ae70*/  STL [R1+0x1fc], R14 ;  /* 0x0001fc0e01007387 */ /* 0x0001ee0000100800 */
[----:B------:R-:W-:Y:S01]  /*ae80*/  @!P0 IMAD.IADD R7, R7, 0x1, -R27 ;  /* 0x0000000107078824 */ /* 0x000fe200078e0a1b */
[----:B------:R-:W-:Y:S01]  /*ae90*/  ISETP.GT.U32.AND P0, PT, R27, R11, PT ;  /* 0x0000000b1b00720c */ /* 0x000fe20003f04070 */
[----:B0-----:R-:W-:-:S03]  /*aea0*/  IMAD.MOV.U32 R14, RZ, RZ, R10 ;  /* 0x000000ffff0e7224 */ /* 0x001fc600078e000a */
[----:B------:R-:W-:Y:S01]  /*aeb0*/  ISETP.GT.U32.AND P1, PT, R27, R7, PT ;  /* 0x000000071b00720c */ /* 0x000fe20003f24070 */
[----:B------:R-:W-:Y:S01]  /*aec0*/  @!P4 IMAD.MOV R22, RZ, RZ, -R22 ;  /* 0x000000ffff16c224 */ /* 0x000fe200078e0a16 */
[----:B------:R-:W-:Y:S01]  /*aed0*/  STL [R1+0x1f8], R6 ;  /* 0x0001f80601007387 */ /* 0x000fe20000100800 */
[----:B------:R-:W-:-:S03]  /*aee0*/  @!P6 IMAD.MOV R14, RZ, RZ, -R14 ;  /* 0x000000ffff0ee224 */ /* 0x000fc600078e0a0e */
[----:B------:R-:W4:Y:S04]  /*aef0*/  LDL.LU R5, [R1+0x1e8] ;  /* 0x0001e80001057983 */ /* 0x000f280000300800 */
[----:B------:R-:W5:Y:S01]  /*af00*/  LDL.LU R10, [R1+0x1e4] ;  /* 0x0001e400010a7983 */ /* 0x000f620000300800 */
[----:B------:R-:W-:-:S03]  /*af10*/  ISETP.GT.U32.AND P4, PT, R27, R4, PT ;  /* 0x000000041b00720c */ /* 0x000fc60003f84070 */
[----:B------:R0:W-:Y:S01]  /*af20*/  STL [R1+0x1f4], R22 ;  /* 0x0001f41601007387 */ /* 0x0001e20000100800 */
[--C-:B------:R-:W-:Y:S02]  /*af30*/  @!P5 IMAD.IADD R8, R8, 0x1, -R27.reuse ;  /* 0x000000010808d824 */ /* 0x100fe400078e0a1b */
[--C-:B------:R-:W-:Y:S02]  /*af40*/  @!P0 IMAD.IADD R11, R11, 0x1, -R27.reuse ;  /* 0x000000010b0b8824 */ /* 0x100fe400078e0a1b */
[----:B------:R-:W-:Y:S01]  /*af50*/  @!P1 IMAD.IADD R7, R7, 0x1, -R27 ;  /* 0x0000000107079824 */ /* 0x000fe200078e0a1b */
[----:B0-----:R-:W4:Y:S04]  /*af60*/  LDL.LU R22, [R1+0x25d8] ;  /* 0x0025d80001167983 */ /* 0x001f280000300800 */
[----:B------:R0:W-:Y:S01]  /*af70*/  STL [R1+0x1f0], R14 ;  /* 0x0001f00e01007387 */ /* 0x0001e20000100800 */
[----:B------:R-:W-:-:S03]  /*af80*/  @!P2 IMAD.MOV R11, RZ, RZ, -R11 ;  /* 0x000000ffff0ba224 */ /* 0x000fc600078e0a0b */
[----:B0-----:R-:W4:Y:S01]  /*af90*/  LDL.LU R14, [R1+0x25d4] ;  /* 0x0025d400010e7983 */ /* 0x001f220000300800 */
[----:B------:R-:W-:-:S03]  /*afa0*/  @!P4 IMAD.IADD R4, R4, 0x1, -R27 ;  /* 0x000000010404c824 */ /* 0x000fc600078e0a1b */
[----:B------:R-:W-:Y:S04]  /*afb0*/  STL [R1+0x25d0], R21 ;  /* 0x0025d01501007387 */ /* 0x000fe80000100800 */
[----:B------:R0:W-:Y:S04]  /*afc0*/  STL [R1+0x1ec], R11 ;  /* 0x0001ec0b01007387 */ /* 0x0001e80000100800 */
[----:B0-----:R-:W4:Y:S01]  /*afd0*/  LDL.LU R11, [R1+0x274] ;  /* 0x00027400010b7983 */ /* 0x001f220000300800 */
[----:B---3--:R-:W-:Y:S01]  /*afe0*/  ISETP.GE.AND P1, PT, R12, RZ, PT ;  /* 0x000000ff0c00720c */ /* 0x008fe20003f26270 */
[----:B------:R-:W-:-:S04]  /*aff0*/  IMAD.MOV.U32 R12, RZ, RZ, R8 ;  /* 0x000000ffff0c7224 */ /* 0x000fc800078e0008 */
[----:B------:R-:W-:Y:S01]  /*b000*/  @!P3 IMAD.MOV R12, RZ, RZ, -R12 ;  /* 0x000000ffff0cb224 */ /* 0x000fe200078e0a0c */
[----:B--2---:R-:W-:Y:S02]  /*b010*/  IABS R6, R13 ;  /* 0x0000000d00067213 */ /* 0x004fe40000000000 */
[----:B------:R-:W-:Y:S02]  /*b020*/  ISETP.GE.AND P4, PT, R13, RZ, PT ;  /* 0x000000ff0d00720c */ /* 0x000fe40003f86270 */
[----:B------:R0:W-:Y:S04]  /*b030*/  STL [R1+0x1e8], R12 ;  /* 0x0001e80c01007387 */ /* 0x0001e80000100800 */
[----:B0-----:R-:W2:Y:S04]  /*b040*/  LDL.LU R12, [R1+0x278] ;  /* 0x00027800010c7983 */ /* 0x001ea80000300800 */
[----:B------:R-:W3:Y:S01]  /*b050*/  LDL R13, [R1+0x280] ;  /* 0x00028000010d7983 */ /* 0x000ee20000100800 */
[----:B------:R-:W-:-:S05]  /*b060*/  IMAD R9, R27, R2, R9 ;  /* 0x000000021b097224 */ /* 0x000fca00078e0209 */
[----:B------:R-:W-:Y:S02]  /*b070*/  ISETP.GT.U32.AND P0, PT, R27, R9, PT ;  /* 0x000000091b00720c */ /* 0x000fe40003f04070 */
[----:B-----5:R-:W-:Y:S01]  /*b080*/  ISETP.GE.AND P6, PT, R10, RZ, PT ;  /* 0x000000ff0a00720c */ /* 0x020fe20003fc6270 */
[----:B------:R-:W-:Y:S01]  /*b090*/  IMAD.HI.U32 R10, R0, R6, RZ ;  /* 0x00000006000a7227 */ /* 0x000fe200078e00ff */
[----:B----4-:R-:W-:-:S03]  /*b0a0*/  ISETP.GE.AND P5, PT, R5, RZ, PT ;  /* 0x000000ff0500720c */ /* 0x010fc60003fa6270 */
[----:B------:R-:W-:-:S06]  /*b0b0*/  IMAD.MOV R10, RZ, RZ, -R10 ;  /* 0x000000ffff0a7224 */ /* 0x000fcc00078e0a0a */
[----:B------:R-:W-:Y:S01]  /*b0c0*/  @!P0 IMAD.IADD R9, R9, 0x1, -R27 ;  /* 0x0000000109098824 */ /* 0x000fe200078e0a1b */
[----:B------:R-:W-:-:S04]  /*b0d0*/  ISETP.GT.U32.AND P0, PT, R27, R4, PT ;  /* 0x000000041b00720c */ /* 0x000fc80003f04070 */
[C---:B------:R-:W-:Y:S01]  /*b0e0*/  ISETP.GT.U32.AND P2, PT, R27.reuse, R9, PT ;  /* 0x000000091b00720c */ /* 0x040fe20003f44070 */
[----:B------:R-:W-:Y:S01]  /*b0f0*/  IMAD R6, R27, R10, R6 ;  /* 0x0000000a1b067224 */ /* 0x000fe200078e0206 */
[----:B------:R-:W-:Y:S02]  /*b100*/  IABS R5, R22 ;  /* 0x0000001600057213 */ /* 0x000fe40000000000 */
[----:B------:R-:W-:-:S03]  /*b110*/  IABS R2, R14 ;  /* 0x0000000e00027213 */ /* 0x000fc60000000000 */
[----:B------:R-:W-:-:S04]  /*b120*/  IMAD.HI.U32 R8, R0, R5, RZ ;  /* 0x0000000500087227 */ /* 0x000fc800078e00ff */
[----:B------:R-:W-:-:S04]  /*b130*/  IMAD.HI.U32 R10, R0, R2, RZ ;  /* 0x00000002000a7227 */ /* 0x000fc800078e00ff */
[----:B------:R-:W-:Y:S02]  /*b140*/  IMAD.MOV R10, RZ, RZ, -R10 ;  /* 0x000000ffff0a7224 */ /* 0x000fe400078e0a0a */
[----:B------:R-:W-:Y:S02]  /*b150*/  IMAD.MOV.U32 R21, RZ, RZ, R7 ;  /* 0x000000ffff157224 */ /* 0x000fe400078e0007 */
[----:B------:R-:W-:Y:S02]  /*b160*/  IMAD.MOV R7, RZ, RZ, -R8 ;  /* 0x000000ffff077224 */ /* 0x000fe400078e0a08 */
[----:B------:R-:W-:Y:S02]  /*b170*/  @!P2 IMAD.IADD R9, R9, 0x1, -R27 ;  /* 0x000000010909a824 */ /* 0x000fe400078e0a1b */
[----:B------:R-:W-:Y:S01]  /*b180*/  IMAD R8, R27, R10, R2 ;  /* 0x0000000a1b087224 */ /* 0x000fe200078e0202 */
[----:B------:R-:W-:Y:S01]  /*b190*/  ISETP.GE.AND P2, PT, R11, RZ, PT ;  /* 0x000000ff0b00720c */ /* 0x000fe20003f46270 */
[----:B------:R-:W-:Y:S01]  /*b1a0*/  @!P6 IMAD.MOV R21, RZ, RZ, -R21 ;  /* 0x000000ffff15e224 */ /* 0x000fe200078e0a15 */
[----:B------:R-:W-:Y:S01]  /*b1b0*/  IABS R2, R11 ;  /* 0x0000000b00027213 */ /* 0x000fe20000000000 */
[----:B------:R-:W-:Y:S01]  /*b1c0*/  @!P0 IMAD.IADD R4, R4, 0x1, -R27 ;  /* 0x0000000104048824 */ /* 0x000fe200078e0a1b */
[----:B------:R-:W-:-:S02]  /*b1d0*/  ISETP.GE.AND P6, PT, R14, RZ, PT ;  /* 0x000000ff0e00720c */ /* 0x000fc40003fc6270 */
[----:B------:R0:W-:Y:S01]  /*b1e0*/  STL [R1+0x1e4], R21 ;  /* 0x0001e41501007387 */ /* 0x0001e20000100800 */
[----:B------:R-:W-:Y:S01]  /*b1f0*/  @!P5 IMAD.MOV R4, RZ, RZ, -R4 ;  /* 0x000000ffff04d224 */ /* 0x000fe200078e0a04 */
[----:B------:R-:W-:Y:S02]  /*b200*/  ISETP.GE.AND P0, PT, R22, RZ, PT ;  /* 0x000000ff1600720c */ /* 0x000fe40003f06270 */
[----:B0-----:R-:W4:Y:S04]  /*b210*/  LDL.LU R21, [R1+0x25d0] ;  /* 0x0025d00001157983 */ /* 0x001f280000300800 */
[----:B------:R-:W5:Y:S04]  /*b220*/  LDL R14, [R1+0x284] ;  /* 0x00028400010e7983 */ /* 0x000f680000100800 */
[----:B------:R-:W2:Y:S04]  /*b230*/  LDL R22, [R1+0x288] ;  /* 0x0002880001167983 */ /* 0x000ea80000100800 */
[----:B------:R-:W-:Y:S01]  /*b240*/  STL [R1+0x1e0], R4 ;  /* 0x0001e00401007387 */ /* 0x000fe20000100800 */
[----:B---3--:R-:W-:Y:S01]  /*b250*/  IABS R11, R13 ;  /* 0x0000000d000b7213 */ /* 0x008fe20000000000 */
[----:B------:R-:W-:-:S04]  /*b260*/  IMAD.MOV.U32 R13, RZ, RZ, R9 ;  /* 0x000000ffff0d7224 */ /* 0x000fc800078e0009 */
[----:B------:R-:W-:-:S05]  /*b270*/  @!P1 IMAD.MOV R13, RZ, RZ, -R13 ;  /* 0x000000ffff0d9224 */ /* 0x000fca00078e0a0d */
[----:B------:R0:W-:Y:S02]  /*b280*/  STL [R1+0x1dc], R13 ;  /* 0x0001dc0d01007387 */ /* 0x0001e40000100800 */
[----:B0-----:R-:W-:-:S04]  /*b290*/  IMAD.HI.U32 R13, R0, R11, RZ ;  /* 0x0000000b000d7227 */ /* 0x001fc800078e00ff */
[----:B------:R-:W-:-:S04]  /*b2a0*/  IMAD.MOV R13, RZ, RZ, -R13 ;  /* 0x000000ffff0d7224 */ /* 0x000fc800078e0a0d */
[C---:B------:R-:W-:Y:S02]  /*b2b0*/  IMAD R11, R27.reuse, R13, R11 ;  /* 0x0000000d1b0b7224 */ /* 0x040fe400078e020b */
[----:B------:R-:W3:Y:S01]  /*b2c0*/  LDL R13, [R1+0x290] ;  /* 0x00029000010d7983 */ /* 0x000ee20000100800 */
[----:B------:R-:W-:Y:S01]  /*b2d0*/  ISETP.GT.U32.AND P3, PT, R27, R6, PT ;  /* 0x000000061b00720c */ /* 0x000fe20003f64070 */
[----:B------:R-:W-:-:S04]  /*b2e0*/  IMAD.HI.U32 R10, R0, R2, RZ ;  /* 0x00000002000a7227 */ /* 0x000fc800078e00ff */
[----:B------:R-:W-:-:S08]  /*b2f0*/  IMAD R5, R27, R7, R5 ;  /* 0x000000071b057224 */ /* 0x000fd000078e0205 */
[----:B------:R-:W-:Y:S02]  /*b300*/  @!P3 IMAD.IADD R6, R6, 0x1, -R27 ;  /* 0x000000010606b824 */ /* 0x000fe400078e0a1b */
[----:B------:R-:W-:-:S03]  /*b310*/  IMAD.MOV R10, RZ, RZ, -R10 ;  /* 0x000000ffff0a7224 */ /* 0x000fc600078e0a0a */
[C---:B------:R-:W-:Y:S01]  /*b320*/  ISETP.GT.U32.AND P5, PT, R27.reuse, R6, PT ;  /* 0x000000061b00720c */ /* 0x040fe20003fa4070 */
[----:B------:R-:W-:Y:S01]  /*b330*/  IMAD R2, R27, R10, R2 ;  /* 0x0000000a1b027224 */ /* 0x000fe200078e0202 */
[----:B-----5:R-:W-:-:S11]  /*b340*/  IABS R7, R14 ;  /* 0x0000000e00077213 */ /* 0x020fd60000000000 */
[----:B------:R-:W-:Y:S01]  /*b350*/  @!P5 IMAD.IADD R6, R6, 0x1, -R27 ;  /* 0x000000010606d824 */ /* 0x000fe200078e0a1b */
[----:B------:R-:W5:Y:S01]  /*b360*/  LDL R14, [R1+0x294] ;  /* 0x00029400010e7983 */ /* 0x000f620000100800 */
[----:B------:R-:W-:-:S04]  /*b370*/  IMAD.HI.U32 R10, R0, R7, RZ ;  /* 0x00000007000a7227 */ /* 0x000fc800078e00ff */
[----:B------:R-:W-:Y:S01]  /*b380*/  IMAD.MOV R10, RZ, RZ, -R10 ;  /* 0x000000ffff0a7224 */ /* 0x000fe200078e0a0a */
[----:B--2---:R-:W-:Y:S02]  /*b390*/  IABS R9, R22 ;  /* 0x0000001600097213 */ /* 0x004fe40000000000 */
[----:B------:R-:W2:Y:S01]  /*b3a0*/  LDL R22, [R1+0x298] ;  /* 0x0002980001167983 */ /* 0x000ea20000100800 */
[----:B------:R-:W-:-:S03]  /*b3b0*/  IMAD R7, R27, R10, R7 ;  /* 0x0000000a1b077224 */ /* 0x000fc600078e0207 */
[----:B------:R0:W-:Y:S01]  /*b3c0*/  STL [R1+0x25cc], R17 ;  /* 0x0025cc1101007387 */ /* 0x0001e20000100800 */
[----:B---3--:R-:W-:Y:S01]  /*b3d0*/  IABS R10, R13 ;  /* 0x0000000d000a7213 */ /* 0x008fe20000000000 */
[----:B------:R-:W-:-:S04]  /*b3e0*/  IMAD.MOV.U32 R13, RZ, RZ, R6 ;  /* 0x000000ffff0d7224 */ /* 0x000fc800078e0006 */
[----:B------:R-:W-:-:S05]  /*b3f0*/  @!P4 IMAD.MOV R13, RZ, RZ, -R13 ;  /* 0x000000ffff0dc224 */ /* 0x000fca00078e0a0d */
[----:B------:R-:W-:Y:S04]  /*b400*/  STL [R1+0x1d4], R13 ;  /* 0x0001d40d01007387 */ /* 0x000fe80000100800 */
[----:B0-----:R-:W3:Y:S01]  /*b410*/  LDL.LU R17, [R1+0x280] ;  /* 0x0002800001117983 */ /* 0x001ee20000300800 */
[C---:B------:R-:W-:Y:S02]  /*b420*/  ISETP.GT.U32.AND P1, PT, R27.reuse, R8, PT ;  /* 0x000000081b00720c */ /* 0x040fe40003f24070 */
[----:B------:R-:W-:Y:S02]  /*b430*/  ISETP.GT.U32.AND P5, PT, R27, R5, PT ;  /* 0x000000051b00720c */ /* 0x000fe40003fa4070 */
[----:B------:R-:W-:Y:S02]  /*b440*/  ISETP.GE.AND P3, PT, R12, RZ, PT ;  /* 0x000000ff0c00720c */ /* 0x000fe40003f66270 */
[----:B------:R-:W-:-:S07]  /*b450*/  IABS R12, R12 ;  /* 0x0000000c000c7213 */ /* 0x000fce0000000000 */
[--C-:B------:R-:W-:Y:S02]  /*b460*/  @!P1 IMAD.IADD R8, R8, 0x1, -R27.reuse ;  /* 0x0000000108089824 */ /* 0x100fe400078e0a1b */
[----:B------:R-:W-:Y:S02]  /*b470*/  @!P5 IMAD.IADD R5, R5, 0x1, -R27 ;  /* 0x000000010505d824 */ /* 0x000fe400078e0a1b */
[----:B------:R-:W-:Y:S01]  /*b480*/  IMAD.HI.U32 R4, R0, R12, RZ ;  /* 0x0000000c00047227 */ /* 0x000fe200078e00ff */
[----:B------:R-:W-:-:S03]  /*b490*/  ISETP.GT.U32.AND P5, PT, R27, R8, PT ;  /* 0x000000081b00720c */ /* 0x000fc60003fa4070 */
[----:B------:R-:W-:-:S04]  /*b4a0*/  IMAD.MOV R4, RZ, RZ, -R4 ;  /* 0x000000ffff047224 */ /* 0x000fc800078e0a04 */
[----:B------:R-:W-:Y:S02]  /*b4b0*/  IMAD R12, R27, R4, R12 ;  /* 0x000000041b0c7224 */ /* 0x000fe400078e020c */
[----:B------:R-:W-:-:S04]  /*b4c0*/  IMAD.HI.U32 R4, R0, R9, RZ ;  /* 0x0000000900047227 */ /* 0x000fc800078e00ff */
[----:B------:R-:W-:Y:S01]  /*b4d0*/  @!P5 IMAD.IADD R8, R8, 0x1, -R27 ;  /* 0x000000010808d824 */ /* 0x000fe200078e0a1b */
[----:B------:R-:W-:Y:S01]  /*b4e0*/  ISETP.GT.U32.AND P5, PT, R27, R12, PT ;  /* 0x0000000c1b00720c */ /* 0x000fe20003fa4070 */
[----:B------:R-:W-:-:S04]  /*b4f0*/  IMAD.MOV R4, RZ, RZ, -R4 ;  /* 0x000000ffff047224 */ /* 0x000fc800078e0a04 */
[----:B------:R-:W-:Y:S01]  /*b500*/  IMAD R9, R27, R4, R9 ;  /* 0x000000041b097224 */ /* 0x000fe200078e0209 */
[----:B--2---:R-:W-:Y:S01]  /*b510*/  IABS R6, R22 ;  /* 0x0000001600067213 */ /* 0x004fe20000000000 */
[----:B------:R-:W-:Y:S01]  /*b520*/  IMAD.MOV.U32 R22, RZ, RZ, R8 ;  /* 0x000000ffff167224 */ /* 0x000fe200078e0008 */
[----:B-----5:R-:W-:Y:S01]  /*b530*/  IABS R4, R14 ;  /* 0x0000000e00047213 */ /* 0x020fe20000000000 */
[----:B------:R-:W-:-:S04]  /*b540*/  IMAD.HI.U32 R14, R0, R10, RZ ;  /* 0x0000000a000e7227 */ /* 0x000fc800078e00ff */
[----:B------:R-:W-:Y:S02]  /*b550*/  @!P6 IMAD.MOV R22, RZ, RZ, -R22 ;  /* 0x000000ffff16e224 */ /* 0x000fe400078e0a16 */
[----:B------:R-:W-:Y:S02]  /*b560*/  IMAD.MOV R14, RZ, RZ, -R14 ;  /* 0x000000ffff0e7224 */ /* 0x000fe400078e0a0e */
[----:B------:R-:W-:Y:S01]  /*b570*/  @!P5 IMAD.IADD R12, R12, 0x1, -R27 ;  /* 0x000000010c0cd824 */ /* 0x000fe200078e0a1b */
[----:B------:R0:W-:Y:S01]  /*b580*/  STL [R1+0x1d8], R22 ;  /* 0x0001d81601007387 */ /* 0x0001e20000100800 */
[----:B------:R-:W-:-:S03]  /*b590*/  IMAD R10, R27, R14, R10 ;  /* 0x0000000e1b0a7224 */ /* 0x000fc600078e020a */
[----:B0-----:R-:W2:Y:S01]  /*b5a0*/  LDL R22, [R1+0x2a0] ;  /* 0x0002a00001167983 */ /* 0x001ea20000100800 */
[----:B---3--:R-:W-:-:S03]  /*b5b0*/  ISETP.GE.AND P5, PT, R17, RZ, PT ;  /* 0x000000ff1100720c */ /* 0x008fc60003fa6270 */
[----:B------:R-:W3:Y:S04]  /*b5c0*/  LDL.LU R17, [R1+0x25cc] ;  /* 0x0025cc0001117983 */ /* 0x000ee80000300800 */
[----:B------:R-:W5:Y:S01]  /*b5d0*/  LDL.LU R14, [R1+0x2a8] ;  /* 0x0002a800010e7983 */ /* 0x000f620000300800 */
[C---:B------:R-:W-:Y:S02]  /*b5e0*/  ISETP.GT.U32.AND P1, PT, R27.reuse, R2, PT ;  /* 0x000000021b00720c */ /* 0x040fe40003f24070 */
[----:B------:R-:W-:Y:S01]  /*b5f0*/  ISETP.GT.U32.AND P4, PT, R27, R5, PT ;  /* 0x000000051b00720c */ /* 0x000fe20003f84070 */
[----:B------:R-:W-:-:S10]  /*b600*/  IMAD.HI.U32 R13, R0, R4, RZ ;  /* 0x00000004000d7227 */ /* 0x000fd400078e00ff */
[----:B------:R-:W-:-:S05]  /*b610*/  @!P1 IMAD.IADD R2, R2, 0x1, -R27 ;  /* 0x0000000102029824 */ /* 0x000fca00078e0a1b */
[----:B------:R-:W-:Y:S01]  /*b620*/  ISETP.GT.U32.AND P1, PT, R27, R2, PT ;  /* 0x000000021b00720c */ /* 0x000fe20003f24070 */
[----:B------:R-:W-:Y:S02]  /*b630*/  IMAD.MOV R13, RZ, RZ, -R13 ;  /* 0x000000ffff0d7224 */ /* 0x000fe400078e0a0d */
[----:B------:R-:W-:Y:S02]  /*b640*/  @!P4 IMAD.IADD R5, R5, 0x1, -R27 ;  /* 0x000000010505c824 */ /* 0x000fe400078e0a1b */
[----:B------:R-:W-:Y:S02]  /*b650*/  IMAD R4, R27, R13, R4 ;  /* 0x0000000d1b047224 */ /* 0x000fe400078e0204 */
[----:B------:R-:W-:Y:S01]  /*b660*/  @!P0 IMAD.MOV R5, RZ, RZ, -R5 ;  /* 0x000000ffff058224 */ /* 0x000fe200078e0a05 */
[----:B------:R-:W3:Y:S05]  /*b670*/  LDL.LU R13, [R1+0x284] ;  /* 0x00028400010d7983 */ /* 0x000eea0000300800 */
[----:B------:R-:W-:Y:S01]  /*b680*/  @!P1 IMAD.IADD R2, R2, 0x1, -R27 ;  /* 0x0000000102029824 */ /* 0x000fe200078e0a1b */
[----:B------:R0:W-:Y:S01]  /*b690*/  STL [R1+0x130], R5 ;  /* 0x0001300501007387 */ /* 0x0001e20000100800 */
[----:B------:R-:W-:-:S03]  /*b6a0*/  IMAD.HI.U32 R8, R0, R6, RZ ;  /* 0x0000000600087227 */ /* 0x000fc600078e00ff */
[----:B----4-:R1:W-:Y:S01]  /*b6b0*/  STL [R1+0x25c8], R21 ;  /* 0x0025c81501007387 */ /* 0x0103e20000100800 */
[----:B------:R-:W-:Y:S02]  /*b6c0*/  IMAD.MOV R8, RZ, RZ, -R8 ;  /* 0x000000ffff087224 */ /* 0x000fe400078e0a08 */
[----:B0-----:R-:W-:-:S04]  /*b6d0*/  IMAD.MOV.U32 R5, RZ, RZ, R2 ;  /* 0x000000ffff057224 */ /* 0x001fc800078e0002 */
[----:B------:R-:W-:Y:S01]  /*b6e0*/  @!P2 IMAD.MOV R5, RZ, RZ, -R5 ;  /* 0x000000ffff05a224 */ /* 0x000fe200078e0a05 */
[----:B-1----:R-:W4:Y:S01]  /*b6f0*/  LDL.LU R21, [R1+0x288] ;  /* 0x0002880001157983 */ /* 0x002f220000300800 */
[----:B------:R-:W-:-:S03]  /*b700*/  IMAD R6, R27, R8, R6 ;  /* 0x000000081b067224 */ /* 0x000fc600078e0206 */
[----:B-----5:R-:W-:Y:S01]  /*b710*/  STL [R1+0x25c4], R14 ;  /* 0x0025c40e01007387 */ /* 0x020fe20000100800 */
[----:B------:R-:W-:-:S03]  /*b720*/  IABS R8, R14 ;  /* 0x0000000e00087213 */ /* 0x000fc60000000000 */
[----:B------:R0:W-:Y:S04]  /*b730*/  STL [R1+0x1cc], R5 ;  /* 0x0001cc0501007387 */ /* 0x0001e80000100800 */
[----:B0-----:R-:W5:Y:S04]  /*b740*/  LDL.LU R5, [R1+0x290] ;  /* 0x0002900001057983 */ /* 0x001f680000300800 */
[----:B------:R-:W5:Y:S01]  /*b750*/  LDL.LU R14, [R1+0x294] ;  /* 0x00029400010e7983 */ /* 0x000f620000300800 */
[C---:B------:R-:W-:Y:S02]  /*b760*/  ISETP.GT.U32.AND P6, PT, R27.reuse, R11, PT ;  /* 0x0000000b1b00720c */ /* 0x040fe40003fc4070 */
[----:B------:R-:W-:-:S02]  /*b770*/  ISETP.GT.U32.AND P4, PT, R27, R7, PT ;  /* 0x000000071b00720c */ /* 0x000fc40003f84070 */
[----:B------:R-:W-:-:S09]  /*b780*/  ISETP.GT.U32.AND P1, PT, R27, R9, PT ;  /* 0x000000091b00720c */ /* 0x000fd20003f24070 */
[--C-:B------:R-:W-:Y:S02]  /*b790*/  @!P6 IMAD.IADD R11, R11, 0x1, -R27.reuse ;  /* 0x000000010b0be824 */ /* 0x100fe400078e0a1b */
[--C-:B------:R-:W-:Y:S01]  /*b7a0*/  @!P4 IMAD.IADD R7, R7, 0x1, -R27.reuse ;  /* 0x000000010707c824 */ /* 0x100fe200078e0a1b */
[C---:B------:R-:W-:Y:S02]  /*b7b0*/  ISETP.GT.U32.AND P6, PT, R27.reuse, R12, PT ;  /* 0x0000000c1b00720c */ /* 0x040fe40003fc4070 */
[----:B------:R-:W-:Y:S01]  /*b7c0*/  ISETP.GT.U32.AND P4, PT, R27, R11, PT ;  /* 0x0000000b1b00720c */ /* 0x000fe20003f84070 */
[----:B------:R-:W-:Y:S01]  /*b7d0*/  @!P1 IMAD.IADD R9, R9, 0x1, -R27 ;  /* 0x0000000109099824 */ /* 0x000fe200078e0a1b */
[----:B--2---:R-:W-:-:S09]  /*b7e0*/  IABS R2, R22 ;  /* 0x0000001600027213 */ /* 0x004fd20000000000 */
[--C-:B------:R-:W-:Y:S02]  /*b7f0*/  @!P6 IMAD.IADD R12, R12, 0x1, -R27.reuse ;  /* 0x000000010c0ce824 */ /* 0x100fe400078e0a1b */
[----:B------:R-:W-:Y:S01]  /*b800*/  @!P4 IMAD.IADD R11, R11, 0x1, -R27 ;  /* 0x000000010b0bc824 */ /* 0x000fe200078e0a1b */
[----:B---3--:R-:W-:Y:S01]  /*b810*/  ISETP.GE.AND P4, PT, R13, RZ, PT ;  /* 0x000000ff0d00720c */ /* 0x008fe20003f86270 */
[----:B------:R-:W-:Y:S01]  /*b820*/  IMAD.HI.U32 R13, R0, R2, RZ ;  /* 0x00000002000d7227 */ /* 0x000fe200078e00ff */
[C---:B------:R-:W-:Y:S01]  /*b830*/  ISETP.GT.U32.AND P0, PT, R27.reuse, R9, PT ;  /* 0x000000091b00720c */ /* 0x040fe20003f04070 */
[----:B------:R-:W2:Y:S01]  /*b840*/  LDL.LU R22, [R1+0x2ac] ;  /* 0x0002ac0001167983 */ /* 0x000ea20000300800 */
[C---:B------:R-:W-:Y:S01]  /*b850*/  ISETP.GT.U32.AND P6, PT, R27.reuse, R4, PT ;  /* 0x000000041b00720c */ /* 0x040fe20003fc4070 */
[----:B------:R-:W-:Y:S01]  /*b860*/  IMAD.MOV R13, RZ, RZ, -R13 ;  /* 0x000000ffff0d7224 */ /* 0x000fe200078e0a0d */
[----:B------:R-:W-:-:S03]  /*b870*/  ISETP.GT.U32.AND P1, PT, R27, R7, PT ;  /* 0x000000071b00720c */ /* 0x000fc60003f24070 */
[----:B------:R-:W-:Y:S02]  /*b880*/  IMAD R2, R27, R13, R2 ;  /* 0x0000000d1b027224 */ /* 0x000fe400078e0202 */
[----:B------:R-:W-:-:S04]  /*b890*/  IMAD.MOV.U32 R13, RZ, RZ, R12 ;  /* 0x000000ffff0d7224 */ /* 0x000fc800078e000c */
[----:B------:R-:W-:Y:S01]  /*b8a0*/  @!P0 IMAD.IADD R9, R9, 0x1, -R27 ;  /* 0x0000000109098824 */ /* 0x000fe200078e0a1b */
[----:B----4-:R-:W-:Y:S01]  /*b8b0*/  ISETP.GE.AND P0, PT, R21, RZ, PT ;  /* 0x000000ff1500720c */ /* 0x010fe20003f06270 */
[----:B------:R-:W-:Y:S01]  /*b8c0*/  @!P3 IMAD.MOV R13, RZ, RZ, -R13 ;  /* 0x000000ffff0db224 */ /* 0x000fe200078e0a0d */
[----:B------:R-:W3:Y:S01]  /*b8d0*/  LDL.LU R21, [R1+0x25c8] ;  /* 0x0025c80001157983 */ /* 0x000ee20000300800 */
[----:B------:R-:W-:-:S03]  /*b8e0*/  @!P6 IMAD.IADD R4, R4, 0x1, -R27 ;  /* 0x000000010404e824 */ /* 0x000fc600078e0a1b */
[----:B------:R-:W4:Y:S01]  /*b8f0*/  LDL.LU R12, [R1+0x2b4] ;  /* 0x0002b400010c7983 */ /* 0x000f220000300800 */
[----:B------:R-:W-:Y:S01]  /*b900*/  @!P1 IMAD.IADD R7, R7, 0x1, -R27 ;  /* 0x0000000107079824 */ /* 0x000fe200078e0a1b */
[----:B-----5:R-:W-:Y:S01]  /*b910*/  ISETP.GE.AND P6, PT, R14, RZ, PT ;  /* 0x000000ff0e00720c */ /* 0x020fe20003fc6270 */
[----:B------:R-:W-:Y:S02]  /*b920*/  IMAD.MOV.U32 R14, RZ, RZ, R11 ;  /* 0x000000ffff0e7224 */ /* 0x000fe400078e000b */
[----:B------:R-:W5:Y:S02]  /*b930*/  LDL.LU R11, [R1+0x298] ;  /* 0x00029800010b7983 */ /* 0x000f640000300800 */
[----:B------:R-:W-:Y:S02]  /*b940*/  @!P5 IMAD.MOV R14, RZ, RZ, -R14 ;  /* 0x000000ffff0ed224 */ /* 0x000fe400078e0a0e */
[----:B------:R0:W-:Y:S04]  /*b950*/  STL [R1+0x1a8], R13 ;  /* 0x0001a80d01007387 */ /* 0x0001e80000100800 */
[----:B0-----:R-:W3:Y:S04]  /*b960*/  LDL.LU R13, [R1+0x2a0] ;  /* 0x0002a000010d7983 */ /* 0x001ee80000300800 */
[----:B------:R0:W-:Y:S02]  /*b970*/  STL [R1+0x1ac], R14 ;  /* 0x0001ac0e01007387 */ /* 0x0001e40000100800 */
[----:B0-----:R-:W-:-:S04]  /*b980*/  IMAD.MOV.U32 R14, RZ, RZ, R7 ;  /* 0x000000ffff0e7224 */ /* 0x001fc800078e0007 */
[----:B------:R-:W-:-:S05]  /*b990*/  @!P4 IMAD.MOV R14, RZ, RZ, -R14 ;  /* 0x000000ffff0ec224 */ /* 0x000fca00078e0a0e */
[----:B------:R0:W-:Y:S04]  /*b9a0*/  STL [R1+0x1c4], R14 ;  /* 0x0001c40e01007387 */ /* 0x0001e80000100800 */
[----:B0-----:R-:W5:Y:S01]  /*b9b0*/  LDL.LU R14, [R1+0x25c4] ;  /* 0x0025c400010e7983 */ /* 0x001f620000300800 */
[C---:B------:R-:W-:Y:S02]  /*b9c0*/  ISETP.GT.U32.AND P2, PT, R27.reuse, R10, PT ;  /* 0x0000000a1b00720c */ /* 0x040fe40003f44070 */
[C---:B------:R-:W-:Y:S02]  /*b9d0*/  ISETP.GT.U32.AND P1, PT, R27.reuse, R6, PT ;  /* 0x000000061b00720c */ /* 0x040fe40003f24070 */
[----:B------:R-:W-:-:S09]  /*b9e0*/  ISETP.GT.U32.AND P3, PT, R27, R4, PT ;  /* 0x000000041b00720c */ /* 0x000fd20003f64070 */
[--C-:B------:R-:W-:Y:S02]  /*b9f0*/  @!P2 IMAD.IADD R10, R10, 0x1, -R27.reuse ;  /* 0x000000010a0aa824 */ /* 0x100fe400078e0a1b */
[----:B------:R-:W-:-:S03]  /*ba00*/  @!P1 IMAD.IADD R6, R6, 0x1, -R27 ;  /* 0x0000000106069824 */ /* 0x000fc600078e0a1b */
[----:B------:R-:W-:Y:S02]  /*ba10*/  ISETP.GT.U32.AND P1, PT, R27, R10, PT ;  /* 0x0000000a1b00720c */ /* 0x000fe40003f24070 */
[----:B------:R-:W-:Y:S01]  /*ba20*/  ISETP.GE.AND P2, PT, R5, RZ, PT ;  /* 0x000000ff0500720c */ /* 0x000fe20003f46270 */
[----:B------:R-:W-:Y:S01]  /*ba30*/  @!P3 IMAD.IADD R4, R4, 0x1, -R27 ;  /* 0x000000010404b824 */ /* 0x000fe200078e0a1b */
[C---:B------:R-:W-:Y:S01]  /*ba40*/  ISETP.GT.U32.AND P5, PT, R27.reuse, R6, PT ;  /* 0x000000061b00720c */ /* 0x040fe20003fa4070 */
[----:B------:R-:W-:Y:S01]  /*ba50*/  @!P0 IMAD.MOV R9, RZ, RZ, -R9 ;  /* 0x000000ffff098224 */ /* 0x000fe200078e0a09 */
[----:B------:R-:W-:-:S07]  /*ba60*/  ISETP.GT.U32.AND P4, PT, R27, R2, PT ;  /* 0x000000021b00720c */ /* 0x000fce0003f84070 */
[--C-:B------:R-:W-:Y:S01]  /*ba70*/  @!P1 IMAD.IADD R10, R10, 0x1, -R27.reuse ;  /* 0x000000010a0a9824 */ /* 0x100fe200078e0a1b */
[----:B------:R-:W-:Y:S04]  /*ba80*/  STL [R1+0x1c8], R9 ;  /* 0x0001c80901007387 */ /* 0x000fe80000100800 */
[----:B----4-:R-:W-:Y:S01]  /*ba90*/  STL [R1+0x25c0], R12 ;  /* 0x0025c00c01007387 */ /* 0x010fe20000100800 */
[--C-:B------:R-:W-:Y:S01]  /*baa0*/  @!P5 IMAD.IADD R6, R6, 0x1, -R27.reuse ;  /* 0x000000010606d824 */ /* 0x100fe200078e0a1b */
[----:B--2---:R-:W-:Y:S01]  /*bab0*/  IABS R7, R22 ;  /* 0x0000001600077213 */ /* 0x004fe20000000000 */
[----:B------:R-:W-:Y:S01]  /*bac0*/  @!P4 IMAD.IADD R2, R2, 0x1, -R27 ;  /* 0x000000010202c824 */ /* 0x000fe200078e0a1b */
[----:B------:R-:W-:Y:S02]  /*bad0*/  ISETP.GE.AND P4, PT, R22, RZ, PT ;  /* 0x000000ff1600720c */ /* 0x000fe40003f86270 */
[----:B---3--:R-:W-:Y:S01]  /*bae0*/  ISETP.GE.AND P3, PT, R13, RZ, PT ;  /* 0x000000ff0d00720c */ /* 0x008fe20003f66270 */
[----:B------:R-:W-:-:S04]  /*baf0*/  IMAD.MOV.U32 R13, RZ, RZ, R10 ;  /* 0x000000ffff0d7224 */ /* 0x000fc800078e000a */
[----:B------:R-:W-:-:S05]  /*bb00*/  @!P2 IMAD.MOV R13, RZ, RZ, -R13 ;  /* 0x000000ffff0da224 */ /* 0x000fca00078e0a0d */
[----:B------:R0:W-:Y:S01]  /*bb10*/  STL [R1+0x1b0], R13 ;  /* 0x0001b00d01007387 */ /* 0x0001e20000100800 */
[----:B-----5:R-:W-:Y:S01]  /*bb20*/  ISETP.GE.AND P0, PT, R11, RZ, PT ;  /* 0x000000ff0b00720c */ /* 0x020fe20003f06270 */
[----:B------:R-:W-:Y:S01]  /*bb30*/  IMAD.MOV.U32 R10, RZ, RZ, R21 ;  /* 0x000000ffff0a7224 */ /* 0x000fe200078e0015 */
[----:B------:R-:W-:Y:S01]  /*bb40*/  IABS R11, R21 ;  /* 0x00000015000b7213 */ /* 0x000fe20000000000 */
[----:B0-----:R-:W2:Y:S01]  /*bb50*/  LDL.LU R13, [R1+0x2bc] ;  /* 0x0002bc00010d7983 */ /* 0x001ea20000300800 */
[----:B------:R-:W-:Y:S01]  /*bb60*/  IMAD.MOV.U32 R21, RZ, RZ, R20 ;  /* 0x000000ffff157224 */ /* 0x000fe200078e0014 */
[----:B------:R-:W-:Y:S02]  /*bb70*/  ISETP.GE.AND P5, PT, R14, RZ, PT ;  /* 0x000000ff0e00720c */ /* 0x000fe40003fa6270 */
[----:B------:R-:W3:Y:S04]  /*bb80*/  LDL.LU R14, [R1+0x2c0] ;  /* 0x0002c000010e7983 */ /* 0x000ee80000300800 */
[----:B------:R-:W4:Y:S04]  /*bb90*/  LDL R22, [R1+0x2c4] ;  /* 0x0002c40001167983 */ /* 0x000f280000100800 */
[----:B------:R-:W5:Y:S01]  /*bba0*/  LDL.LU R20, [R1+0x3a8] ;  /* 0x0003a80001147983 */ /* 0x000f620000300800 */
[----:B------:R-:W-:-:S04]  /*bbb0*/  IMAD.HI.U32 R5, R0, R8, RZ ;  /* 0x0000000800057227 */ /* 0x000fc800078e00ff */
[----:B------:R-:W-:-:S04]  /*bbc0*/  IMAD.MOV R5, RZ, RZ, -R5 ;  /* 0x000000ffff057224 */ /* 0x000fc800078e0a05 */
[----:B------:R-:W-:-:S05]  /*bbd0*/  IMAD R8, R27, R5, R8 ;  /* 0x000000051b087224 */ /* 0x000fca00078e0208 */
[----:B------:R-:W-:Y:S01]  /*bbe0*/  ISETP.GT.U32.AND P1, PT, R27, R8, PT ;  /* 0x000000081b00720c */ /* 0x000fe20003f24070 */
[----:B------:R-:W-:Y:S01]  /*bbf0*/  IMAD.HI.U32 R5, R0, R7, RZ ;  /* 0x0000000700057227 */ /* 0x000fe200078e00ff */
[----:B------:R-:W-:-:S03]  /*bc00*/  IABS R9, R12 ;  /* 0x0000000c00097213 */ /* 0x000fc60000000000 */
[----:B------:R-:W-:Y:S01]  /*bc10*/  IMAD.MOV.U32 R12, RZ, RZ, R4 ;  /* 0x000000ffff0c7224 */ /* 0x000fe200078e0004 */
[----:B------:R-:W-:-:S07]  /*bc20*/  ISETP.GT.U32.AND P2, PT, R27, R2, PT ;  /* 0x000000021b00720c */ /* 0x000fce0003f44070 */
[----:B------:R-:W-:Y:S02]  /*bc30*/  @!P1 IMAD.IADD R8, R8, 0x1, -R27 ;  /* 0x0000000108089824 */ /* 0x000fe400078e0a1b */
[----:B------:R-:W-:-:S03]  /*bc40*/  IMAD.MOV R5, RZ, RZ, -R5 ;  /* 0x000000ffff057224 */ /* 0x000fc600078e0a05 */
[C---:B------:R-:W-:Y:S01]  /*bc50*/  ISETP.GT.U32.AND P1, PT, R27.reuse, R8, PT ;  /* 0x000000081b00720c */ /* 0x040fe20003f24070 */
[----:B------:R-:W-:Y:S02]  /*bc60*/  @!P6 IMAD.MOV R12, RZ, RZ, -R12 ;  /* 0x000000ffff0ce224 */ /* 0x000fe400078e0a0c */
[----:B------:R-:W-:Y:S02]  /*bc70*/  IMAD R7, R27, R5, R7 ;  /* 0x000000051b077224 */ /* 0x000fe400078e0207 */
[----:B------:R-:W-:Y:S01]  /*bc80*/  IMAD.HI.U32 R5, R0, R11, RZ ;  /* 0x0000000b00057227 */ /* 0x000fe200078e00ff */
[----:B------:R0:W-:Y:S03]  /*bc90*/  STL [R1+0x1c0], R12 ;  /* 0x0001c00c01007387 */ /* 0x0001e60000100800 */
[----:B------:R-:W-:Y:S01]  /*bca0*/  IMAD.MOV R5, RZ, RZ, -R5 ;  /* 0x000000ffff057224 */ /* 0x000fe200078e0a05 */
[----:B0-----:R-:W3:Y:S03]  /*bcb0*/  LDL.LU R12, [R1+0x25c0] ;  /* 0x0025c000010c7983 */ /* 0x001ee60000300800 */
[----:B------:R-:W-:-:S02]  /*bcc0*/  @!P1 IMAD.IADD R8, R8, 0x1, -R27 ;  /* 0x0000000108089824 */ /* 0x000fc400078e0a1b */
[----:B------:R-:W-:Y:S02]  /*bcd0*/  @!P2 IMAD.IADD R2, R2, 0x1, -R27 ;  /* 0x000000010202a824 */ /* 0x000fe400078e0a1b */
[----:B------:R-:W-:Y:S02]  /*bce0*/  IMAD R11, R27, R5, R11 ;  /* 0x000000051b0b7224 */ /* 0x000fe400078e020b */
[----:B------:R-:W-:Y:S02]  /*bcf0*/  @!P0 IMAD.MOV R6, RZ, RZ, -R6 ;  /* 0x000000ffff068224 */ /* 0x000fe400078e0a06 */
[----:B------:R-:W-:-:S03]  /*bd00*/  @!P3 IMAD.MOV R2, RZ, RZ, -R2 ;  /* 0x000000ffff02b224 */ /* 0x000fc600078e0a02 */
[----:B------:R0:W-:Y:S04]  /*bd10*/  STL [R1+0x1b4], R6 ;  /* 0x0001b40601007387 */ /* 0x0001e80000100800 */
[----:B------:R-:W-:Y:S04]  /*bd20*/  STL [R1+0x1bc], R2 ;  /* 0x0001bc0201007387 */ /* 0x000fe80000100800 */
[----:B------:R1:W-:Y:S01]  /*bd30*/  STL [R1+0x25b8], R21 ;  /* 0x0025b81501007387 */ /* 0x0003e20000100800 */
[----:B0-----:R-:W-:Y:S02]  /*bd40*/  IABS R6, R21 ;  /* 0x0000001500067213 */ /* 0x001fe40000000000 */
[----:B--2---:R-:W-:-:S02]  /*bd50*/  ISETP.GE.AND P1, PT, R13, RZ, PT ;  /* 0x000000ff0d00720c */ /* 0x004fc40003f26270 */
[----:B------:R-:W-:Y:S01]  /*bd60*/  IABS R5, R13 ;  /* 0x0000000d00057213 */ /* 0x000fe20000000000 */
[----:B------:R-:W-:-:S04]  /*bd70*/  IMAD.MOV.U32 R13, RZ, RZ, R8 ;  /* 0x000000ffff0d7224 */ /* 0x000fc800078e0008 */
[----:B------:R-:W-:Y:S01]  /*bd80*/  @!P5 IMAD.MOV R13, RZ, RZ, -R13 ;  /* 0x000000ffff0dd224 */ /* 0x000fe200078e0a0d */
[----:B-----5:R-:W-:Y:S04]  /*bd90*/  STL [R1+0x25bc], R20 ;  /* 0x0025bc1401007387 */ /* 0x020fe80000100800 */
[----:B------:R0:W-:Y:S04]  /*bda0*/  STL [R1+0x1b8], R13 ;  /* 0x0001b80d01007387 */ /* 0x0001e80000100800 */
[----:B-1----:R-:W2:Y:S01]  /*bdb0*/  LDL R21, [R1+0x3b0] ;  /* 0x0003b00001157983 */ /* 0x002ea20000100800 */
[----:B------:R-:W-:Y:S01]  /*bdc0*/  ISETP.GT.U32.AND P6, PT, R27, R7, PT ;  /* 0x000000071b00720c */ /* 0x000fe20003fc4070 */
[----:B------:R-:W-:-:S04]  /*bdd0*/  IMAD.HI.U32 R4, R0, R9, RZ ;  /* 0x0000000900047227 */ /* 0x000fc800078e00ff */
[----:B------:R-:W-:-:S08]  /*bde0*/  IMAD.MOV R4, RZ, RZ, -R4 ;  /* 0x000000ffff047224 */ /* 0x000fd000078e0a04 */
[----:B------:R-:W-:Y:S02]  /*bdf0*/  @!P6 IMAD.IADD R7, R7, 0x1, -R27 ;  /* 0x000000010707e824 */ /* 0x000fe400078e0a1b */
[----:B------:R-:W-:-:S03]  /*be00*/  IMAD R9, R27, R4, R9 ;  /* 0x000000041b097224 */ /* 0x000fc600078e0209 */
[----:B------:R-:W-:Y:S02]  /*be10*/  ISETP.GT.U32.AND P6, PT, R27, R7, PT ;  /* 0x000000071b00720c */ /* 0x000fe40003fc4070 */
[----:B----4-:R-:W-:Y:S02]  /*be20*/  IABS R4, R22 ;  /* 0x0000001600047213 */ /* 0x010fe40000000000 */
[----:B---3--:R-:W-:Y:S01]  /*be30*/  ISETP.GE.AND P3, PT, R14, RZ, PT ;  /* 0x000000ff0e00720c */ /* 0x008fe20003f66270 */
[----:B------:R-:W3:Y:S02]  /*be40*/  LDL R22, [R1+0x3c8] ;  /* 0x0003c80001167983 */ /* 0x000ee40000100800 */
[----:B0-----:R-:W-:Y:S01]  /*be50*/  IMAD.HI.U32 R13, R0, R4, RZ ;  /* 0x00000004000d7227 */ /* 0x001fe200078e00ff */
[----:B------:R-:W-:Y:S02]  /*be60*/  IABS R2, R14 ;  /* 0x0000000e00027213 */ /* 0x000fe40000000000 */
[----:B------:R-:W4:Y:S01]  /*be70*/  LDL R14, [R1+0x3b4] ;  /* 0x0003b400010e7983 */ /* 0x000f220000100800 */
[----:B------:R-:W-:-:S02]  /*be80*/  IMAD.MOV R13, RZ, RZ, -R13 ;  /* 0x000000ffff0d7224 */ /* 0x000fc400078e0a0d */
[----:B------:R-:W-:Y:S01]  /*be90*/  @!P6 IMAD.IADD R7, R7, 0x1, -R27 ;  /* 0x000000010707e824 */ /* 0x000fe200078e0a1b */
[----:B------:R-:W-:Y:S01]  /*bea0*/  ISETP.GE.AND P2, PT, R12, RZ, PT ;  /* 0x000000ff0c00720c */ /* 0x000fe20003f46270 */
[----:B------:R-:W-:-:S04]  /*beb0*/  IMAD.HI.U32 R12, R0, R5, RZ ;  /* 0x00000005000c7227 */ /* 0x000fc800078e00ff */
[----:B------:R-:W-:Y:S02]  /*bec0*/  IMAD.MOV R12, RZ, RZ, -R12 ;  /* 0x000000ffff0c7224 */ /* 0x000fe400078e0a0c */
[C---:B------:R-:W-:Y:S02]  /*bed0*/  IMAD R4, R27.reuse, R13, R4 ;  /* 0x0000000d1b047224 */ /* 0x040fe400078e0204 */
[----:B------:R-:W-:Y:S02]  /*bee0*/  IMAD R5, R27, R12, R5 ;  /* 0x0000000c1b057224 */ /* 0x000fe400078e0205 */
[----:B------:R-:W-:-:S04]  /*bef0*/  IMAD.HI.U32 R12, R0, R6, RZ ;  /* 0x00000006000c7227 */ /* 0x000fc800078e00ff */
[----:B------:R-:W-:Y:S02]  /*bf00*/  IMAD.MOV.U32 R13, RZ, RZ, R7 ;  /* 0x000000ffff0d7224 */ /* 0x000fe400078e0007 */
[----:B------:R-:W-:Y:S02]  /*bf10*/  IMAD.MOV R12, RZ, RZ, -R12 ;  /* 0x000000ffff0c7224 */ /* 0x000fe400078e0a0c */
[----:B------:R-:W-:Y:S02]  /*bf20*/  @!P4 IMAD.MOV R13, RZ, RZ, -R13 ;  /* 0x000000ffff0dc224 */ /* 0x000fe400078e0a0d */
[----:B------:R-:W-:-:S03]  /*bf30*/  IMAD R6, R27, R12, R6 ;  /* 0x0000000c1b067224 */ /* 0x000fc600078e0206 */
[----:B------:R-:W-:Y:S01]  /*bf40*/  STL [R1+0x1a0], R13 ;  /* 0x0001a00d01007387 */ /* 0x000fe20000100800 */
[----:B--2---:R-:W-:-:S03]  /*bf50*/  IABS R12, R21 ;  /* 0x00000015000c7213 */ /* 0x004fc60000000000 */
[----:B------:R-:W2:Y:S01]  /*bf60*/  LDL.LU R21, [R1+0x2c4] ;  /* 0x0002c40001157983 */ /* 0x000ea20000300800 */
[C---:B------:R-:W-:Y:S02]  /*bf70*/  ISETP.GT.U32.AND P5, PT, R27.reuse, R11, PT ;  /* 0x0000000b1b00720c */ /* 0x040fe40003fa4070 */
[----:B------:R-:W-:Y:S01]  /*bf80*/  ISETP.GT.U32.AND P6, PT, R27, R9, PT ;  /* 0x000000091b00720c */ /* 0x000fe20003fc4070 */
[----:B------:R-:W-:Y:S01]  /*bf90*/  IMAD.HI.U32 R8, R0, R2, RZ ;  /* 0x0000000200087227 */ /* 0x000fe200078e00ff */
[----:B------:R-:W-:Y:S02]  /*bfa0*/  ISETP.GE.AND P0, PT, R10, RZ, PT ;  /* 0x000000ff0a00720c */ /* 0x000fe40003f06270 */
[----:B------:R-:W-:-:S07]  /*bfb0*/  IABS R10, R20 ;  /* 0x00000014000a7213 */ /* 0x000fce0000000000 */
[--C-:B------:R-:W-:Y:S02]  /*bfc0*/  @!P5 IMAD.IADD R11, R11, 0x1, -R27.reuse ;  /* 0x000000010b0bd824 */ /* 0x100fe400078e0a1b */
[----:B------:R-:W-:-:S03]  /*bfd0*/  @!P6 IMAD.IADD R9, R9, 0x1, -R27 ;  /* 0x000000010909e824 */ /* 0x000fc600078e0a1b */
[----:B------:R-:W-:Y:S01]  /*bfe0*/  ISETP.GT.U32.AND P6, PT, R27, R11, PT ;  /* 0x0000000b1b00720c */ /* 0x000fe20003fc4070 */
[----:B------:R-:W-:-:S04]  /*bff0*/  IMAD.MOV R8, RZ, RZ, -R8 ;  /* 0x000000ffff087224 */ /* 0x000fc800078e0a08 */
[----:B------:R-:W-:Y:S02]  /*c000*/  IMAD R2, R27, R8, R2 ;  /* 0x000000081b027224 */ /* 0x000fe400078e0202 */
[----:B------:R-:W-:-:S04]  /*c010*/  IMAD.HI.U32 R8, R0, R10, RZ ;  /* 0x0000000a00087227 */ /* 0x000fc800078e00ff */
[----:B------:R-:W-:Y:S02]  /*c020*/  IMAD.MOV R8, RZ, RZ, -R8 ;  /* 0x000000ffff087224 */ /* 0x000fe400078e0a08 */
[----:B------:R-:W-:Y:S01]  /*c030*/  @!P6 IMAD.IADD R11, R11, 0x1, -R27 ;  /* 0x000000010b0be824 */ /* 0x000fe200078e0a1b */
[C---:B------:R-:W-:Y:S01]  /*c040*/  ISETP.GT.U32.AND P6, PT, R27.reuse, R2, PT ;  /* 0x000000021b00720c */ /* 0x040fe20003fc4070 */
[----:B------:R-:W-:Y:S01]  /*c050*/  IMAD R10, R27, R8, R10 ;  /* 0x000000081b0a7224 */ /* 0x000fe200078e020a */
[----:B----4-:R-:W-:Y:S01]  /*c060*/  IABS R8, R14 ;  /* 0x0000000e00087213 */ /* 0x010fe20000000000 */
[----:B------:R-:W-:-:S04]  /*c070*/  IMAD.MOV.U32 R20, RZ, RZ, R11 ;  /* 0x000000ffff147224 */ /* 0x000fc800078e000b */
[----:B------:R-:W-:Y:S01]  /*c080*/  IMAD.HI.U32 R14, R0, R8, RZ ;  /* 0x00000008000e7227 */ /* 0x000fe200078e00ff */
[----:B---3--:R-:W-:Y:S02]  /*c090*/  IABS R7, R22 ;  /* 0x0000001600077213 */ /* 0x008fe40000000000 */
[----:B------:R-:W3:Y:S01]  /*c0a0*/  LDL.LU R22, [R1+0x3d0] ;  /* 0x0003d00001167983 */ /* 0x000ee20000300800 */
[----:B------:R-:W-:Y:S02]  /*c0b0*/  @!P0 IMAD.MOV R20, RZ, RZ, -R20 ;  /* 0x000000ffff148224 */ /* 0x000fe400078e0a14 */
[----:B------:R-:W-:Y:S02]  /*c0c0*/  IMAD.MOV R14, RZ, RZ, -R14 ;  /* 0x000000ffff0e7224 */ /* 0x000fe400078e0a0e */
[----:B------:R-:W-:Y:S01]  /*c0d0*/  @!P6 IMAD.IADD R2, R2, 0x1, -R27 ;  /* 0x000000010202e824 */ /* 0x000fe200078e0a1b */
[----:B------:R0:W-:Y:S01]  /*c0e0*/  STL [R1+0x1a4], R20 ;  /* 0x0001a41401007387 */ /* 0x0001e20000100800 */
[----:B------:R-:W-:-:S03]  /*c0f0*/  IMAD R8, R27, R14, R8 ;  /* 0x0000000e1b087224 */ /* 0x000fc600078e0208 */
[----:B0-----:R-:W4:Y:S01]  /*c100*/  LDL.LU R20, [R1+0x25bc] ;  /* 0x0025bc0001147983 */ /* 0x001f220000300800 */
[----:B--2---:R-:W-:-:S03]  /*c110*/  ISETP.GE.AND P6, PT, R21, RZ, PT ;  /* 0x000000ff1500720c */ /* 0x004fc60003fc6270 */
[----:B------:R-:W2:Y:S04]  /*c120*/  LDL.LU R21, [R1+0x25b8] ;  /* 0x0025b80001157983 */ /* 0x000ea80000300800 */
[----:B------:R-:W5:Y:S01]  /*c130*/  LDL.LU R14, [R1+0x3cc] ;  /* 0x0003cc00010e7983 */ /* 0x000f620000300800 */
[C---:B------:R-:W-:Y:S02]  /*c140*/  ISETP.GT.U32.AND P5, PT, R27.reuse, R5, PT ;  /* 0x000000051b00720c */ /* 0x040fe40003fa4070 */
[----:B------:R-:W-:-:S11]  /*c150*/  ISETP.GT.U32.AND P4, PT, R27, R9, PT ;  /* 0x000000091b00720c */ /* 0x000fd60003f84070 */
[----:B------:R-:W-:-:S05]  /*c160*/  @!P5 IMAD.IADD R5, R5, 0x1, -R27 ;  /* 0x000000010505d824 */ /* 0x000fca00078e0a1b */
[----:B------:R-:W-:Y:S01]  /*c170*/  ISETP.GT.U32.AND P5, PT, R27, R5, PT ;  /* 0x000000051b00720c */ /* 0x000fe20003fa4070 */
[----:B------:R-:W-:-:S04]  /*c180*/  IMAD.HI.U32 R11, R0, R12, RZ ;  /* 0x0000000c000b7227 */ /* 0x000fc800078e00ff */
[----:B------:R-:W-:Y:S02]  /*c190*/  @!P4 IMAD.IADD R9, R9, 0x1, -R27 ;  /* 0x000000010909c824 */ /* 0x000fe400078e0a1b */
[----:B------:R-:W-:Y:S02]  /*c1a0*/  IMAD.MOV R11, RZ, RZ, -R11 ;  /* 0x000000ffff0b7224 */ /* 0x000fe400078e0a0b */
[----:B------:R-:W-:Y:S02]  /*c1b0*/  @!P2 IMAD.MOV R9, RZ, RZ, -R9 ;  /* 0x000000ffff09a224 */ /* 0x000fe400078e0a09 */
[----:B------:R-:W-:Y:S02]  /*c1c0*/  IMAD R11, R27, R11, R12 ;  /* 0x0000000b1b0b7224 */ /* 0x000fe400078e020c */
[----:B------:R-:W-:Y:S01]  /*c1d0*/  @!P5 IMAD.IADD R5, R5, 0x1, -R27 ;  /* 0x000000010505d824 */ /* 0x000fe200078e0a1b */
[----:B------:R0:W-:Y:S04]  /*c1e0*/  STL [R1+0x19c], R9 ;  /* 0x00019c0901007387 */ /* 0x0001e80000100800 */
[----:B0-----:R-:W3:Y:S01]  /*c1f0*/  LDL.LU R9, [R1+0x3b0] ;  /* 0x0003b00001097983 */ /* 0x001ee20000300800 */
[----:B--2---:R-:W-:-:S02]  /*c200*/  IMAD.MOV.U32 R12, RZ, RZ, R21 ;  /* 0x000000ffff0c7224 */ /* 0x004fc400078e0015 */
[----:B------:R-:W-:Y:S01]  /*c210*/  IMAD.MOV.U32 R21, RZ, RZ, R5 ;  /* 0x000000ffff157224 */ /* 0x000fe200078e0005 */
[----:B-----5:R-:W-:Y:S01]  /*c220*/  IABS R5, R14 ;  /* 0x0000000e00057213 */ /* 0x020fe20000000000 */
[----:B------:R0:W-:Y:S04]  /*c230*/  STL [R1+0x25b4], R14 ;  /* 0x0025b40e01007387 */ /* 0x0001e80000100800 */
[----:B0-----:R-:W2:Y:S01]  /*c240*/  LDL.LU R14, [R1+0x3b4] ;  /* 0x0003b400010e7983 */ /* 0x001ea20000300800 */
[C---:B------:R-:W-:Y:S02]  /*c250*/  ISETP.GT.U32.AND P0, PT, R27.reuse, R4, PT ;  /* 0x000000041b00720c */ /* 0x040fe40003f04070 */
[C---:B------:R-:W-:Y:S02]  /*c260*/  ISETP.GT.U32.AND P4, PT, R27.reuse, R6, PT ;  /* 0x000000061b00720c */ /* 0x040fe40003f84070 */
[----:B------:R-:W-:-:S09]  /*c270*/  ISETP.GT.U32.AND P5, PT, R27, R10, PT ;  /* 0x0000000a1b00720c */ /* 0x000fd20003fa4070 */
[--C-:B------:R-:W-:Y:S01]  /*c280*/  @!P0 IMAD.IADD R4, R4, 0x1, -R27.reuse ;  /* 0x0000000104048824 */ /* 0x100fe200078e0a1b */
[----:B------:R-:W-:Y:S01]  /*c290*/  ISETP.GT.U32.AND P0, PT, R27, R2, PT ;  /* 0x000000021b00720c */ /* 0x000fe20003f04070 */
[----:B------:R-:W-:-:S03]  /*c2a0*/  @!P4 IMAD.IADD R6, R6, 0x1, -R27 ;  /* 0x000000010606c824 */ /* 0x000fc600078e0a1b */
[----:B------:R-:W-:Y:S01]  /*c2b0*/  ISETP.GT.U32.AND P4, PT, R27, R4, PT ;  /* 0x000000041b00720c */ /* 0x000fe20003f84070 */
[----:B------:R-:W-:-:S08]  /*c2c0*/  @!P5 IMAD.IADD R10, R10, 0x1, -R27 ;  /* 0x000000010a0ad824 */ /* 0x000fd000078e0a1b */
[--C-:B------:R-:W-:Y:S01]  /*c2d0*/  @!P0 IMAD.IADD R2, R2, 0x1, -R27.reuse ;  /* 0x0000000102028824 */ /* 0x100fe200078e0a1b */
[C---:B------:R-:W-:Y:S02]  /*c2e0*/  ISETP.GT.U32.AND P0, PT, R27.reuse, R8, PT ;  /* 0x000000081b00720c */ /* 0x040fe40003f04070 */
[----:B------:R-:W-:Y:S01]  /*c2f0*/  ISETP.GT.U32.AND P5, PT, R27, R10, PT ;  /* 0x0000000a1b00720c */ /* 0x000fe20003fa4070 */
[----:B------:R-:W-:Y:S01]  /*c300*/  @!P4 IMAD.IADD R4, R4, 0x1, -R27 ;  /* 0x000000010404c824 */ /* 0x000fe200078e0a1b */
[----:B------:R-:W-:Y:S01]  /*c310*/  ISETP.GE.AND P4, PT, R12, RZ, PT ;  /* 0x000000ff0c00720c */ /* 0x000fe20003f86270 */
[----:B------:R-:W-:-:S04]  /*c320*/  IMAD.HI.U32 R12, R0, R5, RZ ;  /* 0x00000005000c7227 */ /* 0x000fc800078e00ff */
[----:B------:R-:W-:-:S04]  /*c330*/  @!P1 IMAD.MOV R21, RZ, RZ, -R21 ;  /* 0x000000ffff159224 */ /* 0x000fc800078e0a15 */
[--C-:B------:R-:W-:Y:S02]  /*c340*/  @!P0 IMAD.IADD R8, R8, 0x1, -R27.reuse ;  /* 0x0000000108088824 */ /* 0x100fe400078e0a1b */
[----:B------:R-:W-:Y:S01]  /*c350*/  IMAD.MOV R12, RZ, RZ, -R12 ;  /* 0x000000ffff0c7224 */ /* 0x000fe200078e0a0c */
[----:B------:R0:W-:Y:S01]  /*c360*/  STL [R1+0x198], R21 ;  /* 0x0001981501007387 */ /* 0x0001e20000100800 */
[----:B------:R-:W-:Y:S01]  /*c370*/  @!P5 IMAD.IADD R10, R10, 0x1, -R27 ;  /* 0x000000010a0ad824 */ /* 0x000fe200078e0a1b */
[----:B----4-:R-:W-:Y:S01]  /*c380*/  ISETP.GE.AND P5, PT, R20, RZ, PT ;  /* 0x000000ff1400720c */ /* 0x010fe20003fa6270 */
[----:B------:R-:W-:Y:S01]  /*c390*/  IMAD R5, R27, R12, R5 ;  /* 0x0000000c1b057224 */ /* 0x000fe200078e0205 */
[----:B0-----:R-:W4:Y:S04]  /*c3a0*/  LDL.LU R21, [R1+0x3dc] ;  /* 0x0003dc0001157983 */ /* 0x001f280000300800 */
[----:B------:R-:W5:Y:S04]  /*c3b0*/  LDL.LU R20, [R1+0x3e8] ;  /* 0x0003e80001147983 */ /* 0x000f680000300800 */
[----:B------:R-:W4:Y:S01]  /*c3c0*/  LDL.LU R12, [R1+0x3c8] ;  /* 0x0003c800010c7983 */ /* 0x000f220000300800 */
[----:B--2---:R-:W-:Y:S01]  /*c3d0*/  ISETP.GE.AND P0, PT, R14, RZ, PT ;  /* 0x000000ff0e00720c */ /* 0x004fe20003f06270 */
[----:B------:R-:W-:-:S04]  /*c3e0*/  IMAD.MOV.U32 R14, RZ, RZ, R2 ;  /* 0x000000ffff0e7224 */ /* 0x000fc800078e0002 */
[----:B------:R-:W-:-:S05]  /*c3f0*/  @!P3 IMAD.MOV R14, RZ, RZ, -R14 ;  /* 0x000000ffff0eb224 */ /* 0x000fca00078e0a0e */
[----:B------:R0:W-:Y:S04]  /*c400*/  STL [R1+0x194], R14 ;  /* 0x0001940e01007387 */ /* 0x0001e80000100800 */
[----:B0-----:R-:W2:Y:S01]  /*c410*/  LDL.LU R14, [R1+0x25b4] ;  /* 0x0025b400010e7983 */ /* 0x001ea20000300800 */
[----:B------:R-:W-:Y:S01]  /*c420*/  ISETP.GT.U32.AND P2, PT, R27, R6, PT ;  /* 0x000000061b00720c */ /* 0x000fe20003f44070 */
[----:B------:R-:W-:-:S04]  /*c430*/  IMAD.HI.U32 R13, R0, R7, RZ ;  /* 0x00000007000d7227 */ /* 0x000fc800078e00ff */
[----:B------:R-:W-:Y:S01]  /*c440*/  IMAD.MOV R13, RZ, RZ, -R13 ;  /* 0x000000ffff0d7224 */ /* 0x000fe200078e0a0d */
[----:B------:R-:W-:-:S03]  /*c450*/  ISETP.GT.U32.AND P1, PT, R27, R11, PT ;  /* 0x0000000b1b00720c */ /* 0x000fc60003f24070 */
[----:B------:R-:W-:-:S04]  /*c460*/  IMAD R13, R27, R13, R7 ;  /* 0x0000000d1b0d7224 */ /* 0x000fc800078e0207 */
[----:B------:R-:W-:Y:S01]  /*c470*/  @!P2 IMAD.IADD R6, R6, 0x1, -R27 ;  /* 0x000000010606a824 */ /* 0x000fe200078e0a1b */
[----:B------:R-:W-:Y:S01]  /*c480*/  ISETP.GT.U32.AND P2, PT, R27, R13, PT ;  /* 0x0000000d1b00720c */ /* 0x000fe20003f44070 */
[----:B------:R-:W-:-:S04]  /*c490*/  @!P6 IMAD.MOV R4, RZ, RZ, -R4 ;  /* 0x000000ffff04e224 */ /* 0x000fc800078e0a04 */
[----:B------:R-:W-:Y:S01]  /*c4a0*/  @!P1 IMAD.IADD R11, R11, 0x1, -R27 ;  /* 0x000000010b0b9824 */ /* 0x000fe200078e0a1b */
[----:B---3--:R-:W-:Y:S01]  /*c4b0*/  IABS R7, R22 ;  /* 0x0000001600077213 */ /* 0x008fe20000000000 */
[----:B------:R0:W-:Y:S01]  /*c4c0*/  STL [R1+0x190], R4 ;  /* 0x0001900401007387 */ /* 0x0001e20000100800 */
[----:B------:R-:W-:-:S05]  /*c4d0*/  ISETP.GE.AND P1, PT, R9, RZ, PT ;  /* 0x000000ff0900720c */ /* 0x000fca0003f26270 */
[----:B------:R-:W-:Y:S01]  /*c4e0*/  @!P2 IMAD.IADD R13, R13, 0x1, -R27 ;  /* 0x000000010d0da824 */ /* 0x000fe200078e0a1b */
[C---:B------:R-:W-:Y:S02]  /*c4f0*/  ISETP.GT.U32.AND P2, PT, R27.reuse, R11, PT ;  /* 0x0000000b1b00720c */ /* 0x040fe40003f44070 */
[----:B------:R-:W-:Y:S01]  /*c500*/  ISETP.GT.U32.AND P6, PT, R27, R8, PT ;  /* 0x000000081b00720c */ /* 0x000fe20003fc4070 */
[----:B0-----:R-:W-:Y:S02]  /*c510*/  IMAD.MOV.U32 R4, RZ, RZ, R6 ;  /* 0x000000ffff047224 */ /* 0x001fe400078e0006 */
[----:B------:R-:W-:-:S04]  /*c520*/  IMAD.HI.U32 R9, R0, R7, RZ ;  /* 0x0000000700097227 */ /* 0x000fc800078e00ff */
[----:B------:R-:W-:Y:S01]  /*c530*/  @!P4 IMAD.MOV R4, RZ, RZ, -R4 ;  /* 0x000000ffff04c224 */ /* 0x000fe200078e0a04 */
[----:B------:R-:W-:Y:S01]  /*c540*/  ISETP.GT.U32.AND P4, PT, R27, R5, PT ;  /* 0x000000051b00720c */ /* 0x000fe20003f84070 */
[----:B------:R-:W-:Y:S02]  /*c550*/  IMAD.MOV R2, RZ, RZ, -R9 ;  /* 0x000000ffff027224 */ /* 0x000fe400078e0a09 */
[----:B------:R-:W-:Y:S02]  /*c560*/  IMAD.MOV.U32 R9, RZ, RZ, R10 ;  /* 0x000000ffff097224 */ /* 0x000fe400078e000a */
[----:B------:R-:W-:Y:S01]  /*c570*/  @!P2 IMAD.IADD R11, R11, 0x1, -R27 ;  /* 0x000000010b0ba824 */ /* 0x000fe200078e0a1b */
[----:B------:R-:W-:Y:S01]  /*c580*/  ISETP.GT.U32.AND P3, PT, R27, R13, PT ;  /* 0x0000000d1b00720c */ /* 0x000fe20003f64070 */
[----:B------:R-:W-:Y:S01]  /*c590*/  @!P5 IMAD.MOV R9, RZ, RZ, -R9 ;  /* 0x000000ffff09d224 */ /* 0x000fe200078e0a09 */
[----:B------:R-:W3:Y:S01]  /*c5a0*/  LDL.LU R10, [R1+0x3ec] ;  /* 0x0003ec00010a7983 */ /* 0x000ee20000300800 */
[----:B------:R-:W-:-:S02]  /*c5b0*/  @!P6 IMAD.IADD R8, R8, 0x1, -R27 ;  /* 0x000000010808e824 */ /* 0x000fc400078e0a1b */
[----:B------:R-:W-:Y:S01]  /*c5c0*/  @!P1 IMAD.MOV R11, RZ, RZ, -R11 ;  /* 0x000000ffff0b9224 */ /* 0x000fe200078e0a0b */
[----:B------:R0:W-:Y:S01]  /*c5d0*/  STL [R1+0x18c], R4 ;  /* 0x00018c0401007387 */ /* 0x0001e20000100800 */
[----:B----4-:R-:W-:Y:S01]  /*c5e0*/  ISETP.GE.AND P5, PT, R12, RZ, PT ;  /* 0x000000ff0c00720c */ /* 0x010fe20003fa6270 */
[--C-:B------:R-:W-:Y:S02]  /*c5f0*/  @!P4 IMAD.IADD R5, R5, 0x1, -R27.reuse ;  /* 0x000000010505c824 */ /* 0x100fe400078e0a1b */
[----:B------:R-:W-:Y:S01]  /*c600*/  STL [R1+0x188], R9 ;  /* 0x0001880901007387 */ /* 0x000fe20000100800 */
[----:B------:R-:W-:Y:S02]  /*c610*/  IABS R6, R21 ;  /* 0x0000001500067213 */ /* 0x000fe40000000000 */
[----:B------:R-:W-:Y:S01]  /*c620*/  ISETP.GE.AND P4, PT, R21, RZ, PT ;  /* 0x000000ff1500720c */ /* 0x000fe20003f86270 */
[----:B------:R-:W-:Y:S04]  /*c630*/  STL [R1+0x184], R11 ;  /* 0x0001840b01007387 */ /* 0x000fe80000100800 */
[----:B------:R-:W4:Y:S04]  /*c640*/  LDL.LU R12, [R1+0x400] ;  /* 0x00040000010c7983 */ /* 0x000f280000300800 */
[----:B------:R-:W4:Y:S01]  /*c650*/  LDL.LU R21, [R1+0x41c] ;  /* 0x00041c0001157983 */ /* 0x000f220000300800 */
[----:B------:R-:W-:Y:S01]  /*c660*/  @!P3 IMAD.IADD R13, R13, 0x1, -R27 ;  /* 0x000000010d0db824 */ /* 0x000fe200078e0a1b */
[----:B------:R-:W-:-:S02]  /*c670*/  ISETP.GE.AND P3, PT, R22, RZ, PT ;  /* 0x000000ff1600720c */ /* 0x000fc40003f66270 */
[----:B--2---:R-:W-:Y:S01]  /*c680*/  ISETP.GE.AND P6, PT, R14, RZ, PT ;  /* 0x000000ff0e00720c */ /* 0x004fe20003fc6270 */
[----:B------:R-:W-:-:S04]  /*c690*/  IMAD.MOV.U32 R14, RZ, RZ, R8 ;  /* 0x000000ffff0e7224 */ /* 0x000fc800078e0008 */
[----:B------:R-:W-:-:S05]  /*c6a0*/  @!P0 IMAD.MOV R14, RZ, RZ, -R14 ;  /* 0x000000ffff0e8224 */ /* 0x000fca00078e0a0e */
[----:B------:R1:W-:Y:S04]  /*c6b0*/  STL [R1+0x180], R14 ;  /* 0x0001800e01007387 */ /* 0x0003e80000100800 */
[----:B------:R-:W2:Y:S01]  /*c6c0*/  LDL R22, [R1+0x434] ;  /* 0x0004340001167983 */ /* 0x000ea20000100800 */
[----:B0-----:R-:W-:-:S05]  /*c6d0*/  IMAD R4, R27, R2, R7 ;  /* 0x000000021b047224 */ /* 0x001fca00078e0207 */
[C---:B------:R-:W-:Y:S01]  /*c6e0*/  ISETP.GT.U32.AND P2, PT, R27.reuse, R4, PT ;  /* 0x000000041b00720c */ /* 0x040fe20003f44070 */
[----:B------:R-:W-:Y:S01]  /*c6f0*/  IMAD.MOV.U32 R7, RZ, RZ, R6 ;  /* 0x000000ffff077224 */ /* 0x000fe200078e0006 */
[----:B-1----:R-:W2:Y:S03]  /*c700*/  LDL R14, [R1+0x430] ;  /* 0x00043000010e7983 */ /* 0x002ea60000100800 */
[----:B------:R-:W-:Y:S01]  /*c710*/  IMAD.HI.U32 R6, R0, R7, RZ ;  /* 0x0000000700067227 */ /* 0x000fe200078e00ff */
[----:B------:R-:W-:-:S03]  /*c720*/  ISETP.GT.U32.AND P1, PT, R27, R5, PT ;  /* 0x000000051b00720c */ /* 0x000fc60003f24070 */
[----:B------:R-:W-:-:S04]  /*c730*/  IMAD.MOV R6, RZ, RZ, -R6 ;  /* 0x000000ffff067224 */ /* 0x000fc800078e0a06 */
[----:B------:R-:W-:Y:S02]  /*c740*/  @!P2 IMAD.IADD R4, R4, 0x1, -R27 ;  /* 0x000000010404a824 */ /* 0x000fe400078e0a1b */
[----:B------:R-:W-:-:S03]  /*c750*/  IMAD R7, R27, R6, R7 ;  /* 0x000000061b077224 */ /* 0x000fc600078e0207 */
[C---:B------:R-:W-:Y:S01]  /*c760*/  ISETP.GT.U32.AND P2, PT, R27.reuse, R4, PT ;  /* 0x000000041b00720c */ /* 0x040fe20003f44070 */
[----:B------:R-:W-:Y:S01]  /*c770*/  IMAD.MOV.U32 R11, RZ, RZ, R13 ;  /* 0x000000ffff0b7224 */ /* 0x000fe200078e000d */
[----:B-----5:R-:W-:Y:S02]  /*c780*/  IABS R2, R20 ;  /* 0x0000001400027213 */ /* 0x020fe40000000000 */
[----:B------:R-:W-:Y:S01]  /*c790*/  ISETP.GT.U32.AND P0, PT, R27, R7, PT ;  /* 0x000000071b00720c */ /* 0x000fe20003f04070 */
[----:B------:R-:W-:Y:S01]  /*c7a0*/  @!P5 IMAD.MOV R11, RZ, RZ, -R11 ;  /* 0x000000ffff0bd224 */ /* 0x000fe200078e0a0b */
[----:B------:R-:W-:Y:S01]  /*c7b0*/  ISETP.GE.AND P5, PT, R20, RZ, PT ;  /* 0x000000ff1400720c */ /* 0x000fe20003fa6270 */
[----:B------:R-:W-:Y:S01]  /*c7c0*/  IMAD.HI.U32 R6, R0, R2, RZ ;  /* 0x0000000200067227 */ /* 0x000fe200078e00ff */
[----:B------:R-:W5:Y:S03]  /*c7d0*/  LDL R20, [R1+0x438] ;  /* 0x0004380001147983 */ /* 0x000f660000100800 */
[----:B------:R-:W-:-:S02]  /*c7e0*/  @!P1 IMAD.IADD R5, R5, 0x1, -R27 ;  /* 0x0000000105059824 */ /* 0x000fc400078e0a1b */
[----:B------:R-:W-:Y:S01]  /*c7f0*/  @!P2 IMAD.IADD R4, R4, 0x1, -R27 ;  /* 0x000000010404a824 */ /* 0x000fe200078e0a1b */
[----:B---3--:R-:W-:Y:S01]  /*c800*/  IABS R9, R10 ;  /* 0x0000000a00097213 */ /* 0x008fe20000000000 */
[----:B------:R-:W-:Y:S01]  /*c810*/  IMAD.MOV R6, RZ, RZ, -R6 ;  /* 0x000000ffff067224 */ /* 0x000fe200078e0a06 */
[----:B------:R-:W-:Y:S01]  /*c820*/  ISETP.GE.AND P1, PT, R10, RZ, PT ;  /* 0x000000ff0a00720c */ /* 0x000fe20003f26270 */
[----:B------:R-:W-:Y:S01]  /*c830*/  IMAD.MOV.U32 R10, RZ, RZ, R5 ;  /* 0x000000ffff0a7224 */ /* 0x000fe200078e0005 */
[----:B------:R0:W-:Y:S01]  /*c840*/  STL [R1+0x17c], R11 ;  /* 0x00017c0b01007387 */ /* 0x0001e20000100800 */
[----:B------:R-:W-:Y:S02]  /*c850*/  IMAD.MOV.U32 R13, RZ, RZ, R4 ;  /* 0x000000ffff0d7224 */ /* 0x000fe400078e0004 */
[----:B------:R-:W-:Y:S02]  /*c860*/  @!P0 IMAD.IADD R7, R7, 0x1, -R27 ;  /* 0x0000000107078824 */ /* 0x000fe400078e0a1b */
[----:B------:R-:W-:-:S02]  /*c870*/  @!P6 IMAD.MOV R10, RZ, RZ, -R10 ;  /* 0x000000ffff0ae224 */ /* 0x000fc400078e0a0a */
[----:B------:R-:W-:Y:S02]  /*c880*/  @!P3 IMAD.MOV R13, RZ, RZ, -R13 ;  /* 0x000000ffff0db224 */ /* 0x000fe400078e0a0d */
[----:B0-----:R-:W-:Y:S01]  /*c890*/  IMAD R11, R27, R6, R2 ;  /* 0x000000061b0b7224 */ /* 0x001fe200078e0202 */
[----:B----4-:R-:W-:Y:S02]  /*c8a0*/  ISETP.GE.AND P0, PT, R21, RZ, PT ;  /* 0x000000ff1500720c */ /* 0x010fe40003f06270 */
[----:B------:R-:W-:Y:S02]  /*c8b0*/  IABS R2, R21 ;  /* 0x0000001500027213 */ /* 0x000fe40000000000 */
[----:B------:R-:W3:Y:S04]  /*c8c0*/  LDL.LU R21, [R1+0x43c] ;  /* 0x00043c0001157983 */ /* 0x000ee80000300800 */
[----:B------:R-:W-:Y:S04]  /*c8d0*/  STL [R1+0x178], R10 ;  /* 0x0001780a01007387 */ /* 0x000fe80000100800 */
[----:B------:R0:W-:Y:S01]  /*c8e0*/  STL [R1+0x174], R13 ;  /* 0x0001740d01007387 */ /* 0x0001e20000100800 */
[----:B--2---:R-:W-:-:S03]  /*c8f0*/  IABS R6, R22 ;  /* 0x0000001600067213 */ /* 0x004fc60000000000 */
[----:B------:R-:W2:Y:S01]  /*c900*/  LDL R22, [R1+0x444] ;  /* 0x0004440001167983 */ /* 0x000ea20000100800 */
[----:B------:R-:W-:Y:S01]  /*c910*/  IMAD.HI.U32 R8, R0, R9, RZ ;  /* 0x0000000900087227 */ /* 0x000fe200078e00ff */
[----:B------:R-:W-:-:S03]  /*c920*/  ISETP.GT.U32.AND P6, PT, R27, R7, PT ;  /* 0x000000071b00720c */ /* 0x000fc60003fc4070 */
[----:B------:R-:W-:Y:S01]  /*c930*/  IMAD.MOV R8, RZ, RZ, -R8 ;  /* 0x000000ffff087224 */ /* 0x000fe200078e0a08 */
[----:B------:R-:W-:-:S03]  /*c940*/  IABS R5, R12 ;  /* 0x0000000c00057213 */ /* 0x000fc60000000000 */
[----:B------:R-:W-:Y:S01]  /*c950*/  IMAD R9, R27, R8, R9 ;  /* 0x000000081b097224 */ /* 0x000fe200078e0209 */
[----:B------:R-:W-:Y:S02]  /*c960*/  IABS R8, R14 ;  /* 0x0000000e00087213 */ /* 0x000fe40000000000 */
[----:B------:R-:W-:Y:S01]  /*c970*/  ISETP.GE.AND P2, PT, R12, RZ, PT ;  /* 0x000000ff0c00720c */ /* 0x000fe20003f46270 */
[----:B------:R-:W-:-:S04]  /*c980*/  IMAD.HI.U32 R12, R0, R5, RZ ;  /* 0x00000005000c7227 */ /* 0x000fc800078e00ff */
[----:B0-----:R-:W-:-:S04]  /*c990*/  IMAD.HI.U32 R13, R0, R8, RZ ;  /* 0x00000008000d7227 */ /* 0x001fc800078e00ff */
[----:B------:R-:W-:Y:S02]  /*c9a0*/  IMAD.MOV R12, RZ, RZ, -R12 ;  /* 0x000000ffff0c7224 */ /* 0x000fe400078e0a0c */
[----:B------:R-:W-:Y:S02]  /*c9b0*/  IMAD.MOV R13, RZ, RZ, -R13 ;  /* 0x000000ffff0d7224 */ /* 0x000fe400078e0a0d */
[----:B------:R-:W-:Y:S02]  /*c9c0*/  @!P6 IMAD.IADD R7, R7, 0x1, -R27 ;  /* 0x000000010707e824 */ /* 0x000fe400078e0a1b */
[----:B------:R-:W-:Y:S01]  /*c9d0*/  IMAD.HI.U32 R4, R0, R2, RZ ;  /* 0x0000000200047227 */ /* 0x000fe200078e00ff */
[----:B-----5:R-:W-:-:S03]  /*c9e0*/  IABS R10, R20 ;  /* 0x00000014000a7213 */ /* 0x020fc60000000000 */
[C---:B------:R-:W-:Y:S01]  /*c9f0*/  IMAD R5, R27.reuse, R12, R5 ;  /* 0x0000000c1b057224 */ /* 0x040fe200078e0205 */
[----:B------:R-:W4:Y:S01]  /*ca00*/  LDL R20, [R1+0x454] ;  /* 0x0004540001147983 */ /* 0x000f220000100800 */
[----:B------:R-:W-:Y:S02]  /*ca10*/  IMAD R8, R27, R13, R8 ;  /* 0x0000000d1b087224 */ /* 0x000fe400078e0208 */
[----:B------:R-:W-:-:S04]  /*ca20*/  IMAD.HI.U32 R12, R0, R6, RZ ;  /* 0x00000006000c7227 */ /* 0x000fc800078e00ff */
[----:B------:R-:W-:Y:S02]  /*ca30*/  IMAD.MOV.U32 R13, RZ, RZ, R7 ;  /* 0x000000ffff0d7224 */ /* 0x000fe400078e0007 */
[----:B------:R-:W-:Y:S02]  /*ca40*/  IMAD.MOV R4, RZ, RZ, -R4 ;  /* 0x000000ffff047224 */ /* 0x000fe400078e0a04 */
[----:B------:R-:W-:Y:S02]  /*ca50*/  IMAD.MOV R12, RZ, RZ, -R12 ;  /* 0x000000ffff0c7224 */ /* 0x000fe400078e0a0c */
[----:B------:R-:W-:Y:S02]  /*ca60*/  @!P4 IMAD.MOV R13, RZ, RZ, -R13 ;  /* 0x000000ffff0dc224 */ /* 0x000fe400078e0a0d */
[----:B------:R-:W-:Y:S02]  /*ca70*/  IMAD R2, R27, R4, R2 ;  /* 0x000000041b027224 */ /* 0x000fe400078e0202 */
[----:B------:R-:W-:-:S04]  /*ca80*/  IMAD.HI.U32 R4, R0, R10, RZ ;  /* 0x0000000a00047227 */ /* 0x000fc800078e00ff */
[C---:B------:R-:W-:Y:S01]  /*ca90*/  IMAD R6, R27.reuse, R12, R6 ;  /* 0x0000000c1b067224 */ /* 0x040fe200078e0206 */
[----:B---3--:R0:W-:Y:S01]  /*caa0*/  STL [R1+0x25b0], R21 ;  /* 0x0025b01501007387 */ /* 0x0081e20000100800 */
[----:B------:R-:W-:Y:S01]  /*cab0*/  IABS R12, R21 ;  /* 0x00000015000c7213 */ /* 0x000fe20000000000 */
[----:B------:R-:W-:Y:S02]  /*cac0*/  IMAD.MOV R4, RZ, RZ, -R4 ;  /* 0x000000ffff047224 */ /* 0x000fe400078e0a04 */
[----:B------:R-:W-:Y:S02]  /*cad0*/  STL [R1+0x16c], R13 ;  /* 0x00016c0d01007387 */ /* 0x000fe40000100800 */
[----:B------:R-:W-:Y:S02]  /*cae0*/  IMAD R10, R27, R4, R10 ;  /* 0x000000041b0a7224 */ /* 0x000fe400078e020a */
[----:B0-----:R-:W3:Y:S01]  /*caf0*/  LDL.LU R21, [R1+0x430] ;  /* 0x0004300001157983 */ /* 0x001ee20000300800 */
[----:B--2---:R-:W-:-:S03]  /*cb00*/  IABS R4, R22 ;  /* 0x0000001600047213 */ /* 0x004fc60000000000 */
[----:B------:R-:W2:Y:S01]  /*cb10*/  LDL.LU R22, [R1+0x45c] ;  /* 0x00045c0001167983 */ /* 0x000ea20000300800 */
[C---:B------:R-:W-:Y:S02]  /*cb20*/  ISETP.GT.U32.AND P3, PT, R27.reuse, R11, PT ;  /* 0x0000000b1b00720c */ /* 0x040fe40003f64070 */
[----:B------:R-:W-:-:S11]  /*cb30*/  ISETP.GT.U32.AND P6, PT, R27, R9, PT ;  /* 0x000000091b00720c */ /* 0x000fd60003fc4070 */
[--C-:B------:R-:W-:Y:S01]  /*cb40*/  @!P3 IMAD.IADD R11, R11, 0x1, -R27.reuse ;  /* 0x000000010b0bb824 */ /* 0x100fe200078e0a1b */
[----:B------:R-:W-:Y:S01]  /*cb50*/  ISETP.GT.U32.AND P3, PT, R27, R5, PT ;  /* 0x000000051b00720c */ /* 0x000fe20003f64070 */
[----:B------:R-:W-:-:S03]  /*cb60*/  @!P6 IMAD.IADD R9, R9, 0x1, -R27 ;  /* 0x000000010909e824 */ /* 0x000fc600078e0a1b */
[C---:B------:R-:W-:Y:S02]  /*cb70*/  ISETP.GT.U32.AND P6, PT, R27.reuse, R11, PT ;  /* 0x0000000b1b00720c */ /* 0x040fe40003fc4070 */
[----:B------:R-:W-:-:S07]  /*cb80*/  ISETP.GT.U32.AND P4, PT, R27, R9, PT ;  /* 0x000000091b00720c */ /* 0x000fce0003f84070 */
[----:B------:R-:W-:-:S04]  /*cb90*/  @!P3 IMAD.IADD R5, R5, 0x1, -R27 ;  /* 0x000000010505b824 */ /* 0x000fc800078e0a1b */
[----:B------:R-:W-:Y:S01]  /*cba0*/  @!P6 IMAD.IADD R11, R11, 0x1, -R27 ;  /* 0x000000010b0be824 */ /* 0x000fe200078e0a1b */
[C---:B------:R-:W-:Y:S02]  /*cbb0*/  ISETP.GT.U32.AND P6, PT, R27.reuse, R2, PT ;  /* 0x000000021b00720c */ /* 0x040fe40003fc4070 */
[----:B------:R-:W-:Y:S02]  /*cbc0*/  ISETP.GT.U32.AND P3, PT, R27, R5, PT ;  /* 0x000000051b00720c */ /* 0x000fe40003f64070 */
[----:B----4-:R-:W-:Y:S01]  /*cbd0*/  IABS R7, R20 ;  /* 0x0000001400077213 */ /* 0x010fe20000000000 */
[----:B------:R-:W-:Y:S02]  /*cbe0*/  IMAD.MOV.U32 R20, RZ, RZ, R11 ;  /* 0x000000ffff147224 */ /* 0x000fe400078e000b */
[----:B------:R-:W-:-:S04]  /*cbf0*/  IMAD.HI.U32 R11, R0, R12, RZ ;  /* 0x0000000c000b7227 */ /* 0x000fc800078e00ff */
[----:B------:R-:W-:-:S04]  /*cc00*/  IMAD.HI.U32 R14, R0, R4, RZ ;  /* 0x00000004000e7227 */ /* 0x000fc800078e00ff */
[----:B------:R-:W-:Y:S02]  /*cc10*/  @!P5 IMAD.MOV R20, RZ, RZ, -R20 ;  /* 0x000000ffff14d224 */ /* 0x000fe400078e0a14 */
[----:B------:R-:W-:Y:S02]  /*cc20*/  @!P4 IMAD.IADD R9, R9, 0x1, -R27 ;  /* 0x000000010909c824 */ /* 0x000fe400078e0a1b */
[----:B------:R-:W-:Y:S02]  /*cc30*/  IMAD.MOV R11, RZ, RZ, -R11 ;  /* 0x000000ffff0b7224 */ /* 0x000fe400078e0a0b */
[----:B------:R-:W-:Y:S01]  /*cc40*/  IMAD.MOV R14, RZ, RZ, -R14 ;  /* 0x000000ffff0e7224 */ /* 0x000fe200078e0a0e */
[----:B------:R0:W-:Y:S01]  /*cc50*/  STL [R1+0x170], R20 ;  /* 0x0001701401007387 */ /* 0x0001e20000100800 */
[----:B------:R-:W-:Y:S02]  /*cc60*/  @!P6 IMAD.IADD R2, R2, 0x1, -R27 ;  /* 0x000000010202e824 */ /* 0x000fe400078e0a1b */
[----:B------:R-:W-:-:S02]  /*cc70*/  @!P1 IMAD.MOV R9, RZ, RZ, -R9 ;  /* 0x000000ffff099224 */ /* 0x000fc400078e0a09 */
[----:B------:R-:W-:Y:S02]  /*cc80*/  @!P3 IMAD.IADD R5, R5, 0x1, -R27 ;  /* 0x000000010505b824 */ /* 0x000fe400078e0a1b */
[----:B------:R-:W-:Y:S01]  /*cc90*/  IMAD R11, R27, R11, R12 ;  /* 0x0000000b1b0b7224 */ /* 0x000fe200078e020c */
[----:B---3--:R-:W-:Y:S01]  /*cca0*/  ISETP.GE.AND P6, PT, R21, RZ, PT ;  /* 0x000000ff1500720c */ /* 0x008fe20003fc6270 */
[----:B0-----:R-:W3:Y:S01]  /*ccb0*/  LDL R20, [R1+0x458] ;  /* 0x0004580001147983 */ /* 0x001ee20000100800 */
[----:B------:R-:W-:-:S03]  /*ccc0*/  IMAD R4, R27, R14, R4 ;  /* 0x0000000e1b047224 */ /* 0x000fc600078e0204 */
[----:B------:R-:W4:Y:S04]  /*ccd0*/  LDL.LU R21, [R1+0x25b0] ;  /* 0x0025b00001157983 */ /* 0x000f280000300800 */
[----:B------:R-:W5:Y:S04]  /*cce0*/  LDL.LU R12, [R1+0x434] ;  /* 0x00043400010c7983 */ /* 0x000f680000300800 */
[----:B------:R-:W4:Y:S04]  /*ccf0*/  LDL.LU R14, [R1+0x438] ;  /* 0x00043800010e7983 */ /* 0x000f280000300800 */
[----:B------:R0:W-:Y:S02]  /*cd00*/  STL [R1+0x168], R9 ;  /* 0x0001680901007387 */ /* 0x0001e40000100800 */
[----:B0-----:R-:W-:Y:S01]  /*cd10*/  IMAD.MOV.U32 R9, RZ, RZ, R5 ;  /* 0x000000ffff097224 */ /* 0x001fe200078e0005 */
[----:B--2---:R-:W-:Y:S01]  /*cd20*/  IABS R5, R22 ;  /* 0x0000001600057213 */ /* 0x004fe20000000000 */
[----:B------:R0:W-:Y:S04]  /*cd30*/  STL [R1+0x25ac], R22 ;  /* 0x0025ac1601007387 */ /* 0x0001e80000100800 */
[----:B0-----:R-:W2:Y:S01]  /*cd40*/  LDL.LU R22, [R1+0x444] ;  /* 0x0004440001167983 */ /* 0x001ea20000300800 */
[----:B------:R-:W-:-:S02]  /*cd50*/  ISETP.GT.U32.AND P5, PT, R27, R8, PT ;  /* 0x000000081b00720c */ /* 0x000fc40003fa4070 */
[C---:B------:R-:W-:Y:S02]  /*cd60*/  ISETP.GT.U32.AND P4, PT, R27.reuse, R6, PT ;  /* 0x000000061b00720c */ /* 0x040fe40003f84070 */
[----:B------:R-:W-:-:S09]  /*cd70*/  ISETP.GT.U32.AND P3, PT, R27, R10, PT ;  /* 0x0000000a1b00720c */ /* 0x000fd20003f64070 */
[--C-:B------:R-:W-:Y:S01]  /*cd80*/  @!P5 IMAD.IADD R8, R8, 0x1, -R27.reuse ;  /* 0x000000010808d824 */ /* 0x100fe200078e0a1b */
[C---:B------:R-:W-:Y:S01]  /*cd90*/  ISETP.GT.U32.AND P5, PT, R27.reuse, R2, PT ;  /* 0x000000021b00720c */ /* 0x040fe20003fa4070 */
[----:B------:R-:W-:Y:S02]  /*cda0*/  @!P4 IMAD.IADD R6, R6, 0x1, -R27 ;  /* 0x000000010606c824 */ /* 0x000fe400078e0a1b */
[----:B------:R-:W-:Y:S01]  /*cdb0*/  IMAD.HI.U32 R13, R0, R7, RZ ;  /* 0x00000007000d7227 */ /* 0x000fe200078e00ff */
[----:B------:R-:W-:-:S03]  /*cdc0*/  ISETP.GT.U32.AND P4, PT, R27, R8, PT ;  /* 0x000000081b00720c */ /* 0x000fc60003f84070 */
[----:B------:R-:W-:Y:S02]  /*cdd0*/  @!P3 IMAD.IADD R10, R10, 0x1, -R27 ;  /* 0x000000010a0ab824 */ /* 0x000fe400078e0a1b */
[----:B------:R-:W-:-:S04]  /*cde0*/  IMAD.MOV R13, RZ, RZ, -R13 ;  /* 0x000000ffff0d7224 */ /* 0x000fc800078e0a0d */
[----:B------:R-:W-:Y:S01]  /*cdf0*/  @!P5 IMAD.IADD R2, R2, 0x1, -R27 ;  /* 0x000000010202d824 */ /* 0x000fe200078e0a1b */
[C---:B------:R-:W-:Y:S01]  /*ce00*/  ISETP.GT.U32.AND P5, PT, R27.reuse, R4, PT ;  /* 0x000000041b00720c */ /* 0x040fe20003fa4070 */
[----:B------:R-:W-:Y:S01]  /*ce10*/  @!P2 IMAD.MOV R9, RZ, RZ, -R9 ;  /* 0x000000ffff09a224 */ /* 0x000fe200078e0a09 */
[C---:B------:R-:W-:Y:S01]  /*ce20*/  ISETP.GT.U32.AND P1, PT, R27.reuse, R10, PT ;  /* 0x0000000a1b00720c */ /* 0x040fe20003f24070 */
[C---:B------:R-:W-:Y:S01]  /*ce30*/  IMAD R13, R27.reuse, R13, R7 ;  /* 0x0000000d1b0d7224 */ /* 0x040fe200078e0207 */
[----:B------:R-:W-:Y:S01]  /*ce40*/  ISETP.GT.U32.AND P2, PT, R27, R11, PT ;  /* 0x0000000b1b00720c */ /* 0x000fe20003f44070 */
[--C-:B------:R-:W-:Y:S01]  /*ce50*/  @!P4 IMAD.IADD R8, R8, 0x1, -R27.reuse ;  /* 0x000000010808c824 */ /* 0x100fe200078e0a1b */
[----:B------:R0:W-:Y:S07]  /*ce60*/  STL [R1+0x164], R9 ;  /* 0x0001640901007387 */ /* 0x0001ee0000100800 */
[----:B------:R-:W-:Y:S01]  /*ce70*/  @!P5 IMAD.IADD R4, R4, 0x1, -R27 ;  /* 0x000000010404d824 */ /* 0x000fe200078e0a1b */
[----:B---3--:R-:W-:Y:S01]  /*ce80*/  IABS R7, R20 ;  /* 0x0000001400077213 */ /* 0x008fe20000000000 */
[----:B0-----:R-:W-:Y:S01]  /*ce90*/  IMAD.HI.U32 R9, R0, R5, RZ ;  /* 0x0000000500097227 */ /* 0x001fe200078e00ff */
[----:B------:R-:W3:Y:S01]  /*cea0*/  LDL.LU R20, [R1+0x464] ;  /* 0x0004640001147983 */ /* 0x000ee20000300800 */
[----:B-----5:R-:W-:-:S02]  /*ceb0*/  ISETP.GE.AND P4, PT, R12, RZ, PT ;  /* 0x000000ff0c00720c */ /* 0x020fc40003f86270 */
[----:B------:R-:W-:-:S04]  /*cec0*/  IMAD.HI.U32 R12, R0, R7, RZ ;  /* 0x00000007000c7227 */ /* 0x000fc800078e00ff */
[----:B------:R-:W-:Y:S02]  /*ced0*/  IMAD.MOV R12, RZ, RZ, -R12 ;  /* 0x000000ffff0c7224 */ /* 0x000fe400078e0a0c */
[--C-:B------:R-:W-:Y:S01]  /*cee0*/  @!P1 IMAD.IADD R10, R10, 0x1, -R27.reuse ;  /* 0x000000010a0a9824 */ /* 0x100fe200078e0a1b */
[----:B----4-:R-:W-:Y:S01]  /*cef0*/  ISETP.GE.AND P1, PT, R14, RZ, PT ;  /* 0x000000ff0e00720c */ /* 0x010fe20003f26270 */
[----:B------:R-:W-:Y:S01]  /*cf00*/  @!P2 IMAD.IADD R11, R11, 0x1, -R27 ;  /* 0x000000010b0ba824 */ /* 0x000fe200078e0a1b */
[----:B------:R-:W4:Y:S01]  /*cf10*/  LDL.LU R14, [R1+0x47c] ;  /* 0x00047c00010e7983 */ /* 0x000f220000300800 */
[----:B------:R-:W-:Y:S01]  /*cf20*/  ISETP.GE.AND P2, PT, R21, RZ, PT ;  /* 0x000000ff1500720c */ /* 0x000fe20003f46270 */
[----:B------:R-:W-:Y:S02]  /*cf30*/  IMAD R7, R27, R12, R7 ;  /* 0x0000000c1b077224 */ /* 0x000fe400078e0207 */
[----:B------:R-:W5:Y:S04]  /*cf40*/  LDL.LU R21, [R1+0x480] ;  /* 0x0004800001157983 */ /* 0x000f680000300800 */
[----:B------:R-:W5:Y:S01]  /*cf50*/  LDL.LU R12, [R1+0x458] ;  /* 0x00045800010c7983 */ /* 0x000f620000300800 */
[----:B--2---:R-:W-:Y:S01]  /*cf60*/  ISETP.GE.AND P5, PT, R22, RZ, PT ;  /* 0x000000ff1600720c */ /* 0x004fe20003fa6270 */
[----:B------:R-:W-:-:S02]  /*cf70*/  IMAD.MOV.U32 R22, RZ, RZ, R2 ;  /* 0x000000ffff167224 */ /* 0x000fc400078e0002 */
[----:B------:R-:W-:Y:S02]  /*cf80*/  IMAD.MOV R2, RZ, RZ, -R9 ;  /* 0x000000ffff027224 */ /* 0x000fe400078e0a09 */
[----:B------:R-:W-:Y:S02]  /*cf90*/  @!P0 IMAD.MOV R22, RZ, RZ, -R22 ;  /* 0x000000ffff168224 */ /* 0x000fe400078e0a16 */
[----:B------:R-:W-:Y:S02]  /*cfa0*/  IMAD.MOV.U32 R9, RZ, RZ, R8 ;  /* 0x000000ffff097224 */ /* 0x000fe400078e0008 */
[----:B------:R-:W2:Y:S04]  /*cfb0*/  LDL.LU R8, [R1+0x454] ;  /* 0x0004540001087983 */ /* 0x000ea80000300800 */
[----:B------:R0:W-:Y:S04]  /*cfc0*/  STL [R1+0x15c], R22 ;  /* 0x00015c1601007387 */ /* 0x0001e80000100800 */
[----:B0-----:R-:W4:Y:S01]  /*cfd0*/  LDL.LU R22, [R1+0x25ac] ;  /* 0x0025ac0001167983 */ /* 0x001f220000300800 */
[----:B------:R-:W-:-:S02]  /*cfe0*/  ISETP.GT.U32.AND P3, PT, R27, R6, PT ;  /* 0x000000061b00720c */ /* 0x000fc40003f64070 */
[----:B------:R-:W-:-:S11]  /*cff0*/  ISETP.GT.U32.AND P0, PT, R27, R11, PT ;  /* 0x0000000b1b00720c */ /* 0x000fd60003f04070 */
[----:B------:R-:W-:Y:S01]  /*d000*/  @!P3 IMAD.IADD R6, R6, 0x1, -R27 ;  /* 0x000000010606b824 */ /* 0x000fe200078e0a1b */
[C---:B------:R-:W-:Y:S01]  /*d010*/  ISETP.GT.U32.AND P3, PT, R27.reuse, R13, PT ;  /* 0x0000000d1b00720c */ /* 0x040fe20003f64070 */
[----:B------:R-:W-:Y:S02]  /*d020*/  @!P6 IMAD.MOV R9, RZ, RZ, -R9 ;  /* 0x000000ffff09e224 */ /* 0x000fe400078e0a09 */
[----:B------:R-:W-:Y:S02]  /*d030*/  @!P4 IMAD.MOV R6, RZ, RZ, -R6 ;  /* 0x000000ffff06c224 */ /* 0x000fe400078e0a06 */
[----:B------:R-:W-:Y:S01]  /*d040*/  @!P1 IMAD.MOV R10, RZ, RZ, -R10 ;  /* 0x000000ffff0a9224 */ /* 0x000fe200078e0a0a */
[----:B------:R-:W-:Y:S01]  /*d050*/  ISETP.GT.U32.AND P4, PT, R27, R7, PT ;  /* 0x000000071b00720c */ /* 0x000fe20003f84070 */
[----:B------:R-:W-:-:S06]  /*d060*/  @!P0 IMAD.IADD R11, R11, 0x1, -R27 ;  /* 0x000000010b0b8824 */ /* 0x000fcc00078e0a1b */
[--C-:B------:R-:W-:Y:S01]  /*d070*/  @!P3 IMAD.IADD R13, R13, 0x1, -R27.reuse ;  /* 0x000000010d0db824 */ /* 0x100fe200078e0a1b */
[----:B------:R-:W-:Y:S04]  /*d080*/  STL [R1+0x158], R9 ;  /* 0x0001580901007387 */ /* 0x000fe80000100800 */
[----:B------:R-:W-:Y:S01]  /*d090*/  ISETP.GT.U32.AND P6, PT, R27, R13, PT ;  /* 0x0000000d1b00720c */ /* 0x000fe20003fc4070 */
[----:B------:R-:W-:Y:S04]  /*d0a0*/  STL [R1+0x154], R6 ;  /* 0x0001540601007387 */ /* 0x000fe80000100800 */
[----:B------:R0:W-:Y:S01]  /*d0b0*/  STL [R1+0x150], R10 ;  /* 0x0001500a01007387 */ /* 0x0001e20000100800 */
[----:B------:R-:W-:-:S02]  /*d0c0*/  @!P4 IMAD.IADD R7, R7, 0x1, -R27 ;  /* 0x000000010707c824 */ /* 0x000fc400078e0a1b */
[----:B0-----:R-:W-:-:S04]  /*d0d0*/  IMAD.MOV.U32 R10, RZ, RZ, R11 ;  /* 0x000000ffff0a7224 */ /* 0x001fc800078e000b */
[----:B------:R-:W-:Y:S02]  /*d0e0*/  @!P2 IMAD.MOV R10, RZ, RZ, -R10 ;  /* 0x000000ffff0aa224 */ /* 0x000fe400078e0a0a */
[----:B------:R-:W-:Y:S01]  /*d0f0*/  @!P6 IMAD.IADD R13, R13, 0x1, -R27 ;  /* 0x000000010d0de824 */ /* 0x000fe200078e0a1b */
[----:B---3--:R-:W-:Y:S02]  /*d100*/  IABS R9, R20 ;  /* 0x0000001400097213 */ /* 0x008fe40000000000 */
[----:B------:R0:W-:Y:S01]  /*d110*/  STL [R1+0x14c], R10 ;  /* 0x00014c0a01007387 */ /* 0x0001e20000100800 */
[----:B------:R-:W-:Y:S02]  /*d120*/  ISETP.GE.AND P4, PT, R20, RZ, PT ;  /* 0x000000ff1400720c */ /* 0x000fe40003f86270 */
[----:B----4-:R-:W-:Y:S02]  /*d130*/  ISETP.GE.AND P6, PT, R22, RZ, PT ;  /* 0x000000ff1600720c */ /* 0x010fe40003fc6270 */
[----:B------:R-:W3:Y:S04]  /*d140*/  LDL.LU R22, [R1+0x484] ;  /* 0x0004840001167983 */ /* 0x000ee80000300800 */
[----:B------:R-:W4:Y:S01]  /*d150*/  LDL.LU R20, [R1+0x488] ;  /* 0x0004880001147983 */ /* 0x000f220000300800 */
[----:B------:R-:W-:-:S02]  /*d160*/  ISETP.GT.U32.AND P3, PT, R27, R4, PT ;  /* 0x000000041b00720c */ /* 0x000fc40003f64070 */
[----:B--2---:R-:W-:Y:S02]  /*d170*/  ISETP.GE.AND P1, PT, R8, RZ, PT ;  /* 0x000000ff0800720c */ /* 0x004fe40003f26270 */
[----:B------:R-:W-:-:S09]  /*d180*/  ISETP.GT.U32.AND P2, PT, R27, R7, PT ;  /* 0x000000071b00720c */ /* 0x000fd20003f44070 */
[----:B------:R-:W-:-:S04]  /*d190*/  @!P3 IMAD.IADD R4, R4, 0x1, -R27 ;  /* 0x000000010404b824 */ /* 0x000fc800078e0a1b */
[----:B0-----:R-:W-:Y:S02]  /*d1a0*/  IMAD.MOV.U32 R10, RZ, RZ, R4 ;  /* 0x000000ffff0a7224 */ /* 0x001fe400078e0004 */
[----:B------:R-:W-:Y:S02]  /*d1b0*/  IMAD.MOV.U32 R11, RZ, RZ, R13 ;  /* 0x000000ffff0b7224 */ /* 0x000fe400078e000d */
[----:B------:R-:W-:Y:S02]  /*d1c0*/  @!P5 IMAD.MOV R10, RZ, RZ, -R10 ;  /* 0x000000ffff0ad224 */ /* 0x000fe400078e0a0a */
[----:B------:R-:W-:-:S03]  /*d1d0*/  @!P1 IMAD.MOV R11, RZ, RZ, -R11 ;  /* 0x000000ffff0b9224 */ /* 0x000fc600078e0a0b */
[----:B------:R0:W-:Y:S01]  /*d1e0*/  STL [R1+0x148], R10 ;  /* 0x0001480a01007387 */ /* 0x0001e20000100800 */
[----:B------:R-:W-:Y:S01]  /*d1f0*/  IABS R6, R14 ;  /* 0x0000000e00067213 */ /* 0x000fe20000000000 */
[----:B------:R-:W-:Y:S01]  /*d200*/  IMAD R2, R27, R2, R5 ;  /* 0x000000021b027224 */ /* 0x000fe200078e0205 */
[----:B------:R-:W-:Y:S01]  /*d210*/  ISETP.GE.AND P1, PT, R14, RZ, PT ;  /* 0x000000ff0e00720c */ /* 0x000fe20003f26270 */
[----:B------:R-:W-:Y:S01]  /*d220*/  @!P2 IMAD.IADD R7, R7, 0x1, -R27 ;  /* 0x000000010707a824 */ /* 0x000fe200078e0a1b */
[----:B-----5:R-:W-:Y:S01]  /*d230*/  ISETP.GE.AND P3, PT, R12, RZ, PT ;  /* 0x000000ff0c00720c */ /* 0x020fe20003f66270 */
[----:B------:R-:W2:Y:S04]  /*d240*/  LDL R14, [R1+0x490] ;  /* 0x00049000010e7983 */ /* 0x000ea80000100800 */
[----:B0-----:R-:W5:Y:S01]  /*d250*/  LDL R10, [R1+0x48c] ;  /* 0x00048c00010a7983 */ /* 0x001f620000100800 */
[----:B------:R-:W-:-:S02]  /*d260*/  IABS R5, R21 ;  /* 0x0000001500057213 */ /* 0x000fc40000000000 */
[----:B------:R-:W-:Y:S01]  /*d270*/  ISETP.GE.AND P2, PT, R21, RZ, PT ;  /* 0x000000ff1500720c */ /* 0x000fe20003f46270 */
[----:B------:R0:W-:Y:S04]  /*d280*/  STL [R1+0x144], R11 ;  /* 0x0001440b01007387 */ /* 0x0001e80000100800 */
[----:B------:R-:W2:Y:S01]  /*d290*/  LDL R21, [R1+0x494] ;  /* 0x0004940001157983 */ /* 0x000ea20000100800 */
[----:B------:R-:W-:Y:S01]  /*d2a0*/  @!P3 IMAD.MOV R7, RZ, RZ, -R7 ;  /* 0x000000ffff07b224 */ /* 0x000fe200078e0a07 */
[----:B------:R-:W-:Y:S01]  /*d2b0*/  ISETP.GT.U32.AND P0, PT, R27, R2, PT ;  /* 0x000000021b00720c */ /* 0x000fe20003f04070 */
[----:B------:R-:W-:Y:S01]  /*d2c0*/  IMAD.HI.U32 R8, R0, R9, RZ ;  /* 0x0000000900087227 */ /* 0x000fe200078e00ff */
[----:B----4-:R-:W-:Y:S02]  /*d2d0*/  ISETP.GE.AND P3, PT, R20, RZ, PT ;  /* 0x000000ff1400720c */ /* 0x010fe40003f66270 */
[----:B------:R-:W-:-:S02]  /*d2e0*/  IABS R12, R20 ;  /* 0x00000014000c7213 */ /* 0x000fc40000000000 */
[----:B------:R-:W4:Y:S01]  /*d2f0*/  LDL.LU R20, [R1+0x498] ;  /* 0x0004980001147983 */ /* 0x000f220000300800 */
[----:B------:R-:W-:-:S06]  /*d300*/  IMAD.MOV R8, RZ, RZ, -R8 ;  /* 0x000000ffff087224 */ /* 0x000fcc00078e0a08 */
[----:B------:R-:W-:Y:S02]  /*d310*/  @!P0 IMAD.IADD R2, R2, 0x1, -R27 ;  /* 0x0000000102028824 */ /* 0x000fe400078e0a1b */
[----:B------:R-:W-:-:S03]  /*d320*/  IMAD R9, R27, R8, R9 ;  /* 0x000000081b097224 */ /* 0x000fc600078e0209 */
[C---:B------:R-:W-:Y:S02]  /*d330*/  ISETP.GT.U32.AND P0, PT, R27.reuse, R2, PT ;  /* 0x000000021b00720c */ /* 0x040fe40003f04070 */
[----:B------:R-:W-:Y:S01]  /*d340*/  ISETP.GT.U32.AND P5, PT, R27, R9, PT ;  /* 0x000000091b00720c */ /* 0x000fe20003fa4070 */
[----:B------:R-:W-:-:S04]  /*d350*/  IMAD.HI.U32 R4, R0, R5, RZ ;  /* 0x0000000500047227 */ /* 0x000fc800078e00ff */
[----:B------:R-:W-:-:S06]  /*d360*/  IMAD.HI.U32 R8, R0, R6, RZ ;  /* 0x0000000600087227 */ /* 0x000fcc00078e00ff */
[--C-:B------:R-:W-:Y:S02]  /*d370*/  @!P0 IMAD.IADD R2, R2, 0x1, -R27.reuse ;  /* 0x0000000102028824 */ /* 0x100fe400078e0a1b */
[----:B------:R-:W-:Y:S02]  /*d380*/  @!P5 IMAD.IADD R9, R9, 0x1, -R27 ;  /* 0x000000010909d824 */ /* 0x000fe400078e0a1b */
[----:B------:R-:W-:-:S03]  /*d390*/  IMAD.MOV.U32 R13, RZ, RZ, R2 ;  /* 0x000000ffff0d7224 */ /* 0x000fc600078e0002 */
[C---:B------:R-:W-:Y:S01]  /*d3a0*/  ISETP.GT.U32.AND P5, PT, R27.reuse, R9, PT ;  /* 0x000000091b00720c */ /* 0x040fe20003fa4070 */
[----:B------:R-:W-:Y:S02]  /*d3b0*/  IMAD.MOV R4, RZ, RZ, -R4 ;  /* 0x000000ffff047224 */ /* 0x000fe400078e0a04 */
[----:B------:R-:W-:Y:S01]  /*d3c0*/  @!P6 IMAD.MOV R13, RZ, RZ, -R13 ;  /* 0x000000ffff0de224 */ /* 0x000fe200078e0a0d */
[----:B-----5:R-:W-:Y:S01]  /*d3d0*/  IABS R10, R10 ;  /* 0x0000000a000a7213 */ /* 0x020fe20000000000 */
[----:B------:R-:W-:Y:S01]  /*d3e0*/  IMAD.MOV R8, RZ, RZ, -R8 ;  /* 0x000000ffff087224 */ /* 0x000fe200078e0a08 */
[----:B---3--:R-:W-:Y:S01]  /*d3f0*/  ISETP.GE.AND P0, PT, R22, RZ, PT ;  /* 0x000000ff1600720c */ /* 0x008fe20003f06270 */
[----:B------:R-:W-:Y:S01]  /*d400*/  IMAD R5, R27, R4, R5 ;  /* 0x000000041b057224 */ /* 0x000fe200078e0205 */
[----:B------:R-:W-:Y:S01]  /*d410*/  IABS R4, R22 ;  /* 0x0000001600047213 */ /* 0x000fe20000000000 */
[----:B------:R1:W-:Y:S01]  /*d420*/  STL [R1+0x140], R7 ;  /* 0x0001400701007387 */ /* 0x0003e20000100800 */
[----:B------:R-:W-:-:S03]  /*d430*/  IMAD.HI.U32 R2, R0, R12, RZ ;  /* 0x0000000c00027227 */ /* 0x000fc600078e00ff */
[----:B------:R-:W3:Y:S01]  /*d440*/  LDL.LU R22, [R1+0x49c] ;  /* 0x00049c0001167983 */ /* 0x000ee20000300800 */
[----:B0-----:R-:W-:Y:S01]  /*d450*/  IMAD R11, R27, R8, R6 ;  /* 0x000000081b0b7224 */ /* 0x001fe200078e0206 */
[----:B--2---:R-:W-:Y:S02]  /*d460*/  IABS R6, R21 ;  /* 0x0000001500067213 */ /* 0x004fe40000000000 */
[----:B------:R0:W-:Y:S01]  /*d470*/  STL [R1+0x13c], R13 ;  /* 0x00013c0d01007387 */ /* 0x0001e20000100800 */
[----:B------:R-:W-:Y:S02]  /*d480*/  IMAD.MOV R2, RZ, RZ, -R2 ;  /* 0x000000ffff027224 */ /* 0x000fe400078e0a02 */
[----:B------:R-:W-:Y:S01]  /*d490*/  @!P5 IMAD.IADD R9, R9, 0x1, -R27 ;  /* 0x000000010909d824 */ /* 0x000fe200078e0a1b */
[----:B-1----:R-:W-:Y:S01]  /*d4a0*/  IABS R7, R14 ;  /* 0x0000000e00077213 */ /* 0x002fe20000000000 */
[----:B------:R-:W-:Y:S01]  /*d4b0*/  IMAD R12, R27, R2, R12 ;  /* 0x000000021b0c7224 */ /* 0x000fe200078e020c */
[----:B------:R-:W2:Y:S01]  /*d4c0*/  LDL R21, [R1+0x4a0] ;  /* 0x0004a00001157983 */ /* 0x000ea20000100800 */
[----:B0-----:R-:W-:-:S04]  /*d4d0*/  IMAD.HI.U32 R13, R0, R10, RZ ;  /* 0x0000000a000d7227 */ /* 0x001fc800078e00ff */
[----:B------:R-:W-:Y:S02]  /*d4e0*/  IMAD.MOV R13, RZ, RZ, -R13 ;  /* 0x000000ffff0d7224 */ /* 0x000fe400078e0a0d */
[----:B------:R-:W-:-:S04]  /*d4f0*/  IMAD.HI.U32 R2, R0, R6, RZ ;  /* 0x0000000600027227 */ /* 0x000fc800078e00ff */
[----:B------:R-:W-:Y:S02]  /*d500*/  IMAD.MOV.U32 R14, RZ, RZ, R9 ;  /* 0x000000ffff0e7224 */ /* 0x000fe400078e0009 */
[C---:B------:R-:W-:Y:S02]  /*d510*/  IMAD R10, R27.reuse, R13, R10 ;  /* 0x0000000d1b0a7224 */ /* 0x040fe400078e020a */
[----:B------:R-:W-:Y:S02]  /*d520*/  IMAD.MOV R2, RZ, RZ, -R2 ;  /* 0x000000ffff027224 */ /* 0x000fe400078e0a02 */
[----:B------:R-:W-:Y:S01]  /*d530*/  @!P4 IMAD.MOV R14, RZ, RZ, -R14 ;  /* 0x000000ffff0ec224 */ /* 0x000fe200078e0a0e */
[----:B------:R-:W-:Y:S01]  /*d540*/  STL [R1+0x25a8], R10 ;  /* 0x0025a80a01007387 */ /* 0x000fe20000100800 */
[----:B------:R-:W-:-:S03]  /*d550*/  IMAD R6, R27, R2, R6 ;  /* 0x000000021b067224 */ /* 0x000fc600078e0206 */
[----:B----4-:R0:W-:Y:S01]  /*d560*/  STL [R1+0x25a4], R20 ;  /* 0x0025a41401007387 */ /* 0x0101e20000100800 */
[----:B------:R-:W-:-:S03]  /*d570*/  IABS R2, R20 ;  /* 0x0000001400027213 */ /* 0x000fc60000000000 */
[----:B------:R1:W-:Y:S04]  /*d580*/  STL [R1+0x134], R14 ;  /* 0x0001340e01007387 */ /* 0x0003e80000100800 */
[----:B0-----:R-:W4:Y:S01]  /*d590*/  LDL.LU R20, [R1+0x48c] ;  /* 0x00048c0001147983 */ /* 0x001f220000300800 */
[C---:B------:R-:W-:Y:S01]  /*d5a0*/  ISETP.GT.U32.AND P6, PT, R27.reuse, R11, PT ;  /* 0x0000000b1b00720c */ /* 0x040fe20003fc4070 */
[----:B------:R-:W-:Y:S01]  /*d5b0*/  IMAD.HI.U32 R8, R0, R4, RZ ;  /* 0x0000000400087227 */ /* 0x000fe200078e00ff */
[----:B------:R-:W-:-:S03]  /*d5c0*/  ISETP.GT.U32.AND P5, PT, R27, R5, PT ;  /* 0x000000051b00720c */ /* 0x000fc60003fa4070 */
[----:B------:R-:W-:-:S04]  /*d5d0*/  IMAD.MOV R8, RZ, RZ, -R8 ;  /* 0x000000ffff087224 */ /* 0x000fc800078e0a08 */
[----:B------:R-:W-:-:S04]  /*d5e0*/  IMAD R4, R27, R8, R4 ;  /* 0x000000081b047224 */ /* 0x000fc800078e0204 */
[--C-:B------:R-:W-:Y:S01]  /*d5f0*/  @!P6 IMAD.IADD R11, R11, 0x1, -R27.reuse ;  /* 0x000000010b0be824 */ /* 0x100fe200078e0a1b */
[----:B------:R-:W-:Y:S01]  /*d600*/  ISETP.GT.U32.AND P6, PT, R27, R4, PT ;  /* 0x000000041b00720c */ /* 0x000fe20003fc4070 */
[----:B------:R-:W-:-:S03]  /*d610*/  @!P5 IMAD.IADD R5, R5, 0x1, -R27 ;  /* 0x000000010505d824 */ /* 0x000fc600078e0a1b */
[----:B------:R-:W-:Y:S01]  /*d620*/  ISETP.GT.U32.AND P5, PT, R27, R11, PT ;  /* 0x0000000b1b00720c */ /* 0x000fe20003fa4070 */
[----:B------:R-:W-:-:S08]  /*d630*/  IMAD.HI.U32 R8, R0, R7, RZ ;  /* 0x0000000700087227 */ /* 0x000fd000078e00ff */
[--C-:B------:R-:W-:Y:S01]  /*d640*/  @!P6 IMAD.IADD R4, R4, 0x1, -R27.reuse ;  /* 0x000000010404e824 */ /* 0x100fe200078e0a1b */
[----:B------:R-:W-:Y:S01]  /*d650*/  ISETP.GT.U32.AND P4, PT, R27, R5, PT ;  /* 0x000000051b00720c */ /* 0x000fe20003f84070 */
[----:B------:R-:W-:Y:S02]  /*d660*/  IMAD.MOV R8, RZ, RZ, -R8 ;  /* 0x000000ffff087224 */ /* 0x000fe400078e0a08 */
[----:B------:R-:W-:Y:S01]  /*d670*/  @!P5 IMAD.IADD R11, R11, 0x1, -R27 ;  /* 0x000000010b0bd824 */ /* 0x000fe200078e0a1b */
[C---:B------:R-:W-:Y:S02]  /*d680*/  ISETP.GT.U32.AND P6, PT, R27.reuse, R4, PT ;  /* 0x000000041b00720c */ /* 0x040fe40003fc4070 */
[C---:B------:R-:W-:Y:S01]  /*d690*/  ISETP.GT.U32.AND P5, PT, R27.reuse, R12, PT ;  /* 0x0000000c1b00720c */ /* 0x040fe20003fa4070 */
[----:B------:R-:W-:Y:S01]  /*d6a0*/  IMAD R7, R27, R8, R7 ;  /* 0x000000081b077224 */ /* 0x000fe200078e0207 */
[----:B---3--:R-:W-:Y:S01]  /*d6b0*/  IABS R8, R22 ;  /* 0x0000001600087213 */ /* 0x008fe20000000000 */
[----:B------:R-:W-:Y:S01]  /*d6c0*/  IMAD.MOV.U32 R10, RZ, RZ, R11 ;  /* 0x000000ffff0a7224 */ /* 0x000fe200078e000b */
[----:B--2---:R-:W-:Y:S01]  /*d6d0*/  IABS R9, R21 ;  /* 0x0000001500097213 */ /* 0x004fe20000000000 */
[C---:B-1----:R-:W-:Y:S01]  /*d6e0*/  IMAD.HI.U32 R14, R0.reuse, R2, RZ ;  /* 0x00000002000e7227 */ /* 0x042fe200078e00ff */
[----:B------:R-:W2:Y:S03]  /*d6f0*/  LDL.LU R21, [R1+0x4a8] ;  /* 0x0004a80001157983 */ /* 0x000ea60000300800 */
[----:B------:R-:W-:-:S04]  /*d700*/  IMAD.HI.U32 R13, R0, R8, RZ ;  /* 0x00000008000d7227 */ /* 0x000fc800078e00ff */
[----:B------:R-:W-:Y:S02]  /*d710*/  @!P6 IMAD.IADD R4, R4, 0x1, -R27 ;  /* 0x000000010404e824 */ /* 0x000fe400078e0a1b */
[----:B------:R-:W-:-:S04]  /*d720*/  IMAD.HI.U32 R11, R0, R9, RZ ;  /* 0x00000009000b7227 */ /* 0x000fc800078e00ff */
[----:B------:R-:W-:Y:S02]  /*d730*/  @!P1 IMAD.MOV R10, RZ, RZ, -R10 ;  /* 0x000000ffff0a9224 */ /* 0x000fe400078e0a0a */
[--C-:B------:R-:W-:Y:S02]  /*d740*/  @!P5 IMAD.IADD R12, R12, 0x1, -R27.reuse ;  /* 0x000000010c0cd824 */ /* 0x100fe400078e0a1b */
[----:B------:R-:W-:Y:S02]  /*d750*/  IMAD.MOV R14, RZ, RZ, -R14 ;  /* 0x000000ffff0e7224 */ /* 0x000fe400078e0a0e */
[----:B------:R-:W-:Y:S02]  /*d760*/  @!P4 IMAD.IADD R5, R5, 0x1, -R27 ;  /* 0x000000010505c824 */ /* 0x000fe400078e0a1b */
[----:B------:R-:W-:Y:S02]  /*d770*/  IMAD.MOV R13, RZ, RZ, -R13 ;  /* 0x000000ffff0d7224 */ /* 0x000fe400078e0a0d */
[----:B------:R-:W-:Y:S01]  /*d780*/  IMAD.MOV R11, RZ, RZ, -R11 ;  /* 0x000000ffff0b7224 */ /* 0x000fe200078e0a0b */
[----:B------:R0:W-:Y:S01]  /*d790*/  STL [R1+0x138], R10 ;  /* 0x0001380a01007387 */ /* 0x0001e20000100800 */
[----:B------:R-:W-:-:S02]  /*d7a0*/  @!P2 IMAD.MOV R5, RZ, RZ, -R5 ;  /* 0x000000ffff05a224 */ /* 0x000fc400078e0a05 */
[C---:B------:R-:W-:Y:S02]  /*d7b0*/  IMAD R2, R27.reuse, R14, R2 ;  /* 0x0000000e1b027224 */ /* 0x040fe400078e0202 */
[C---:B------:R-:W-:Y:S02]  /*d7c0*/  IMAD R8, R27.reuse, R13, R8 ;  /* 0x0000000d1b087224 */ /* 0x040fe400078e0208 */
[----:B------:R-:W-:Y:S01]  /*d7d0*/  IMAD R9, R27, R11, R9 ;  /* 0x0000000b1b097224 */ /* 0x000fe200078e0209 */
[----:B0-----:R-:W3:Y:S04]  /*d7e0*/  LDL.LU R10, [R1+0x25a8] ;  /* 0x0025a800010a7983 */ /* 0x001ee80000300800 */
[----:B------:R-:W5:Y:S04]  /*d7f0*/  LDL.LU R14, [R1+0x4a4] ;  /* 0x0004a400010e7983 */ /* 0x000f680000300800 */
[----:B------:R-:W2:Y:S04]  /*d800*/  LDL.LU R13, [R1+0x490] ;  /* 0x00049000010d7983 */ /* 0x000ea80000300800 */
[----:B------:R-:W2:Y:S04]  /*d810*/  LDL.LU R11, [R1+0x494] ;  /* 0x00049400010b7983 */ /* 0x000ea80000300800 */
[----:B------:R-:W-:Y:S01]  /*d820*/  STL [R1+0x68], R5 ;  /* 0x0000680501007387 */ /* 0x000fe20000100800 */
[----:B----4-:R-:W-:Y:S01]  /*d830*/  ISETP.GE.AND P5, PT, R20, RZ, PT ;  /* 0x000000ff1400720c */ /* 0x010fe20003fa6270 */
[----:B------:R-:W-:-:S04]  /*d840*/  IMAD.MOV.U32 R20, RZ, RZ, R4 ;  /* 0x000000ffff147224 */ /* 0x000fc800078e0004 */
[----:B------:R-:W-:-:S05]  /*d850*/  @!P0 IMAD.MOV R20, RZ, RZ, -R20 ;  /* 0x000000ffff148224 */ /* 0x000fca00078e0a14 */
[----:B------:R0:W-:Y:S04]  /*d860*/  STL [R1+0x12c], R20 ;  /* 0x00012c1401007387 */ /* 0x0001e80000100800 */
[----:B0-----:R-:W4:Y:S01]  /*d870*/  LDL.LU R20, [R1+0x25a4] ;  /* 0x0025a40001147983 */ /* 0x001f220000300800 */
[----:B------:R-:W-:-:S13]  /*d880*/  ISETP.GT.U32.AND P0, PT, R27, R2, PT ;  /* 0x000000021b00720c */ /* 0x000fda0003f04070 */
[----:B------:R-:W-:Y:S01]  /*d890*/  @!P0 IMAD.IADD R2, R2, 0x1, -R27 ;  /* 0x0000000102028824 */ /* 0x000fe200078e0a1b */
[C---:B------:R-:W-:Y:S02]  /*d8a0*/  ISETP.GT.U32.AND P4, PT, R27.reuse, R7, PT ;  /* 0x000000071b00720c */ /* 0x040fe40003f84070 */
[----:B------:R-:W-:-:S11]  /*d8b0*/  ISETP.GT.U32.AND P6, PT, R27, R6, PT ;  /* 0x000000061b00720c */ /* 0x000fd60003fc4070 */
[----:B------:R-:W-:-:S05]  /*d8c0*/  @!P4 IMAD.IADD R7, R7, 0x1, -R27 ;  /* 0x000000010707c824 */ /* 0x000fca00078e0a1b */
[C---:B------:R-:W-:Y:S02]  /*d8d0*/  ISETP.GT.U32.AND P2, PT, R27.reuse, R7, PT ;  /* 0x000000071b00720c */ /* 0x040fe40003f44070 */
[C---:B---3--:R-:W-:Y:S02]  /*d8e0*/  ISETP.GT.U32.AND P1, PT, R27.reuse, R10, PT ;  /* 0x0000000a1b00720c */ /* 0x048fe40003f24070 */
[----:B----4-:R-:W-:Y:S02]  /*d8f0*/  ISETP.GE.AND P0, PT, R20, RZ, PT ;  /* 0x000000ff1400720c */ /* 0x010fe40003f06270 */
[----:B------:R-:W3:Y:S09]  /*d900*/  LDL.LU R20, [R1+0x4ac] ;  /* 0x0004ac0001147983 */ /* 0x000ef20000300800 */
[----:B------:R-:W-:Y:S01]  /*d910*/  @!P1 IMAD.IADD R10, R10, 0x1, -R27 ;  /* 0x000000010a0a9824 */ /* 0x000fe200078e0a1b */
[----:B------:R-:W-:-:S04]  /*d920*/  ISETP.GT.U32.AND P1, PT, R27, R12, PT ;  /* 0x0000000c1b00720c */ /* 0x000fc80003f24070 */
[----:B------:R-:W-:Y:S01]  /*d930*/  ISETP.GT.U32.AND P4, PT, R27, R10, PT ;  /* 0x0000000a1b00720c */ /* 0x000fe20003f84070 */
[----:B------:R-:W-:-:S08]  /*d940*/  @!P6 IMAD.IADD R6, R6, 0x1, -R27 ;  /* 0x000000010606e824 */ /* 0x000fd000078e0a1b */
[--C-:B------:R-:W-:Y:S01]  /*d950*/  @!P1 IMAD.IADD R12, R12, 0x1, -R27.reuse ;  /* 0x000000010c0c9824 */ /* 0x100fe200078e0a1b */
[----:B------:R-:W-:Y:S01]  /*d960*/  ISETP.GT.U32.AND P1, PT, R27, R8, PT ;  /* 0x000000081b00720c */ /* 0x000fe20003f24070 */
[--C-:B------:R-:W-:Y:S01]  /*d970*/  @!P2 IMAD.IADD R7, R7, 0x1, -R27.reuse ;  /* 0x000000010707a824 */ /* 0x100fe200078e0a1b */
[----:B-----5:R-:W-:Y:S02]  /*d980*/  IABS R5, R14 ;  /* 0x0000000e00057213 */ /* 0x020fe40000000000 */
[C---:B------:R-:W-:Y:S01]  /*d990*/  ISETP.GT.U32.AND P2, PT, R27.reuse, R9, PT ;  /* 0x000000091b00720c */ /* 0x040fe20003f44070 */
[----:B------:R-:W-:Y:S01]  /*d9a0*/  @!P4 IMAD.IADD R10, R10, 0x1, -R27 ;  /* 0x000000010a0ac824 */ /* 0x000fe200078e0a1b */
[----:B------:R-:W-:Y:S02]  /*d9b0*/  ISETP.GT.U32.AND P6, PT, R27, R6, PT ;  /* 0x000000061b00720c */ /* 0x000fe40003fc4070 */
[----:B--2---:R-:W-:Y:S01]  /*d9c0*/  ISETP.GE.AND P4, PT, R13, RZ, PT ;  /* 0x000000ff0d00720c */ /* 0x004fe20003f86270 */
[----:B------:R-:W-:-:S04]  /*d9d0*/  IMAD.HI.U32 R13, R0, R5, RZ ;  /* 0x00000005000d7227 */ /* 0x000fc800078e00ff */
[----:B------:R-:W-:Y:S01]  /*d9e0*/  @!P1 IMAD.IADD R8, R8, 0x1, -R27 ;  /* 0x0000000108089824 */ /* 0x000fe200078e0a1b */
[----:B------:R-:W-:Y:S01]  /*d9f0*/  ISETP.GE.AND P1, PT, R22, RZ, PT ;  /* 0x000000ff1600720c */ /* 0x000fe20003f26270 */
[----:B------:R-:W-:Y:S02]  /*da00*/  IMAD.MOV.U32 R22, RZ, RZ, R12 ;  /* 0x000000ffff167224 */ /* 0x000fe400078e000c */
[----:B------:R-:W-:Y:S02]  /*da10*/  IMAD.MOV R13, RZ, RZ, -R13 ;  /* 0x000000ffff0d7224 */ /* 0x000fe400078e0a0d */
[----:B------:R-:W-:Y:S02]  /*da20*/  @!P3 IMAD.MOV R22, RZ, RZ, -R22 ;  /* 0x000000ffff16b224 */ /* 0x000fe400078e0a16 */
[----:B------:R-:W-:Y:S02]  /*da30*/  @!P5 IMAD.MOV R10, RZ, RZ, -R10 ;  /* 0x000000ffff0ad224 */ /* 0x000fe400078e0a0a */
[----:B------:R-:W-:-:S02]  /*da40*/  IMAD R5, R27, R13, R5 ;  /* 0x0000000d1b057224 */ /* 0x000fc400078e0205 */
[--C-:B------:R-:W-:Y:S01]  /*da50*/  @!P2 IMAD.IADD R9, R9, 0x1, -R27.reuse ;  /* 0x000000010909a824 */ /* 0x100fe200078e0a1b */
[----:B------:R-:W2:Y:S01]  /*da60*/  LDL.LU R13, [R1+0x4b0] ;  /* 0x0004b000010d7983 */ /* 0x000ea20000300800 */
[----:B------:R-:W-:Y:S01]  /*da70*/  @!P6 IMAD.IADD R6, R6, 0x1, -R27 ;  /* 0x000000010606e824 */ /* 0x000fe200078e0a1b */
[----:B------:R-:W-:Y:S02]  /*da80*/  ISETP.GE.AND P6, PT, R11, RZ, PT ;  /* 0x000000ff0b00720c */ /* 0x000fe40003fc6270 */
[----:B------:R-:W4:Y:S01]  /*da90*/  LDL.LU R12, [R1+0x4a0] ;  /* 0x0004a000010c7983 */ /* 0x000f220000300800 */
[----:B------:R-:W-:-:S03]  /*daa0*/  ISETP.GT.U32.AND P3, PT, R27, R9, PT ;  /* 0x000000091b00720c */ /* 0x000fc60003f64070 */
[----:B------:R0:W-:Y:S04]  /*dab0*/  STL [R1+0xf0], R22 ;  /* 0x0000f01601007387 */ /* 0x0001e80000100800 */
[----:B------:R1:W-:Y:S03]  /*dac0*/  STL [R1+0xfc], R10 ;  /* 0x0000fc0a01007387 */ /* 0x0003e60000100800 */
[----:B------:R-:W-:Y:S01]  /*dad0*/  @!P6 IMAD.MOV R6, RZ, RZ, -R6 ;  /* 0x000000ffff06e224 */ /* 0x000fe200078e0a06 */
[----:B------:R-:W-:Y:S01]  /*dae0*/  IABS R4, R21 ;  /* 0x0000001500047213 */ /* 0x000fe20000000000 */
[----:B0-----:R-:W5:Y:S01]  /*daf0*/  LDL.LU R22, [R1+0x4b4] ;  /* 0x0004b40001167983 */ /* 0x001f620000300800 */
[----:B-1----:R-:W-:-:S04]  /*db00*/  IMAD.MOV.U32 R10, RZ, RZ, R7 ;  /* 0x000000ffff0a7224 */ /* 0x002fc800078e0007 */
[----:B------:R-:W-:Y:S01]  /*db10*/  @!P4 IMAD.MOV R10, RZ, RZ, -R10 ;  /* 0x000000ffff0ac224 */ /* 0x000fe200078e0a0a */
[----:B------:R-:W-:Y:S01]  /*db20*/  ISETP.GT.U32.AND P4, PT, R27, R5, PT ;  /* 0x000000051b00720c */ /* 0x000fe20003f84070 */
[----:B------:R-:W-:Y:S01]  /*db30*/  @!P3 IMAD.IADD R9, R9, 0x1, -R27 ;  /* 0x000000010909b824 */ /* 0x000fe200078e0a1b */
[----:B------:R-:W-:Y:S01]  /*db40*/  ISETP.GE.AND P3, PT, R21, RZ, PT ;  /* 0x000000ff1500720c */ /* 0x000fe20003f66270 */
[----:B------:R-:W-:Y:S01]  /*db50*/  IMAD.MOV.U32 R21, RZ, RZ, R19 ;  /* 0x000000ffff157224 */ /* 0x000fe200078e0013 */
[----:B------:R0:W-:Y:S04]  /*db60*/  STL [R1+0x100], R10 ;  /* 0x0001000a01007387 */ /* 0x0001e80000100800 */
[----:B------:R-:W-:Y:S04]  /*db70*/  STL [R1+0x128], R6 ;  /* 0x0001280601007387 */ /* 0x000fe80000100800 */
[----:B------:R-:W2:Y:S01]  /*db80*/  LDL.LU R19, [R1+0x4c4] ;  /* 0x0004c40001137983 */ /* 0x000ea20000300800 */
[----:B------:R-:W-:Y:S01]  /*db90*/  @!P4 IMAD.IADD R5, R5, 0x1, -R27 ;  /* 0x000000010505c824 */ /* 0x000fe200078e0a1b */
[----:B---3--:R-:W-:-:S02]  /*dba0*/  IABS R7, R20 ;  /* 0x0000001400077213 */ /* 0x008fc40000000000 */
[----:B------:R-:W-:Y:S02]  /*dbb0*/  ISETP.GE.AND P4, PT, R20, RZ, PT ;  /* 0x000000ff1400720c */ /* 0x000fe40003f86270 */
[----:B------:R-:W3:Y:S01]  /*dbc0*/  LDL.LU R20, [R1+0x4b8] ;  /* 0x0004b80001147983 */ /* 0x000ee20000300800 */
[C---:B------:R-:W-:Y:S01]  /*dbd0*/  ISETP.GT.U32.AND P2, PT, R27.reuse, R2, PT ;  /* 0x000000021b00720c */ /* 0x040fe20003f44070 */
[----:B------:R-:W-:Y:S01]  /*dbe0*/  IMAD.HI.U32 R11, R0, R4, RZ ;  /* 0x00000004000b7227 */ /* 0x000fe200078e00ff */
[----:B------:R-:W-:-:S03]  /*dbf0*/  ISETP.GT.U32.AND P5, PT, R27, R8, PT ;  /* 0x000000081b00720c */ /* 0x000fc60003fa4070 */
[----:B------:R-:W-:-:S04]  /*dc00*/  IMAD.MOV R11, RZ, RZ, -R11 ;  /* 0x000000ffff0b7224 */ /* 0x000fc800078e0a0b */
[----:B------:R-:W-:-:S04]  /*dc10*/  IMAD R4, R27, R11, R4 ;  /* 0x0000000b1b047224 */ /* 0x000fc800078e0204 */
[----:B------:R-:W-:Y:S02]  /*dc20*/  @!P2 IMAD.IADD R2, R2, 0x1, -R27 ;  /* 0x000000010202a824 */ /* 0x000fe400078e0a1b */
[----:B0-----:R-:W-:-:S04]  /*dc30*/  IMAD.HI.U32 R10, R0, R7, RZ ;  /* 0x00000007000a7227 */ /* 0x001fc800078e00ff */
[----:B------:R-:W-:Y:S01]  /*dc40*/  IMAD.MOV.U32 R11, RZ, RZ, R2 ;  /* 0x000000ffff0b7224 */ /* 0x000fe200078e0002 */
[C---:B------:R-:W-:Y:S01]  /*dc50*/  ISETP.GT.U32.AND P2, PT, R27.reuse, R4, PT ;  /* 0x000000041b00720c */ /* 0x040fe20003f44070 */
[----:B------:R-:W-:Y:S02]  /*dc60*/  @!P5 IMAD.IADD R8, R8, 0x1, -R27 ;  /* 0x000000010808d824 */ /* 0x000fe400078e0a1b */
[----:B------:R-:W-:Y:S01]  /*dc70*/  @!P0 IMAD.MOV R11, RZ, RZ, -R11 ;  /* 0x000000ffff0b8224 */ /* 0x000fe200078e0a0b */
[----:B------:R-:W-:Y:S01]  /*dc80*/  ISETP.GE.AND P5, PT, R14, RZ, PT ;  /* 0x000000ff0e00720c */ /* 0x000fe20003fa6270 */
[----:B------:R-:W-:Y:S01]  /*dc90*/  IMAD.MOV R10, RZ, RZ, -R10 ;  /* 0x000000ffff0a7224 */ /* 0x000fe200078e0a0a */
[----:B------:R-:W3:Y:S03]  /*dca0*/  LDL.LU R14, [R1+0x4bc] ;  /* 0x0004bc00010e7983 */ /* 0x000ee60000300800 */
[----:B------:R-:W-:Y:S01]  /*dcb0*/  IMAD R7, R27, R10, R7 ;  /* 0x0000000a1b077224 */ /* 0x000fe200078e0207 */
[----:B------:R0:W-:Y:S02]  /*dcc0*/  STL [R1+0x124], R11 ;  /* 0x0001240b01007387 */ /* 0x0001e40000100800 */
[----:B0-----:R-:W-:-:S04]  /*dcd0*/  IMAD.MOV.U32 R11, RZ, RZ, R8 ;  /* 0x000000ffff0b7224 */ /* 0x001fc800078e0008 */
[----:B------:R-:W-:Y:S01]  /*dce0*/  @!P1 IMAD.MOV R11, RZ, RZ, -R11 ;  /* 0x000000ffff0b9224 */ /* 0x000fe200078e0a0b */
[C---:B------:R-:W-:Y:S01]  /*dcf0*/  ISETP.GT.U32.AND P1, PT, R27.reuse, R7, PT ;  /* 0x000000071b00720c */ /* 0x040fe20003f24070 */
[----:B------:R-:W-:Y:S01]  /*dd00*/  @!P2 IMAD.IADD R4, R4, 0x1, -R27 ;  /* 0x000000010404a824 */ /* 0x000fe200078e0a1b */
[C---:B------:R-:W-:Y:S02]  /*dd10*/  ISETP.GT.U32.AND P0, PT, R27.reuse, R5, PT ;  /* 0x000000051b00720c */ /* 0x040fe40003f04070 */
[----:B----4-:R-:W-:Y:S02]  /*dd20*/  ISETP.GE.AND P6, PT, R12, RZ, PT ;  /* 0x000000ff0c00720c */ /* 0x010fe40003fc6270 */
[----:B------:R-:W-:-:S07]  /*dd30*/  ISETP.GT.U32.AND P2, PT, R27, R4, PT ;  /* 0x000000041b00720c */ /* 0x000fce0003f44070 */
[--C-:B------:R-:W-:Y:S02]  /*dd40*/  @!P1 IMAD.IADD R7, R7, 0x1, -R27.reuse ;  /* 0x0000000107079824 */ /* 0x100fe400078e0a1b */
[----:B------:R-:W-:-:S03]  /*dd50*/  @!P0 IMAD.IADD R5, R5, 0x1, -R27 ;  /* 0x0000000105058824 */ /* 0x000fc600078e0a1b */
[----:B------:R-:W-:Y:S01]  /*dd60*/  ISETP.GT.U32.AND P1, PT, R27, R7, PT ;  /* 0x000000071b00720c */ /* 0x000fe20003f24070 */
[----:B------:R-:W-:Y:S02]  /*dd70*/  @!P6 IMAD.MOV R9, RZ, RZ, -R9 ;  /* 0x000000ffff09e224 */ /* 0x000fe400078e0a09 */
[----:B------:R-:W-:Y:S01]  /*dd80*/  @!P2 IMAD.IADD R4, R4, 0x1, -R27 ;  /* 0x000000010404a824 */ /* 0x000fe200078e0a1b */
[----:B------:R-:W-:Y:S01]  /*dd90*/  STL [R1+0x110], R11 ;  /* 0x0001100b01007387 */ /* 0x000fe20000100800 */
[----:B------:R-:W-:Y:S02]  /*dda0*/  @!P5 IMAD.MOV R5, RZ, RZ, -R5 ;  /* 0x000000ffff05d224 */ /* 0x000fe400078e0a05 */
[----:B------:R-:W-:Y:S01]  /*ddb0*/  @!P3 IMAD.MOV R4, RZ, RZ, -R4 ;  /* 0x000000ffff04b224 */ /* 0x000fe200078e0a04 */
[----:B------:R0:W-:Y:S01]  /*ddc0*/  STL [R1+0x118], R9 ;  /* 0x0001180901007387 */ /* 0x0001e20000100800 */
[----:B-----5:R-:W-:Y:S02]  /*ddd0*/  IABS R8, R22 ;  /* 0x0000001600087213 */ /* 0x020fe40000000000 */
[----:B--2---:R-:W-:-:S02]  /*dde0*/  ISETP.GE.AND P5, PT, R19, RZ, PT ;  /* 0x000000ff1300720c */ /* 0x004fc40003fa6270 */
[----:B------:R-:W-:Y:S01]  /*ddf0*/  @!P1 IMAD.IADD R7, R7, 0x1, -R27 ;  /* 0x0000000107079824 */ /* 0x000fe200078e0a1b */
[----:B------:R-:W-:Y:S02]  /*de00*/  ISETP.GE.AND P2, PT, R22, RZ, PT ;  /* 0x000000ff1600720c */ /* 0x000fe40003f46270 */
[----:B0-----:R-:W-:Y:S02]  /*de10*/  IABS R9, R19 ;  /* 0x0000001300097213 */ /* 0x001fe40000000000 */
[----:B------:R-:W2:Y:S04]  /*de20*/  LDL.LU R19, [R1+0x4cc] ;  /* 0x0004cc0001137983 */ /* 0x000ea80000300800 */
[----:B------:R3:W-:Y:S04]  /*de30*/  STL [R1+0x120], R5 ;  /* 0x0001200501007387 */ /* 0x0007e80000100800 */
[----:B------:R-:W-:Y:S04]  /*de40*/  STL [R1+0x11c], R4 ;  /* 0x00011c0401007387 */ /* 0x000fe80000100800 */
[----:B------:R-:W4:Y:S01]  /*de50*/  LDL.LU R22, [R1+0x4c0] ;  /* 0x0004c00001167983 */ /* 0x000f220000300800 */
[----:B---3--:R-:W-:-:S02]  /*de60*/  IABS R5, R20 ;  /* 0x0000001400057213 */ /* 0x008fc40000000000 */
[----:B------:R-:W-:Y:S02]  /*de70*/  ISETP.GE.AND P1, PT, R20, RZ, PT ;  /* 0x000000ff1400720c */ /* 0x000fe40003f26270 */
[----:B------:R-:W3:Y:S01]  /*de80*/  LDL R20, [R1+0x4d0] ;  /* 0x0004d00001147983 */ /* 0x000ee20000100800 */
[----:B------:R-:W-:-:S05]  /*de90*/  IABS R6, R13 ;  /* 0x0000000d00067213 */ /* 0x000fca0000000000 */
[----:B------:R-:W-:-:S04]  /*dea0*/  IMAD.HI.U32 R2, R0, R6, RZ ;  /* 0x0000000600027227 */ /* 0x000fc800078e00ff */
[----:B------:R-:W-:-:S04]  /*deb0*/  IMAD.MOV R2, RZ, RZ, -R2 ;  /* 0x000000ffff027224 */ /* 0x000fc800078e0a02 */
[----:B------:R-:W-:-:S05]  /*dec0*/  IMAD R6, R27, R2, R6 ;  /* 0x000000021b067224 */ /* 0x000fca00078e0206 */
[----:B------:R-:W-:Y:S02]  /*ded0*/  ISETP.GT.U32.AND P0, PT, R27, R6, PT ;  /* 0x000000061b00720c */ /* 0x000fe40003f04070 */
[----:B------:R-:W-:-:S11]  /*dee0*/  ISETP.GE.AND P6, PT, R13, RZ, PT ;  /* 0x000000ff0d00720c */ /* 0x000fd60003fc6270 */
[----:B------:R-:W-:-:S05]  /*def0*/  @!P0 IMAD.IADD R6, R6, 0x1, -R27 ;  /* 0x0000000106068824 */ /* 0x000fca00078e0a1b */
[----:B------:R-:W-:Y:S01]  /*df00*/  ISETP.GT.U32.AND P0, PT, R27, R6, PT ;  /* 0x000000061b00720c */ /* 0x000fe20003f04070 */
[----:B------:R-:W-:Y:S01]  /*df10*/  @!P4 IMAD.MOV R7, RZ, RZ, -R7 ;  /* 0x000000ffff07c224 */ /* 0x000fe200078e0a07 */
[----:B------:R-:W-:Y:S02]  /*df20*/  IABS R12, R14 ;  /* 0x0000000e000c7213 */ /* 0x000fe40000000000 */
[----:B------:R-:W-:-:S09]  /*df30*/  ISETP.GE.AND P4, PT, R14, RZ, PT ;  /* 0x000000ff0e00720c */ /* 0x000fd20003f86270 */
[----:B------:R-:W-:-:S04]  /*df40*/  @!P0 IMAD.IADD R6, R6, 0x1, -R27 ;  /* 0x0000000106068824 */ /* 0x000fc800078e0a1b */
[----:B------:R-:W-:Y:S01]  /*df50*/  @!P6 IMAD.MOV R6, RZ, RZ, -R6 ;  /* 0x000000ffff06e224 */ /* 0x000fe200078e0a06 */
[----:B------:R-:W-:Y:S04]  /*df60*/  STL [R1+0x108], R7 ;  /* 0x0001080701007387 */ /* 0x000fe80000100800 */
[----:B------:R0:W-:Y:S04]  /*df70*/  STL [R1+0x10c], R6 ;  /* 0x00010c0601007387 */ /* 0x0001e80000100800 */
[----:B------:R-:W5:Y:S01]  /*df80*/  LDL.LU R14, [R1+0x4dc] ;  /* 0x0004dc00010e7983 */ /* 0x000f620000300800 */
[----:B------:R-:W-:-:S02]  /*df90*/  ISETP.GE.AND P6, PT, R21, RZ, PT ;  /* 0x000000ff1500720c */ /* 0x000fc40003fc6270 */
[----:B0-----:R-:W-:Y:S02]  /*dfa0*/  IABS R6, R21 ;  /* 0x0000001500067213 */ /* 0x001fe40000000000 */
[----:B------:R-:W5:Y:S01]  /*dfb0*/  LDL R21, [R1+0x4d4] ;  /* 0x0004d40001157983 */ /* 0x000f620000100800 */
[----:B---3--:R-:W-:-:S03]  /*dfc0*/  IABS R10, R20 ;  /* 0x00000014000a7213 */ /* 0x008fc60000000000 */
[----:B------:R-:W3:Y:S01]  /*dfd0*/  LDL R20, [R1+0x4d8] ;  /* 0x0004d80001147983 */ /* 0x000ee20000100800 */
[----:B------:R-:W-:-:S04]  /*dfe0*/  IMAD.HI.U32 R2, R0, R8, RZ ;  /* 0x0000000800027227 */ /* 0x000fc800078e00ff */
[----:B------:R-:W-:-:S04]  /*dff0*/  IMAD.MOV R2, RZ, RZ, -R2 ;  /* 0x000000ffff027224 */ /* 0x000fc800078e0a02 */
[----:B------:R-:W-:-:S05]  /*e000*/  IMAD R8, R27, R2, R8 ;  /* 0x000000021b087224 */ /* 0x000fca00078e0208 */
[----:B------:R-:W-:Y:S01]  /*e010*/  ISETP.GT.U32.AND P3, PT, R27, R8, PT ;  /* 0x000000081b00720c */ /* 0x000fe20003f64070 */
[----:B------:R-:W-:-:S04]  /*e020*/  IMAD.HI.U32 R2, R0, R9, RZ ;  /* 0x0000000900027227 */ /* 0x000fc800078e00ff */
[----:B------:R-:W-:-:S04]  /*e030*/  IMAD.MOV R2, RZ, RZ, -R2 ;  /* 0x000000ffff027224 */ /* 0x000fc800078e0a02 */
[----:B------:R-:W-:-:S04]  /*e040*/  IMAD R9, R27, R2, R9 ;  /* 0x000000021b097224 */ /* 0x000fc800078e0209 */
[----:B------:R-:W-:Y:S01]  /*e050*/  @!P3 IMAD.IADD R8, R8, 0x1, -R27 ;  /* 0x000000010808b824 */ /* 0x000fe200078e0a1b */
[----:B------:R-:W-:-:S04]  /*e060*/  ISETP.GT.U32.AND P0, PT, R27, R9, PT ;  /* 0x000000091b00720c */ /* 0x000fc80003f04070 */
[----:B------:R-:W-:Y:S01]  /*e070*/  ISETP.GT.U32.AND P3, PT, R27, R8, PT ;  /* 0x000000081b00720c */ /* 0x000fe20003f64070 */
[----:B------:R-:W-:-:S04]  /*e080*/  IMAD.HI.U32 R4, R0, R5, RZ ;  /* 0x0000000500047227 */ /* 0x000fc800078e00ff */
[----:B------:R-:W-:-:S04]  /*e090*/  IMAD.HI.U32 R2, R0, R12, RZ ;  /* 0x0000000c00027227 */ /* 0x000fc800078e00ff */
[----:B------:R-:W-:Y:S02]  /*e0a0*/  IMAD.MOV R4, RZ, RZ, -R4 ;  /* 0x000000ffff047224 */ /* 0x000fe400078e0a04 */
[----:B------:R-:W-:Y:S02]  /*e0b0*/  IMAD.MOV R2, RZ, RZ, -R2 ;  /* 0x000000ffff027224 */ /* 0x000fe400078e0a02 */
[----:B------:R-:W-:Y:S02]  /*e0c0*/  IMAD R5, R27, R4, R5 ;  /* 0x000000041b057224 */ /* 0x000fe400078e0205 */
[--C-:B------:R-:W-:Y:S02]  /*e0d0*/  @!P3 IMAD.IADD R8, R8, 0x1, -R27.reuse ;  /* 0x000000010808b824 */ /* 0x100fe400078e0a1b */
[----:B------:R-:W-:Y:S01]  /*e0e0*/  @!P0 IMAD.IADD R9, R9, 0x1, -R27 ;  /* 0x0000000109098824 */ /* 0x000fe200078e0a1b */
[C---:B------:R-:W-:Y:S01]  /*e0f0*/  ISETP.GT.U32.AND P3, PT, R27.reuse, R5, PT ;  /* 0x000000051b00720c */ /* 0x040fe20003f64070 */
[----:B------:R-:W-:-:S02]  /*e100*/  IMAD R12, R27, R2, R12 ;  /* 0x000000021b0c7224 */ /* 0x000fc400078e020c */
[----:B------:R-:W-:Y:S01]  /*e110*/  IMAD.MOV.U32 R13, RZ, RZ, R8 ;  /* 0x000000ffff0d7224 */ /* 0x000fe200078e0008 */
[----:B------:R-:W-:-:S03]  /*e120*/  ISETP.GT.U32.AND P0, PT, R27, R9, PT ;  /* 0x000000091b00720c */ /* 0x000fc60003f04070 */
[----:B------:R-:W-:Y:S01]  /*e130*/  @!P2 IMAD.MOV R13, RZ, RZ, -R13 ;  /* 0x000000ffff0da224 */ /* 0x000fe200078e0a0d */
[----:B------:R-:W-:Y:S01]  /*e140*/  ISETP.GT.U32.AND P2, PT, R27, R12, PT ;  /* 0x0000000c1b00720c */ /* 0x000fe20003f44070 */
[----:B------:R-:W-:-:S04]  /*e150*/  IMAD.HI.U32 R4, R0, R6, RZ ;  /* 0x0000000600047227 */ /* 0x000fc800078e00ff */
[----:B------:R-:W-:Y:S02]  /*e160*/  IMAD.MOV R4, RZ, RZ, -R4 ;  /* 0x000000ffff047224 */ /* 0x000fe400078e0a04 */
[--C-:B------:R-:W-:Y:S01]  /*e170*/  @!P3 IMAD.IADD R5, R5, 0x1, -R27.reuse ;  /* 0x000000010505b824 */ /* 0x100fe200078e0a1b */
[----:B----4-:R-:W-:Y:S01]  /*e180*/  IABS R2, R22 ;  /* 0x0000001600027213 */ /* 0x010fe20000000000 */
[--C-:B------:R-:W-:Y:S01]  /*e190*/  @!P0 IMAD.IADD R9, R9, 0x1, -R27.reuse ;  /* 0x0000000109098824 */ /* 0x100fe200078e0a1b */
[----:B------:R-:W-:Y:S01]  /*e1a0*/  ISETP.GE.AND P0, PT, R22, RZ, PT ;  /* 0x000000ff1600720c */ /* 0x000fe20003f06270 */
[C---:B------:R-:W-:Y:S01]  /*e1b0*/  IMAD R6, R27.reuse, R4, R6 ;  /* 0x000000041b067224 */ /* 0x040fe200078e0206 */
[----:B------:R-:W-:Y:S01]  /*e1c0*/  STL [R1+0x104], R13 ;  /* 0x0001040d01007387 */ /* 0x000fe20000100800 */
[----:B------:R-:W-:Y:S01]  /*e1d0*/  @!P2 IMAD.IADD R12, R12, 0x1, -R27 ;  /* 0x000000010c0ca824 */ /* 0x000fe200078e0a1b */
[----:B------:R-:W-:Y:S02]  /*e1e0*/  ISETP.GT.U32.AND P2, PT, R27, R5, PT ;  /* 0x000000051b00720c */ /* 0x000fe40003f44070 */
[----:B------:R-:W4:Y:S01]  /*e1f0*/  LDL.LU R22, [R1+0x4e0] ;  /* 0x0004e00001167983 */ /* 0x000f220000300800 */
[----:B--2---:R-:W-:-:S02]  /*e200*/  IABS R11, R19 ;  /* 0x00000013000b7213 */ /* 0x004fc40000000000 */
[----:B------:R-:W-:Y:S01]  /*e210*/  ISETP.GT.U32.AND P3, PT, R27, R6, PT ;  /* 0x000000061b00720c */ /* 0x000fe20003f64070 */
[----:B------:R-:W-:-:S04]  /*e220*/  IMAD.HI.U32 R7, R0, R2, RZ ;  /* 0x0000000200077227 */ /* 0x000fc800078e00ff */
[----:B------:R-:W-:-:S04]  /*e230*/  IMAD.HI.U32 R8, R0, R11, RZ ;  /* 0x0000000b00087227 */ /* 0x000fc800078e00ff */
[----:B------:R-:W-:Y:S02]  /*e240*/  IMAD.MOV R7, RZ, RZ, -R7 ;  /* 0x000000ffff077224 */ /* 0x000fe400078e0a07 */
[----:B------:R-:W-:Y:S02]  /*e250*/  IMAD.MOV R8, RZ, RZ, -R8 ;  /* 0x000000ffff087224 */ /* 0x000fe400078e0a08 */
[----:B------:R-:W-:Y:S02]  /*e260*/  IMAD R2, R27, R7, R2 ;  /* 0x000000071b027224 */ /* 0x000fe400078e0202 */
[----:B------:R-:W-:Y:S01]  /*e270*/  @!P2 IMAD.IADD R5, R5, 0x1, -R27 ;  /* 0x000000010505a824 */ /* 0x000fe200078e0a1b */
[----:B-----5:R0:W-:Y:S01]  /*e280*/  STL [R1+0x25a0], R14 ;  /* 0x0025a00e01007387 */ /* 0x0201e20000100800 */
[C---:B------:R-:W-:Y:S01]  /*e290*/  IMAD R11, R27.reuse, R8, R11 ;  /* 0x000000081b0b7224 */ /* 0x040fe200078e020b */
[----:B------:R-:W-:Y:S01]  /*e2a0*/  IABS R8, R14 ;  /* 0x0000000e00087213 */ /* 0x000fe20000000000 */
[----:B------:R-:W-:Y:S01]  /*e2b0*/  @!P3 IMAD.IADD R6, R6, 0x1, -R27 ;  /* 0x000000010606b824 */ /* 0x000fe200078e0a1b */
[----:B------:R-:W-:Y:S01]  /*e2c0*/  ISETP.GT.U32.AND P2, PT, R27, R2, PT ;  /* 0x000000021b00720c */ /* 0x000fe20003f44070 */
[----:B0-----:R-:W-:-:S03]  /*e2d0*/  IMAD.MOV.U32 R14, RZ, RZ, R5 ;  /* 0x000000ffff0e7224 */ /* 0x001fc600078e0005 */
[----:B------:R-:W-:Y:S01]  /*e2e0*/  ISETP.GT.U32.AND P3, PT, R27, R6, PT ;  /* 0x000000061b00720c */ /* 0x000fe20003f64070 */
[----:B------:R-:W-:Y:S01]  /*e2f0*/  @!P1 IMAD.MOV R14, RZ, RZ, -R14 ;  /* 0x000000ffff0e9224 */ /* 0x000fe200078e0a0e */
[----:B------:R-:W-:-:S07]  /*e300*/  IABS R4, R21 ;  /* 0x0000001500047213 */ /* 0x000fce0000000000 */
[----:B------:R-:W-:Y:S01]  /*e310*/  @!P2 IMAD.IADD R2, R2, 0x1, -R27 ;  /* 0x000000010202a824 */ /* 0x000fe200078e0a1b */
[----:B------:R-:W-:-:S03]  /*e320*/  ISETP.GE.AND P2, PT, R19, RZ, PT ;  /* 0x000000ff1300720c */ /* 0x000fc60003f46270 */
[----:B------:R-:W-:Y:S01]  /*e330*/  @!P3 IMAD.IADD R6, R6, 0x1, -R27 ;  /* 0x000000010606b824 */ /* 0x000fe200078e0a1b */
[----:B---3--:R-:W-:Y:S01]  /*e340*/  IABS R13, R20 ;  /* 0x00000014000d7213 */ /* 0x008fe20000000000 */
[----:B------:R-:W-:-:S04]  /*e350*/  IMAD.MOV.U32 R20, RZ, RZ, R9 ;  /* 0x000000ffff147224 */ /* 0x000fc800078e0009 */
[----:B------:R-:W-:Y:S01]  /*e360*/  @!P5 IMAD.MOV R20, RZ, RZ, -R20 ;  /* 0x000000ffff14d224 */ /* 0x000fe200078e0a14 */
[----:B------:R-:W-:Y:S01]  /*e370*/  ISETP.GT.U32.AND P5, PT, R27, R12, PT ;  /* 0x0000000c1b00720c */ /* 0x000fe20003fa4070 */
[----:B------:R-:W-:-:S03]  /*e380*/  IMAD.MOV.U32 R9, RZ, RZ, R13 ;  /* 0x000000ffff097224 */ /* 0x000fc600078e000d */
[----:B------:R0:W-:Y:S01]  /*e390*/  STL [R1+0xf8], R20 ;  /* 0x0000f81401007387 */ /* 0x0001e20000100800 */
[----:B------:R-:W-:-:S03]  /*e3a0*/  IMAD.HI.U32 R13, R0, R9, RZ ;  /* 0x00000009000d7227 */ /* 0x000fc600078e00ff */
[----:B------:R-:W2:Y:S05]  /*e3b0*/  LDL.LU R21, [R1+0x4e4] ;  /* 0x0004e40001157983 */ /* 0x000eaa0000300800 */
[----:B------:R-:W-:Y:S01]  /*e3c0*/  @!P5 IMAD.IADD R12, R12, 0x1, -R27 ;  /* 0x000000010c0cd824 */ /* 0x000fe200078e0a1b */
[----:B0-----:R-:W3:Y:S01]  /*e3d0*/  LDL.LU R20, [R1+0x4e8] ;  /* 0x0004e80001147983 */ /* 0x001ee20000300800 */
[----:B------:R-:W-:-:S03]  /*e3e0*/  IMAD.MOV R13, RZ, RZ, -R13 ;  /* 0x000000ffff0d7224 */ /* 0x000fc600078e0a0d */
[----:B------:R0:W-:Y:S01]  /*e3f0*/  STL [R1+0xf4], R14 ;  /* 0x0000f40e01007387 */ /* 0x0001e20000100800 */
[----:B------:R-:W-:-:S03]  /*e400*/  IMAD R9, R27, R13, R9 ;  /* 0x0000000d1b097224 */ /* 0x000fc600078e0209 */
[----:B------:R-:W5:Y:S04]  /*e410*/  LDL.LU R19, [R1+0x4ec] ;  /* 0x0004ec0001137983 */ /* 0x000f680000300800 */
[----:B------:R-:W3:Y:S01]  /*e420*/  LDL.LU R13, [R1+0x4d4] ;  /* 0x0004d400010d7983 */ /* 0x000ee20000300800 */
[----:B0-----:R-:W-:-:S03]  /*e430*/  IMAD.MOV.U32 R14, RZ, RZ, R12 ;  /* 0x000000ffff0e7224 */ /* 0x001fc600078e000c */
[----:B------:R-:W5:Y:S01]  /*e440*/  LDL.LU R12, [R1+0x4d0] ;  /* 0x0004d000010c7983 */ /* 0x000f620000300800 */
[----:B------:R-:W-:-:S05]  /*e450*/  @!P4 IMAD.MOV R14, RZ, RZ, -R14 ;  /* 0x000000ffff0ec224 */ /* 0x000fca00078e0a0e */
[----:B------:R0:W-:Y:S02]  /*e460*/  STL [R1+0xe8], R14 ;  /* 0x0000e80e01007387 */ /* 0x0001e40000100800 */
[----:B0-----:R-:W-:-:S04]  /*e470*/  IMAD.MOV.U32 R14, RZ, RZ, R6 ;  /* 0x000000ffff0e7224 */ /* 0x001fc800078e0006 */
[----:B------:R-:W-:-:S05]  /*e480*/  @!P6 IMAD.MOV R14, RZ, RZ, -R14 ;  /* 0x000000ffff0ee224 */ /* 0x000fca00078e0a0e */
[----:B------:R0:W-:Y:S04]  /*e490*/  STL [R1+0xec], R14 ;  /* 0x0000ec0e01007387 */ /* 0x0001e80000100800 */
[----:B0-----:R-:W2:Y:S01]  /*e4a0*/  LDL.LU R14, [R1+0x25a0] ;  /* 0x0025a000010e7983 */ /* 0x001ea20000300800 */
[----:B------:R-:W-:-:S04]  /*e4b0*/  IMAD.HI.U32 R7, R0, R10, RZ ;  /* 0x0000000a00077227 */ /* 0x000fc800078e00ff */
[----:B------:R-:W-:-:S04]  /*e4c0*/  IMAD.MOV R7, RZ, RZ, -R7 ;  /* 0x000000ffff077224 */ /* 0x000fc800078e0a07 */
[----:B------:R-:W-:Y:S02]  /*e4d0*/  IMAD R10, R27, R7, R10 ;  /* 0x000000071b0a7224 */ /* 0x000fe400078e020a */
[----:B------:R-:W-:-:S04]  /*e4e0*/  IMAD.HI.U32 R7, R0, R4, RZ ;  /* 0x0000000400077227 */ /* 0x000fc800078e00ff */
[----:B------:R-:W-:Y:S02]  /*e4f0*/  IMAD.MOV R7, RZ, RZ, -R7 ;  /* 0x000000ffff077224 */ /* 0x000fe400078e0a07 */
[----:B------:R-:W-:Y:S01]  /*e500*/  IMAD.HI.U32 R5, R0, R8, RZ ;  /* 0x0000000800057227 */ /* 0x000fe200078e00ff */
[----:B------:R-:W-:-:S03]  /*e510*/  ISETP.GT.U32.AND P1, PT, R27, R11, PT ;  /* 0x0000000b1b00720c */ /* 0x000fc60003f24070 */
[C---:B------:R-:W-:Y:S01]  /*e520*/  IMAD R4, R27.reuse, R7, R4 ;  /* 0x000000071b047224 */ /* 0x040fe200078e0204 */
[----:B----4-:R-:W-:Y:S01]  /*e530*/  IABS R7, R22 ;  /* 0x0000001600077213 */ /* 0x010fe20000000000 */
[----:B------:R-:W-:Y:S01]  /*e540*/  IMAD.MOV R5, RZ, RZ, -R5 ;  /* 0x000000ffff057224 */ /* 0x000fe200078e0a05 */
[----:B------:R-:W-:-:S03]  /*e550*/  ISETP.GT.U32.AND P5, PT, R27, R10, PT ;  /* 0x0000000a1b00720c */ /* 0x000fc60003fa4070 */
[----:B------:R-:W-:Y:S02]  /*e560*/  IMAD R8, R27, R5, R8 ;  /* 0x000000051b087224 */ /* 0x000fe400078e0208 */
[----:B------:R-:W-:-:S04]  /*e570*/  IMAD.HI.U32 R5, R0, R7, RZ ;  /* 0x0000000700057227 */ /* 0x000fc800078e00ff */
[----:B------:R-:W-:Y:S02]  /*e580*/  IMAD.MOV R5, RZ, RZ, -R5 ;  /* 0x000000ffff057224 */ /* 0x000fe400078e0a05 */
[----:B------:R-:W-:Y:S02]  /*e590*/  @!P1 IMAD.IADD R11, R11, 0x1, -R27 ;  /* 0x000000010b0b9824 */ /* 0x000fe400078e0a1b */
[C---:B------:R-:W-:Y:S02]  /*e5a0*/  IMAD R7, R27.reuse, R5, R7 ;  /* 0x000000051b077224 */ /* 0x040fe400078e0207 */
[----:B------:R-:W4:Y:S01]  /*e5b0*/  LDL.LU R5, [R1+0x4d8] ;  /* 0x0004d80001057983 */ /* 0x000f220000300800 */
[----:B------:R-:W-:Y:S01]  /*e5c0*/  @!P5 IMAD.IADD R10, R10, 0x1, -R27 ;  /* 0x000000010a0ad824 */ /* 0x000fe200078e0a1b */
[----:B------:R-:W-:-:S13]  /*e5d0*/  ISETP.GT.U32.AND P5, PT, R27, R11, PT ;  /* 0x0000000b1b00720c */ /* 0x000fda0003fa4070 */
[----:B------:R-:W-:Y:S01]  /*e5e0*/  @!P5 IMAD.IADD R11, R11, 0x1, -R27 ;  /* 0x000000010b0bd824 */ /* 0x000fe200078e0a1b */
[----:B------:R-:W-:-:S13]  /*e5f0*/  ISETP.GT.U32.AND P5, PT, R27, R8, PT ;  /* 0x000000081b00720c */ /* 0x000fda0003fa4070 */
[----:B------:R-:W-:Y:S01]  /*e600*/  @!P5 IMAD.IADD R8, R8, 0x1, -R27 ;  /* 0x000000010808d824 */ /* 0x000fe200078e0a1b */
[C---:B------:R-:W-:Y:S02]  /*e610*/  ISETP.GT.U32.AND P3, PT, R27.reuse, R4, PT ;  /* 0x000000041b00720c */ /* 0x040fe40003f64070 */
[----:B------:R-:W-:-:S11]  /*e620*/  ISETP.GT.U32.AND P1, PT, R27, R2, PT ;  /* 0x000000021b00720c */ /* 0x000fd60003f24070 */
[----:B------:R-:W-:Y:S01]  /*e630*/  @!P3 IMAD.IADD R4, R4, 0x1, -R27 ;  /* 0x000000010404b824 */ /* 0x000fe200078e0a1b */
[----:B------:R-:W-:Y:S02]  /*e640*/  ISETP.GT.U32.AND P3, PT, R27, R10, PT ;  /* 0x0000000a1b00720c */ /* 0x000fe40003f64070 */
[----:B--2---:R-:W-:Y:S02]  /*e650*/  ISETP.GE.AND P5, PT, R14, RZ, PT ;  /* 0x000000ff0e00720c */ /* 0x004fe40003fa6270 */
[----:B------:R-:W2:Y:S01]  /*e660*/  LDL.LU R14, [R1+0x4f8] ;  /* 0x0004f800010e7983 */ /* 0x000ea20000300800 */
[----:B------:R-:W-:-:S08]  /*e670*/  IABS R6, R21 ;  /* 0x0000001500067213 */ /* 0x000fd00000000000 */
[----:B------:R-:W-:Y:S01]  /*e680*/  @!P3 IMAD.IADD R10, R10, 0x1, -R27 ;  /* 0x000000010a0ab824 */ /* 0x000fe200078e0a1b */
[----:B---3--:R-:W-:Y:S01]  /*e690*/  ISETP.GE.AND P3, PT, R13, RZ, PT ;  /* 0x000000ff0d00720c */ /* 0x008fe20003f66270 */
[----:B------:R-:W-:-:S04]  /*e6a0*/  IMAD.HI.U32 R13, R0, R6, RZ ;  /* 0x00000006000d7227 */ /* 0x000fc800078e00ff */
[----:B------:R-:W-:Y:S02]  /*e6b0*/  IMAD.MOV R13, RZ, RZ, -R13 ;  /* 0x000000ffff0d7224 */ /* 0x000fe400078e0a0d */
[----:B------:R-:W-:Y:S02]  /*e6c0*/  @!P1 IMAD.IADD R2, R2, 0x1, -R27 ;  /* 0x0000000102029824 */ /* 0x000fe400078e0a1b */
[C---:B------:R-:W-:Y:S01]  /*e6d0*/  IMAD R6, R27.reuse, R13, R6 ;  /* 0x0000000d1b067224 */ /* 0x040fe200078e0206 */
[C---:B------:R-:W-:Y:S01]  /*e6e0*/  ISETP.GT.U32.AND P4, PT, R27.reuse, R4, PT ;  /* 0x000000041b00720c */ /* 0x040fe20003f84070 */
[----:B------:R-:W-:Y:S01]  /*e6f0*/  IMAD.MOV.U32 R13, RZ, RZ, R2 ;  /* 0x000000ffff0d7224 */ /* 0x000fe200078e0002 */
[----:B------:R-:W-:Y:S01]  /*e700*/  ISETP.GT.U32.AND P6, PT, R27, R9, PT ;  /* 0x000000091b00720c */ /* 0x000fe20003fc4070 */
[----:B------:R-:W-:Y:S02]  /*e710*/  @!P2 IMAD.MOV R11, RZ, RZ, -R11 ;  /* 0x000000ffff0ba224 */ /* 0x000fe400078e0a0b */
[----:B------:R-:W-:Y:S01]  /*e720*/  @!P0 IMAD.MOV R13, RZ, RZ, -R13 ;  /* 0x000000ffff0d8224 */ /* 0x000fe200078e0a0d */
[----:B-----5:R-:W-:-:S04]  /*e730*/  ISETP.GE.AND P1, PT, R12, RZ, PT ;  /* 0x000000ff0c00720c */ /* 0x020fc80003f26270 */
[----:B------:R0:W-:Y:S04]  /*e740*/  STL [R1+0x64], R13 ;  /* 0x0000640d01007387 */ /* 0x0001e80000100800 */
[----:B------:R1:W-:Y:S01]  /*e750*/  STL [R1+0xbc], R11 ;  /* 0x0000bc0b01007387 */ /* 0x0003e20000100800 */
[----:B------:R-:W-:Y:S01]  /*e760*/  @!P4 IMAD.IADD R4, R4, 0x1, -R27 ;  /* 0x000000010404c824 */ /* 0x000fe200078e0a1b */
[----:B------:R-:W-:Y:S02]  /*e770*/  ISETP.GT.U32.AND P4, PT, R27, R7, PT ;  /* 0x000000071b00720c */ /* 0x000fe40003f84070 */
[----:B0-----:R-:W3:Y:S01]  /*e780*/  LDL.LU R13, [R1+0x4f4] ;  /* 0x0004f400010d7983 */ /* 0x001ee20000300800 */
[----:B-1----:R-:W-:-:S03]  /*e790*/  IMAD.MOV.U32 R11, RZ, RZ, R10 ;  /* 0x000000ffff0b7224 */ /* 0x002fc600078e000a */
[----:B------:R-:W5:Y:S01]  /*e7a0*/  LDL.LU R10, [R1+0x4f0] ;  /* 0x0004f000010a7983 */ /* 0x000f620000300800 */
[----:B------:R-:W-:Y:S02]  /*e7b0*/  @!P6 IMAD.IADD R9, R9, 0x1, -R27 ;  /* 0x000000010909e824 */ /* 0x000fe400078e0a1b */
[----:B------:R-:W-:Y:S01]  /*e7c0*/  @!P1 IMAD.MOV R11, RZ, RZ, -R11 ;  /* 0x000000ffff0b9224 */ /* 0x000fe200078e0a0b */
[C---:B------:R-:W-:Y:S02]  /*e7d0*/  ISETP.GT.U32.AND P1, PT, R27.reuse, R6, PT ;  /* 0x000000061b00720c */ /* 0x040fe40003f24070 */
[----:B------:R-:W-:Y:S01]  /*e7e0*/  ISETP.GT.U32.AND P0, PT, R27, R9, PT ;  /* 0x000000091b00720c */ /* 0x000fe20003f04070 */
[----:B------:R-:W-:Y:S01]  /*e7f0*/  @!P4 IMAD.IADD R7, R7, 0x1, -R27 ;  /* 0x000000010707c824 */ /* 0x000fe200078e0a1b */
[----:B------:R-:W-:Y:S01]  /*e800*/  ISETP.GT.U32.AND P2, PT, R27, R8, PT ;  /* 0x000000081b00720c */ /* 0x000fe20003f44070 */
[----:B------:R-:W-:Y:S01]  /*e810*/  @!P3 IMAD.MOV R4, RZ, RZ, -R4 ;  /* 0x000000ffff04b224 */ /* 0x000fe200078e0a04 */
[----:B----4-:R-:W-:-:S02]  /*e820*/  ISETP.GE.AND P6, PT, R5, RZ, PT ;  /* 0x000000ff0500720c */ /* 0x010fc40003fc6270 */
[----:B------:R-:W-:Y:S02]  /*e830*/  ISETP.GT.U32.AND P4, PT, R27, R7, PT ;  /* 0x000000071b00720c */ /* 0x000fe40003f84070 */
[----:B------:R-:W-:Y:S01]  /*e840*/  IABS R5, R19 ;  /* 0x0000001300057213 */ /* 0x000fe20000000000 */
[----:B------:R-:W-:Y:S02]  /*e850*/  STL [R1+0xd0], R11 ;  /* 0x0000d00b01007387 */ /* 0x000fe40000100800 */
[--C-:B------:R-:W-:Y:S02]  /*e860*/  @!P1 IMAD.IADD R6, R6, 0x1, -R27.reuse ;  /* 0x0000000106069824 */ /* 0x100fe400078e0a1b */
[----:B------:R-:W-:Y:S01]  /*e870*/  @!P0 IMAD.IADD R9, R9, 0x1, -R27 ;  /* 0x0000000109098824 */ /* 0x000fe200078e0a1b */
[----:B------:R0:W-:Y:S01]  /*e880*/  STL [R1+0xe4], R4 ;  /* 0x0000e40401007387 */ /* 0x0001e20000100800 */
[----:B------:R-:W-:Y:S02]  /*e890*/  ISETP.GE.AND P1, PT, R19, RZ, PT ;  /* 0x000000ff1300720c */ /* 0x000fe40003f26270 */
[----:B------:R-:W-:-:S02]  /*e8a0*/  IMAD.MOV.U32 R19, RZ, RZ, R9 ;  /* 0x000000ffff137224 */ /* 0x000fc400078e0009 */
[----:B------:R-:W-:Y:S02]  /*e8b0*/  @!P2 IMAD.IADD R8, R8, 0x1, -R27 ;  /* 0x000000010808a824 */ /* 0x000fe400078e0a1b */
[----:B0-----:R-:W-:-:S04]  /*e8c0*/  IMAD.HI.U32 R4, R0, R5, RZ ;  /* 0x0000000500047227 */ /* 0x001fc800078e00ff */
[----:B------:R-:W-:Y:S02]  /*e8d0*/  IMAD.MOV R4, RZ, RZ, -R4 ;  /* 0x000000ffff047224 */ /* 0x000fe400078e0a04 */
[----:B------:R-:W-:Y:S01]  /*e8e0*/  @!P6 IMAD.MOV R19, RZ, RZ, -R19 ;  /* 0x000000ffff13e224 */ /* 0x000fe200078e0a13 */
[----:B------:R-:W-:Y:S01]  /*e8f0*/  IABS R12, R20 ;  /* 0x00000014000c7213 */ /* 0x000fe20000000000 */
[----:B------:R-:W-:Y:S01]  /*e900*/  @!P4 IMAD.IADD R7, R7, 0x1, -R27 ;  /* 0x000000010707c824 */ /* 0x000fe200078e0a1b */
[----:B------:R-:W-:Y:S01]  /*e910*/  ISETP.GE.AND P4, PT, R20, RZ, PT ;  /* 0x000000ff1400720c */ /* 0x000fe20003f86270 */
[----:B------:R-:W-:Y:S01]  /*e920*/  IMAD R5, R27, R4, R5 ;  /* 0x000000041b057224 */ /* 0x000fe200078e0205 */
[----:B------:R-:W-:Y:S01]  /*e930*/  ISETP.GE.AND P3, PT, R22, RZ, PT ;  /* 0x000000ff1600720c */ /* 0x000fe20003f66270 */
[----:B------:R-:W-:Y:S01]  /*e940*/  @!P5 IMAD.MOV R8, RZ, RZ, -R8 ;  /* 0x000000ffff08d224 */ /* 0x000fe200078e0a08 */
[----:B------:R-:W-:Y:S01]  /*e950*/  ISETP.GE.AND P0, PT, R21, RZ, PT ;  /* 0x000000ff1500720c */ /* 0x000fe20003f06270 */
[----:B------:R-:W4:Y:S01]  /*e960*/  LDL.LU R20, [R1+0x4fc] ;  /* 0x0004fc0001147983 */ /* 0x000f220000300800 */
[----:B------:R-:W-:-:S03]  /*e970*/  ISETP.GT.U32.AND P5, PT, R27, R5, PT ;  /* 0x000000051b00720c */ /* 0x000fc60003fa4070 */
[----:B------:R-:W4:Y:S04]  /*e980*/  LDL.LU R21, [R1+0x504] ;  /* 0x0005040001157983 */ /* 0x000f280000300800 */
[----:B------:R0:W-:Y:S04]  /*e990*/  STL [R1+0xe0], R19 ;  /* 0x0000e01301007387 */ /* 0x0001e80000100800 */
[----:B------:R-:W4:Y:S04]  /*e9a0*/  LDL R22, [R1+0x728] ;  /* 0x0007280001167983 */ /* 0x000f280000100800 */
[----:B------:R1:W-:Y:S04]  /*e9b0*/  STL [R1+0xd8], R8 ;  /* 0x0000d80801007387 */ /* 0x0003e80000100800 */
[----:B0-----:R-:W4:Y:S01]  /*e9c0*/  LDL R19, [R1+0x500] ;  /* 0x0005000001137983 */ /* 0x001f220000100800 */
[----:B------:R-:W-:-:S02]  /*e9d0*/  @!P3 IMAD.MOV R7, RZ, RZ, -R7 ;  /* 0x000000ffff07b224 */ /* 0x000fc400078e0a07 */
[----:B------:R-:W-:-:S03]  /*e9e0*/  @!P5 IMAD.IADD R5, R5, 0x1, -R27 ;  /* 0x000000010505d824 */ /* 0x000fc600078e0a1b */
[----:B------:R-:W-:Y:S01]  /*e9f0*/  STL [R1+0xd4], R7 ;  /* 0x0000d40701007387 */ /* 0x000fe20000100800 */
[----:B--2---:R-:W-:Y:S02]  /*ea00*/  IABS R11, R14 ;  /* 0x0000000e000b7213 */ /* 0x004fe40000000000 */
[----:B------:R-:W-:Y:S02]  /*ea10*/  ISETP.GE.AND P5, PT, R14, RZ, PT ;  /* 0x000000ff0e00720c */ /* 0x000fe40003fa6270 */
[----:B------:R-:W2:Y:S01]  /*ea20*/  LDL.LU R14, [R1+0x50c] ;  /* 0x00050c00010e7983 */ /* 0x000ea20000300800 */
[----:B------:R-:W-:-:S04]  /*ea30*/  IMAD.HI.U32 R2, R0, R12, RZ ;  /* 0x0000000c00027227 */ /* 0x000fc800078e00ff */
[----:B------:R-:W-:-:S04]  /*ea40*/  IMAD.MOV R2, RZ, RZ, -R2 ;  /* 0x000000ffff027224 */ /* 0x000fc800078e0a02 */
[----:B------:R-:W-:-:S05]  /*ea50*/  IMAD R12, R27, R2, R12 ;  /* 0x000000021b0c7224 */ /* 0x000fca00078e020c */
[----:B------:R-:W-:-:S13]  /*ea60*/  ISETP.GT.U32.AND P2, PT, R27, R12, PT ;  /* 0x0000000c1b00720c */ /* 0x000fda0003f44070 */
[----:B------:R-:W-:-:S05]  /*ea70*/  @!P2 IMAD.IADD R12, R12, 0x1, -R27 ;  /* 0x000000010c0ca824 */ /* 0x000fca00078e0a1b */
[----:B------:R-:W-:Y:S02]  /*ea80*/  ISETP.GT.U32.AND P6, PT, R27, R12, PT ;  /* 0x0000000c1b00720c */ /* 0x000fe40003fc4070 */
[----:B-----5:R-:W-:-:S05]  /*ea90*/  IABS R2, R10 ;  /* 0x0000000a00027213 */ /* 0x020fca0000000000 */
[----:B------:R-:W-:-:S04]  /*eaa0*/  IMAD.HI.U32 R9, R0, R2, RZ ;  /* 0x0000000200097227 */ /* 0x000fc800078e00ff */
[----:B------:R-:W-:-:S04]  /*eab0*/  IMAD.MOV R9, RZ, RZ, -R9 ;  /* 0x000000ffff097224 */ /* 0x000fc800078e0a09 */
[C---:B------:R-:W-:Y:S01]  /*eac0*/  IMAD R2, R27.reuse, R9, R2 ;  /* 0x000000091b027224 */ /* 0x040fe200078e0202 */
[----:B------:R-:W-:Y:S01]  /*ead0*/  ISETP.GT.U32.AND P2, PT, R27, R6, PT ;  /* 0x000000061b00720c */ /* 0x000fe20003f44070 */
[----:B------:R-:W-:-:S03]  /*eae0*/  @!P6 IMAD.IADD R12, R12, 0x1, -R27 ;  /* 0x000000010c0ce824 */ /* 0x000fc600078e0a1b */
[----:B------:R-:W-:Y:S02]  /*eaf0*/  ISETP.GT.U32.AND P6, PT, R27, R2, PT ;  /* 0x000000021b00720c */ /* 0x000fe40003fc4070 */
[----:B------:R-:W-:-:S07]  /*eb00*/  ISETP.GE.AND P3, PT, R10, RZ, PT ;  /* 0x000000ff0a00720c */ /* 0x000fce0003f66270 */
[----:B------:R-:W-:-:S04]  /*eb10*/  @!P2 IMAD.IADD R6, R6, 0x1, -R27 ;  /* 0x000000010606a824 */ /* 0x000fc800078e0a1b */
[----:B------:R-:W-:Y:S01]  /*eb20*/  @!P6 IMAD.IADD R2, R2, 0x1, -R27 ;  /* 0x000000010202e824 */ /* 0x000fe200078e0a1b */
[----:B------:R-:W-:Y:S01]  /*eb30*/  ISETP.GT.U32.AND P6, PT, R27, R5, PT ;  /* 0x000000051b00720c */ /* 0x000fe20003fc4070 */
[----:B------:R-:W-:Y:S01]  /*eb40*/  IMAD.MOV.U32 R10, RZ, RZ, R6 ;  /* 0x000000ffff0a7224 */ /* 0x000fe200078e0006 */
[----:B---3--:R-:W-:Y:S01]  /*eb50*/  IABS R4, R13 ;  /* 0x0000000d00047213 */ /* 0x008fe20000000000 */
[----:B------:R-:W-:Y:S02]  /*eb60*/  @!P4 IMAD.MOV R12, RZ, RZ, -R12 ;  /* 0x000000ffff0cc224 */ /* 0x000fe400078e0a0c */
[----:B------:R-:W-:Y:S02]  /*eb70*/  @!P0 IMAD.MOV R10, RZ, RZ, -R10 ;  /* 0x000000ffff0a8224 */ /* 0x000fe400078e0a0a */
[----:B-1----:R-:W-:-:S03]  /*eb80*/  IMAD.HI.U32 R8, R0, R4, RZ ;  /* 0x0000000400087227 */ /* 0x002fc600078e00ff */
[----:B------:R-:W-:Y:S01]  /*eb90*/  STL [R1+0xc8], R10 ;  /* 0x0000c80a01007387 */ /* 0x000fe20000100800 */
[----:B------:R-:W-:Y:S02]  /*eba0*/  IMAD.MOV R8, RZ, RZ, -R8 ;  /* 0x000000ffff087224 */ /* 0x000fe400078e0a08 */
[----:B------:R-:W-:Y:S02]  /*ebb0*/  @!P6 IMAD.IADD R5, R5, 0x1, -R27 ;  /* 0x000000010505e824 */ /* 0x000fe400078e0a1b */
[----:B------:R-:W-:Y:S02]  /*ebc0*/  IMAD R4, R27, R8, R4 ;  /* 0x000000081b047224 */ /* 0x000fe400078e0204 */
[----:B------:R-:W-:Y:S01]  /*ebd0*/  @!P1 IMAD.MOV R5, RZ, RZ, -R5 ;  /* 0x000000ffff059224 */ /* 0x000fe200078e0a05 */
[----:B----4-:R-:W-:Y:S02]  /*ebe0*/  IABS R6, R19 ;  /* 0x0000001300067213 */ /* 0x010fe40000000000 */
[----:B------:R-:W3:Y:S04]  /*ebf0*/  LDL R19, [R1+0x508] ;  /* 0x0005080001137983 */ /* 0x000ee80000100800 */
[----:B------:R0:W-:Y:S01]  /*ec00*/  STL [R1+0xc0], R12 ;  /* 0x0000c00c01007387 */ /* 0x0001e20000100800 */
[----:B------:R-:W-:-:S03]  /*ec10*/  IABS R8, R22 ;  /* 0x0000001600087213 */ /* 0x000fc60000000000 */
[----:B------:R-:W4:Y:S01]  /*ec20*/  LDL.LU R22, [R1+0x510] ;  /* 0x0005100001167983 */ /* 0x000f220000300800 */
[----:B0-----:R-:W-:-:S04]  /*ec30*/  IMAD.HI.U32 R12, R0, R6, RZ ;  /* 0x00000006000c7227 */ /* 0x001fc800078e00ff */
[----:B------:R-:W-:Y:S01]  /*ec40*/  IMAD.MOV R12, RZ, RZ, -R12 ;  /* 0x000000ffff0c7224 */ /* 0x000fe200078e0a0c */
[----:B------:R-:W-:Y:S03]  /*ec50*/  STL [R1+0x60], R5 ;  /* 0x0000600501007387 */ /* 0x000fe60000100800 */
[----:B------:R-:W-:Y:S01]  /*ec60*/  IMAD R6, R27, R12, R6 ;  /* 0x0000000c1b067224 */ /* 0x000fe200078e0206 */
[----:B--2---:R-:W-:Y:S01]  /*ec70*/  IABS R12, R14 ;  /* 0x0000000e000c7213 */ /* 0x004fe20000000000 */
[----:B------:R0:W-:Y:S04]  /*ec80*/  STL [R1+0x259c], R14 ;  /* 0x00259c0e01007387 */ /* 0x0001e80000100800 */
[----:B0-----:R-:W2:Y:S01]  /*ec90*/  LDL.LU R14, [R1+0x500] ;  /* 0x00050000010e7983 */ /* 0x001ea20000300800 */
[----:B------:R-:W-:Y:S01]  /*eca0*/  IMAD.HI.U32 R7, R0, R11, RZ ;  /* 0x0000000b00077227 */ /* 0x000fe200078e00ff */
[----:B------:R-:W-:-:S03]  /*ecb0*/  IABS R9, R20 ;  /* 0x0000001400097213 */ /* 0x000fc60000000000 */
[----:B------:R-:W-:Y:S01]  /*ecc0*/  IMAD.MOV R7, RZ, RZ, -R7 ;  /* 0x000000ffff077224 */ /* 0x000fe200078e0a07 */
[----:B------:R-:W-:-:S03]  /*ecd0*/  ISETP.GT.U32.AND P0, PT, R27, R2, PT ;  /* 0x000000021b00720c */ /* 0x000fc60003f04070 */
[C---:B------:R-:W-:Y:S02]  /*ece0*/  IMAD R11, R27.reuse, R7, R11 ;  /* 0x000000071b0b7224 */ /* 0x040fe400078e020b */
[----:B------:R-:W-:Y:S01]  /*ecf0*/  IMAD.HI.U32 R7, R0, R9, RZ ;  /* 0x0000000900077227 */ /* 0x000fe200078e00ff */
[----:B------:R-:W-:-:S03]  /*ed00*/  ISETP.GT.U32.AND P4, PT, R27, R4, PT ;  /* 0x000000041b00720c */ /* 0x000fc60003f84070 */
[----:B------:R-:W-:Y:S01]  /*ed10*/  IMAD.MOV R7, RZ, RZ, -R7 ;  /* 0x000000ffff077224 */ /* 0x000fe200078e0a07 */
[----:B------:R-:W-:-:S03]  /*ed20*/  ISETP.GT.U32.AND P6, PT, R27, R11, PT ;  /* 0x0000000b1b00720c */ /* 0x000fc60003fc4070 */
[----:B------:R-:W-:Y:S02]  /*ed30*/  IMAD R9, R27, R7, R9 ;  /* 0x000000071b097224 */ /* 0x000fe400078e0209 */
[----:B------:R-:W-:-:S03]  /*ed40*/  @!P0 IMAD.IADD R2, R2, 0x1, -R27 ;  /* 0x0000000102028824 */ /* 0x000fc600078e0a1b */
[----:B------:R-:W-:Y:S01]  /*ed50*/  ISETP.GT.U32.AND P0, PT, R27, R9, PT ;  /* 0x000000091b00720c */ /* 0x000fe20003f04070 */
[----:B------:R-:W-:-:S04]  /*ed60*/  @!P4 IMAD.IADD R4, R4, 0x1, -R27 ;  /* 0x000000010404c824 */ /* 0x000fc800078e0a1b */
[----:B------:R-:W-:Y:S01]  /*ed70*/  @!P6 IMAD.IADD R11, R11, 0x1, -R27 ;  /* 0x000000010b0be824 */ /* 0x000fe200078e0a1b */
[----:B------:R-:W-:Y:S02]  /*ed80*/  ISETP.GT.U32.AND P6, PT, R27, R4, PT ;  /* 0x000000041b00720c */ /* 0x000fe40003fc4070 */
[----:B------:R-:W-:-:S05]  /*ed90*/  ISETP.GE.AND P2, PT, R13, RZ, PT ;  /* 0x000000ff0d00720c */ /* 0x000fca0003f46270 */
[----:B------:R-:W-:Y:S01]  /*eda0*/  @!P0 IMAD.IADD R9, R9, 0x1, -R27 ;  /* 0x0000000109098824 */ /* 0x000fe200078e0a1b */
[----:B------:R-:W-:Y:S01]  /*edb0*/  IABS R10, R21 ;  /* 0x00000015000a7213 */ /* 0x000fe20000000000 */
[----:B------:R-:W-:-:S03]  /*edc0*/  IMAD.HI.U32 R13, R0, R8, RZ ;  /* 0x00000008000d7227 */ /* 0x000fc600078e00ff */
[C---:B------:R-:W-:Y:S01]  /*edd0*/  ISETP.GT.U32.AND P0, PT, R27.reuse, R9, PT ;  /* 0x000000091b00720c */ /* 0x040fe20003f04070 */
[----:B------:R-:W-:Y:S01]  /*ede0*/  @!P6 IMAD.IADD R4, R4, 0x1, -R27 ;  /* 0x000000010404e824 */ /* 0x000fe200078e0a1b */
[C---:B------:R-:W-:Y:S01]  /*edf0*/  ISETP.GT.U32.AND P6, PT, R27.reuse, R6, PT ;  /* 0x000000061b00720c */ /* 0x040fe20003fc4070 */
[----:B------:R-:W-:Y:S01]  /*ee00*/  IMAD.HI.U32 R7, R0, R10, RZ ;  /* 0x0000000a00077227 */ /* 0x000fe200078e00ff */
[----:B------:R-:W-:-:S03]  /*ee10*/  ISETP.GT.U32.AND P1, PT, R27, R11, PT ;  /* 0x0000000b1b00720c */ /* 0x000fc60003f24070 */
[----:B------:R-:W-:Y:S02]  /*ee20*/  IMAD.MOV R13, RZ, RZ, -R13 ;  /* 0x000000ffff0d7224 */ /* 0x000fe400078e0a0d */
[----:B------:R-:W-:Y:S02]  /*ee30*/  IMAD.MOV R7, RZ, RZ, -R7 ;  /* 0x000000ffff077224 */ /* 0x000fe400078e0a07 */
[----:B------:R-:W-:Y:S02]  /*ee40*/  IMAD R8, R27, R13, R8 ;  /* 0x0000000d1b087224 */ /* 0x000fe400078e0208 */
[----:B------:R-:W-:Y:S01]  /*ee50*/  IMAD.HI.U32 R13, R0, R12, RZ ;  /* 0x0000000c000d7227 */ /* 0x000fe200078e00ff */
[----:B------:R-:W-:-:S03]  /*ee60*/  ISETP.GE.AND P4, PT, R20, RZ, PT ;  /* 0x000000ff1400720c */ /* 0x000fc60003f86270 */
[----:B------:R-:W-:Y:S02]  /*ee70*/  IMAD R10, R27, R7, R10 ;  /* 0x000000071b0a7224 */ /* 0x000fe400078e020a */
[----:B------:R-:W-:Y:S02]  /*ee80*/  @!P3 IMAD.MOV R2, RZ, RZ, -R2 ;  /* 0x000000ffff02b224 */ /* 0x000fe400078e0a02 */
[----:B------:R-:W-:Y:S02]  /*ee90*/  @!P0 IMAD.IADD R9, R9, 0x1, -R27 ;  /* 0x0000000109098824 */ /* 0x000fe400078e0a1b */
[----:B------:R-:W-:Y:S02]  /*eea0*/  IMAD.MOV R13, RZ, RZ, -R13 ;  /* 0x000000ffff0d7224 */ /* 0x000fe400078e0a0d */
[--C-:B------:R-:W-:Y:S01]  /*eeb0*/  @!P6 IMAD.IADD R6, R6, 0x1, -R27.reuse ;  /* 0x000000010606e824 */ /* 0x100fe200078e0a1b */
[----:B------:R-:W-:Y:S01]  /*eec0*/  ISETP.GE.AND P6, PT, R21, RZ, PT ;  /* 0x000000ff1500720c */ /* 0x000fe20003fc6270 */
[----:B------:R-:W-:Y:S01]  /*eed0*/  @!P1 IMAD.IADD R11, R11, 0x1, -R27 ;  /* 0x000000010b0b9824 */ /* 0x000fe200078e0a1b */
[----:B---3--:R-:W-:Y:S01]  /*eee0*/  IABS R7, R19 ;  /* 0x0000001300077213 */ /* 0x008fe20000000000 */
[----:B------:R-:W-:-:S02]  /*eef0*/  IMAD.MOV.U32 R19, RZ, RZ, R18 ;  /* 0x000000ffff137224 */ /* 0x000fc400078e0012 */
[----:B------:R-:W3:Y:S04]  /*ef00*/  LDL.LU R18, [R1+0x514] ;  /* 0x0005140001127983 */ /* 0x000ee80000300800 */
[----:B------:R-:W5:Y:S04]  /*ef10*/  LDL.LU R20, [R1+0x518] ;  /* 0x0005180001147983 */ /* 0x000f680000300800 */
[----:B------:R-:W-:Y:S04]  /*ef20*/  STL [R1+0xb4], R2 ;  /* 0x0000b40201007387 */ /* 0x000fe80000100800 */
[----:B------:R-:W5:Y:S01]  /*ef30*/  LDL.LU R21, [R1+0x51c] ;  /* 0x00051c0001157983 */ /* 0x000f620000300800 */
[----:B--2---:R-:W-:Y:S01]  /*ef40*/  ISETP.GE.AND P0, PT, R14, RZ, PT ;  /* 0x000000ff0e00720c */ /* 0x004fe20003f06270 */
[----:B------:R-:W-:-:S02]  /*ef50*/  IMAD.MOV.U32 R14, RZ, RZ, R4 ;  /* 0x000000ffff0e7224 */ /* 0x000fc400078e0004 */
[----:B------:R-:W-:Y:S02]  /*ef60*/  IMAD R4, R27, R13, R12 ;  /* 0x0000000d1b047224 */ /* 0x000fe400078e020c */
[----:B------:R-:W-:Y:S01]  /*ef70*/  @!P2 IMAD.MOV R14, RZ, RZ, -R14 ;  /* 0x000000ffff0ea224 */ /* 0x000fe200078e0a0e */
[----:B------:R-:W2:Y:S04]  /*ef80*/  LDL.LU R13, [R1+0x508] ;  /* 0x00050800010d7983 */ /* 0x000ea80000300800 */
[----:B------:R-:W5:Y:S04]  /*ef90*/  LDL R12, [R1+0x728] ;  /* 0x00072800010c7983 */ /* 0x000f680000100800 */
[----:B------:R0:W-:Y:S02]  /*efa0*/  STL [R1+0xb0], R14 ;  /* 0x0000b00e01007387 */ /* 0x0001e40000100800 */
[----:B0-----:R-:W-:-:S04]  /*efb0*/  IMAD.MOV.U32 R14, RZ, RZ, R11 ;  /* 0x000000ffff0e7224 */ /* 0x001fc800078e000b */
[----:B------:R-:W-:-:S05]  /*efc0*/  @!P5 IMAD.MOV R14, RZ, RZ, -R14 ;  /* 0x000000ffff0ed224 */ /* 0x000fca00078e0a0e */
[----:B------:R0:W-:Y:S04]  /*efd0*/  STL [R1+0x5c], R14 ;  /* 0x00005c0e01007387 */ /* 0x0001e80000100800 */
[----:B0-----:R-:W2:Y:S01]  /*efe0*/  LDL.LU R14, [R1+0x259c] ;  /* 0x00259c00010e7983 */ /* 0x001ea20000300800 */
[C---:B------:R-:W-:Y:S01]  /*eff0*/  ISETP.GT.U32.AND P3, PT, R27.reuse, R8, PT ;  /* 0x000000081b00720c */ /* 0x040fe20003f64070 */
[----:B------:R-:W-:Y:S01]  /*f000*/  IMAD.HI.U32 R5, R0, R7, RZ ;  /* 0x0000000700057227 */ /* 0x000fe200078e00ff */
[----:B------:R-:W-:-:S03]  /*f010*/  ISETP.GT.U32.AND P1, PT, R27, R10, PT ;  /* 0x0000000a1b00720c */ /* 0x000fc60003f24070 */
[----:B------:R-:W-:-:S04]  /*f020*/  IMAD.MOV R5, RZ, RZ, -R5 ;  /* 0x000000ffff057224 */ /* 0x000fc800078e0a05 */
[----:B------:R-:W-:-:S04]  /*f030*/  IMAD R7, R27, R5, R7 ;  /* 0x000000051b077224 */ /* 0x000fc800078e0207 */
[--C-:B------:R-:W-:Y:S01]  /*f040*/  @!P3 IMAD.IADD R8, R8, 0x1, -R27.reuse ;  /* 0x000000010808b824 */ /* 0x100fe200078e0a1b */
[C---:B------:R-:W-:Y:S01]  /*f050*/  ISETP.GT.U32.AND P3, PT, R27.reuse, R7, PT ;  /* 0x000000071b00720c */ /* 0x040fe20003f64070 */
[----:B------:R-:W-:Y:S01]  /*f060*/  @!P1 IMAD.IADD R10, R10, 0x1, -R27 ;  /* 0x000000010a0a9824 */ /* 0x000fe200078e0a1b */
[C---:B------:R-:W-:Y:S02]  /*f070*/  ISETP.GT.U32.AND P1, PT, R27.reuse, R6, PT ;  /* 0x000000061b00720c */ /* 0x040fe40003f24070 */
[C---:B------:R-:W-:Y:S02]  /*f080*/  ISETP.GT.U32.AND P2, PT, R27.reuse, R8, PT ;  /* 0x000000081b00720c */ /* 0x040fe40003f44070 */
[----:B------:R-:W-:-:S07]  /*f090*/  ISETP.GT.U32.AND P5, PT, R27, R10, PT ;  /* 0x0000000a1b00720c */ /* 0x000fce0003fa4070 */
[--C-:B------:R-:W-:Y:S02]  /*f0a0*/  @!P3 IMAD.IADD R7, R7, 0x1, -R27.reuse ;  /* 0x000000010707b824 */ /* 0x100fe400078e0a1b */
[----:B------:R-:W-:-:S03]  /*f0b0*/  @!P1 IMAD.IADD R6, R6, 0x1, -R27 ;  /* 0x0000000106069824 */ /* 0x000fc600078e0a1b */
[C---:B------:R-:W-:Y:S01]  /*f0c0*/  ISETP.GT.U32.AND P3, PT, R27.reuse, R7, PT ;  /* 0x000000071b00720c */ /* 0x040fe20003f64070 */
[----:B------:R-:W-:Y:S01]  /*f0d0*/  @!P2 IMAD.IADD R8, R8, 0x1, -R27 ;  /* 0x000000010808a824 */ /* 0x000fe200078e0a1b */
[----:B------:R-:W-:Y:S01]  /*f0e0*/  ISETP.GT.U32.AND P2, PT, R27, R4, PT ;  /* 0x000000041b00720c */ /* 0x000fe20003f44070 */
[----:B------:R-:W-:-:S04]  /*f0f0*/  IMAD.MOV.U32 R11, RZ, RZ, R9 ;  /* 0x000000ffff0b7224 */ /* 0x000fc800078e0009 */
[----:B------:R-:W-:Y:S02]  /*f100*/  @!P4 IMAD.MOV R11, RZ, RZ, -R11 ;  /* 0x000000ffff0bc224 */ /* 0x000fe400078e0a0b */
[----:B------:R-:W-:-:S04]  /*f110*/  @!P5 IMAD.IADD R10, R10, 0x1, -R27 ;  /* 0x000000010a0ad824 */ /* 0x000fc800078e0a1b */
[--C-:B------:R-:W-:Y:S01]  /*f120*/  @!P3 IMAD.IADD R7, R7, 0x1, -R27.reuse ;  /* 0x000000010707b824 */ /* 0x100fe200078e0a1b */
[----:B------:R-:W-:Y:S01]  /*f130*/  STL [R1+0x58], R11 ;  /* 0x0000580b01007387 */ /* 0x000fe20000100800 */
[----:B------:R-:W-:Y:S01]  /*f140*/  @!P2 IMAD.IADD R4, R4, 0x1, -R27 ;  /* 0x000000010404a824 */ /* 0x000fe200078e0a1b */
[----:B----4-:R-:W-:Y:S02]  /*f150*/  IABS R2, R22 ;  /* 0x0000001600027213 */ /* 0x010fe40000000000 */
[----:B------:R-:W-:Y:S02]  /*f160*/  ISETP.GE.AND P2, PT, R22, RZ, PT ;  /* 0x000000ff1600720c */ /* 0x000fe40003f46270 */
[----:B---3--:R-:W-:Y:S02]  /*f170*/  IABS R9, R18 ;  /* 0x0000001200097213 */ /* 0x008fe40000000000 */
[----:B-----5:R-:W-:-:S13]  /*f180*/  ISETP.GE.AND P1, PT, R12, RZ, PT ;  /* 0x000000ff0c00720c */ /* 0x020fda0003f26270 */
[----:B------:R-:W-:-:S05]  /*f190*/  @!P1 IMAD.MOV R8, RZ, RZ, -R8 ;  /* 0x000000ffff089224 */ /* 0x000fca00078e0a08 */
[----:B------:R0:W-:Y:S04]  /*f1a0*/  STL [R1+0x2550], R8 ;  /* 0x0025500801007387 */ /* 0x0001e80000100800 */
[----:B------:R-:W3:Y:S01]  /*f1b0*/  LDL.LU R22, [R1+0x528] ;  /* 0x0005280001167983 */ /* 0x000ee20000300800 */
[----:B0-----:R-:W-:Y:S01]  /*f1c0*/  IMAD.MOV.U32 R8, RZ, RZ, R10 ;  /* 0x000000ffff087224 */ /* 0x001fe200078e000a */
[----:B--2---:R-:W-:Y:S01]  /*f1d0*/  ISETP.GE.AND P3, PT, R14, RZ, PT ;  /* 0x000000ff0e00720c */ /* 0x004fe20003f66270 */
[----:B------:R-:W-:-:S04]  /*f1e0*/  IMAD.MOV.U32 R14, RZ, RZ, R6 ;  /* 0x000000ffff0e7224 */ /* 0x000fc800078e0006 */
[----:B------:R-:W-:Y:S02]  /*f1f0*/  @!P0 IMAD.MOV R14, RZ, RZ, -R14 ;  /* 0x000000ffff0e8224 */ /* 0x000fe400078e0a0e */
[----:B------:R-:W-:Y:S01]  /*f200*/  @!P6 IMAD.MOV R8, RZ, RZ, -R8 ;  /* 0x000000ffff08e224 */ /* 0x000fe200078e0a08 */
[----:B------:R-:W-:Y:S02]  /*f210*/  ISETP.GE.AND P6, PT, R18, RZ, PT ;  /* 0x000000ff1200720c */ /* 0x000fe40003fc6270 */
[----:B------:R-:W-:Y:S04]  /*f220*/  STL [R1+0x54], R14 ;  /* 0x0000540e01007387 */ /* 0x000fe80000100800 */
[----:B------:R-:W2:Y:S01]  /*f230*/  LDL.LU R18, [R1+0x524] ;  /* 0x0005240001127983 */ /* 0x000ea20000300800 */
[----:B------:R-:W-:-:S04]  /*f240*/  IMAD.HI.U32 R5, R0, R2, RZ ;  /* 0x0000000200057227 */ /* 0x000fc800078e00ff */
[----:B------:R-:W-:-:S04]  /*f250*/  IMAD.MOV R5, RZ, RZ, -R5 ;  /* 0x000000ffff057224 */ /* 0x000fc800078e0a05 */
[----:B------:R-:W-:Y:S02]  /*f260*/  IMAD R2, R27, R5, R2 ;  /* 0x000000051b027224 */ /* 0x000fe400078e0202 */
[----:B------:R-:W-:Y:S01]  /*f270*/  IMAD.MOV.U32 R5, RZ, RZ, R9 ;  /* 0x000000ffff057224 */ /* 0x000fe200078e0009 */
[----:B------:R-:W-:-:S03]  /*f280*/  ISETP.GE.AND P4, PT, R13, RZ, PT ;  /* 0x000000ff0d00720c */ /* 0x000fc60003f86270 */
[----:B------:R-:W-:Y:S01]  /*f290*/  IMAD.HI.U32 R13, R0, R5, RZ ;  /* 0x00000005000d7227 */ /* 0x000fe200078e00ff */
[----:B------:R-:W-:-:S03]  /*f2a0*/  ISETP.GT.U32.AND P5, PT, R27, R2, PT ;  /* 0x000000021b00720c */ /* 0x000fc60003fa4070 */
[----:B------:R-:W-:-:S04]  /*f2b0*/  IMAD.MOV R13, RZ, RZ, -R13 ;  /* 0x000000ffff0d7224 */ /* 0x000fc800078e0a0d */
[C---:B------:R-:W-:Y:S01]  /*f2c0*/  IMAD R5, R27.reuse, R13, R5 ;  /* 0x0000000d1b057224 */ /* 0x040fe200078e0205 */
[----:B------:R-:W-:Y:S02]  /*f2d0*/  IABS R12, R20 ;  /* 0x00000014000c7213 */ /* 0x000fe40000000000 */
[C---:B------:R-:W-:Y:S02]  /*f2e0*/  ISETP.GT.U32.AND P1, PT, R27.reuse, R4, PT ;  /* 0x000000041b00720c */ /* 0x040fe40003f24070 */
[----:B------:R-:W-:Y:S01]  /*f2f0*/  ISETP.GT.U32.AND P0, PT, R27, R5, PT ;  /* 0x000000051b00720c */ /* 0x000fe20003f04070 */
[----:B------:R-:W-:-:S04]  /*f300*/  IMAD.HI.U32 R11, R0, R12, RZ ;  /* 0x0000000c000b7227 */ /* 0x000fc800078e00ff */
[----:B------:R-:W-:Y:S02]  /*f310*/  @!P5 IMAD.IADD R2, R2, 0x1, -R27 ;  /* 0x000000010202d824 */ /* 0x000fe400078e0a1b */
[----:B------:R-:W-:-:S03]  /*f320*/  IMAD.MOV R11, RZ, RZ, -R11 ;  /* 0x000000ffff0b7224 */ /* 0x000fc600078e0a0b */
[C---:B------:R-:W-:Y:S01]  /*f330*/  ISETP.GT.U32.AND P5, PT, R27.reuse, R2, PT ;  /* 0x000000021b00720c */ /* 0x040fe20003fa4070 */
[----:B------:R-:W-:Y:S02]  /*f340*/  IMAD R12, R27, R11, R12 ;  /* 0x0000000b1b0c7224 */ /* 0x000fe400078e020c */
[----:B------:R-:W-:Y:S02]  /*f350*/  @!P4 IMAD.MOV R7, RZ, RZ, -R7 ;  /* 0x000000ffff07c224 */ /* 0x000fe400078e0a07 */
[--C-:B------:R-:W-:Y:S02]  /*f360*/  @!P1 IMAD.IADD R4, R4, 0x1, -R27.reuse ;  /* 0x0000000104049824 */ /* 0x100fe400078e0a1b */
[----:B------:R-:W-:Y:S01]  /*f370*/  @!P0 IMAD.IADD R5, R5, 0x1, -R27 ;  /* 0x0000000105058824 */ /* 0x000fe200078e0a1b */
[----:B------:R-:W-:Y:S01]  /*f380*/  STL [R1+0x50], R8 ;  /* 0x0000500801007387 */ /* 0x000fe20000100800 */
[----:B------:R-:W-:Y:S01]  /*f390*/  IABS R9, R21 ;  /* 0x0000001500097213 */ /* 0x000fe20000000000 */
[----:B------:R-:W-:Y:S01]  /*f3a0*/  @!P3 IMAD.MOV R4, RZ, RZ, -R4 ;  /* 0x000000ffff04b224 */ /* 0x000fe200078e0a04 */
[----:B------:R-:W-:Y:S01]  /*f3b0*/  ISETP.GT.U32.AND P4, PT, R27, R12, PT ;  /* 0x0000000c1b00720c */ /* 0x000fe20003f84070 */
[----:B------:R-:W-:Y:S01]  /*f3c0*/  STL [R1+0x4c], R7 ;  /* 0x00004c0701007387 */ /* 0x000fe20000100800 */
[----:B------:R-:W-:-:S02]  /*f3d0*/  ISETP.GE.AND P1, PT, R20, RZ, PT ;  /* 0x000000ff1400720c */ /* 0x000fc40003f26270 */
[----:B------:R-:W-:Y:S01]  /*f3e0*/  ISETP.GE.AND P3, PT, R21, RZ, PT ;  /* 0x000000ff1500720c */ /* 0x000fe20003f66270 */
[----:B------:R-:W4:Y:S01]  /*f3f0*/  LDL.LU R20, [R1+0x530] ;  /* 0x0005300001147983 */ /* 0x000f220000300800 */
[----:B------:R-:W-:-:S03]  /*f400*/  ISETP.GT.U32.AND P0, PT, R27, R5, PT ;  /* 0x000000051b00720c */ /* 0x000fc60003f04070 */
[----:B------:R-:W5:Y:S01]  /*f410*/  LDL.LU R21, [R1+0x52c] ;  /* 0x00052c0001157983 */ /* 0x000f620000300800 */
[----:B------:R-:W-:-:S04]  /*f420*/  IMAD.HI.U32 R6, R0, R9, RZ ;  /* 0x0000000900067227 */ /* 0x000fc800078e00ff */
[----:B------:R-:W-:Y:S02]  /*f430*/  @!P5 IMAD.IADD R2, R2, 0x1, -R27 ;  /* 0x000000010202d824 */ /* 0x000fe400078e0a1b */
[----:B------:R-:W-:Y:S02]  /*f440*/  IMAD.MOV R6, RZ, RZ, -R6 ;  /* 0x000000ffff067224 */ /* 0x000fe400078e0a06 */
[----:B------:R-:W-:Y:S01]  /*f450*/  @!P2 IMAD.MOV R2, RZ, RZ, -R2 ;  /* 0x000000ffff02a224 */ /* 0x000fe200078e0a02 */
[----:B------:R2:W-:Y:S01]  /*f460*/  STL [R1+0x9c], R4 ;  /* 0x00009c0401007387 */ /* 0x0005e20000100800 */
[----:B------:R-:W-:Y:S01]  /*f470*/  IMAD R9, R27, R6, R9 ;  /* 0x000000061b097224 */ /* 0x000fe200078e0209 */
[----:B------:R-:W-:Y:S01]  /*f480*/  IABS R6, R19 ;  /* 0x0000001300067213 */ /* 0x000fe20000000000 */
[--C-:B------:R-:W-:Y:S01]  /*f490*/  @!P4 IMAD.IADD R12, R12, 0x1, -R27.reuse ;  /* 0x000000010c0cc824 */ /* 0x100fe200078e0a1b */
[----:B------:R-:W-:Y:S01]  /*f4a0*/  ISETP.GE.AND P4, PT, R19, RZ, PT ;  /* 0x000000ff1300720c */ /* 0x000fe20003f86270 */
[----:B------:R3:W-:Y:S01]  /*f4b0*/  STL [R1+0xa0], R2 ;  /* 0x0000a00201007387 */ /* 0x0007e20000100800 */
[----:B------:R-:W-:-:S03]  /*f4c0*/  @!P0 IMAD.IADD R5, R5, 0x1, -R27 ;  /* 0x0000000105058824 */ /* 0x000fc600078e0a1b */
[----:B------:R-:W4:Y:S01]  /*f4d0*/  LDL.LU R19, [R1+0x534] ;  /* 0x0005340001137983 */ /* 0x000f220000300800 */
[----:B--2---:R-:W-:Y:S02]  /*f4e0*/  IABS R4, R18 ;  /* 0x0000001200047213 */ /* 0x004fe40000000000 */
[----:B------:R-:W-:Y:S02]  /*f4f0*/  ISETP.GE.AND P0, PT, R18, RZ, PT ;  /* 0x000000ff1200720c */ /* 0x000fe40003f06270 */
[----:B------:R-:W2:Y:S01]  /*f500*/  LDL.LU R18, [R1+0x538] ;  /* 0x0005380001127983 */ /* 0x000ea20000300800 */
[C---:B------:R-:W-:Y:S01]  /*f510*/  ISETP.GT.U32.AND P5, PT, R27.reuse, R9, PT ;  /* 0x000000091b00720c */ /* 0x040fe20003fa4070 */
[----:B------:R-:W-:Y:S01]  /*f520*/  IMAD.HI.U32 R7, R0, R6, RZ ;  /* 0x0000000600077227 */ /* 0x000fe200078e00ff */
[----:B------:R-:W-:-:S03]  /*f530*/  ISETP.GT.U32.AND P2, PT, R27, R12, PT ;  /* 0x0000000c1b00720c */ /* 0x000fc60003f44070 */
[----:B------:R-:W-:-:S04]  /*f540*/  IMAD.MOV R7, RZ, RZ, -R7 ;  /* 0x000000ffff077224 */ /* 0x000fc800078e0a07 */
[----:B------:R-:W-:-:S04]  /*f550*/  IMAD R6, R27, R7, R6 ;  /* 0x000000071b067224 */ /* 0x000fc800078e0206 */
[--C-:B------:R-:W-:Y:S02]  /*f560*/  @!P5 IMAD.IADD R9, R9, 0x1, -R27.reuse ;  /* 0x000000010909d824 */ /* 0x100fe400078e0a1b */
[----:B------:R-:W-:Y:S01]  /*f570*/  @!P2 IMAD.IADD R12, R12, 0x1, -R27 ;  /* 0x000000010c0ca824 */ /* 0x000fe200078e0a1b */
[C---:B------:R-:W-:Y:S02]  /*f580*/  ISETP.GT.U32.AND P2, PT, R27.reuse, R6, PT ;  /* 0x000000061b00720c */ /* 0x040fe40003f44070 */
[----:B------:R-:W-:Y:S02]  /*f590*/  ISETP.GT.U32.AND P5, PT, R27, R9, PT ;  /* 0x000000091b00720c */ /* 0x000fe40003fa4070 */
[----:B---3--:R-:W-:Y:S01]  /*f5a0*/  IABS R2, R22 ;  /* 0x0000001600027213 */ /* 0x008fe20000000000 */
[----:B------:R-:W-:-:S04]  /*f5b0*/  IMAD.HI.U32 R13, R0, R4, RZ ;  /* 0x00000004000d7227 */ /* 0x000fc800078e00ff */
[----:B------:R-:W-:Y:S02]  /*f5c0*/  IMAD.MOV.U32 R8, RZ, RZ, R5 ;  /* 0x000000ffff087224 */ /* 0x000fe400078e0005 */
[----:B------:R-:W-:-:S04]  /*f5d0*/  IMAD.HI.U32 R7, R0, R2, RZ ;  /* 0x0000000200077227 */ /* 0x000fc800078e00ff */
[----:B------:R-:W-:Y:S02]  /*f5e0*/  IMAD.MOV R13, RZ, RZ, -R13 ;  /* 0x000000ffff0d7224 */ /* 0x000fe400078e0a0d */
[----:B------:R-:W-:Y:S02]  /*f5f0*/  @!P6 IMAD.MOV R8, RZ, RZ, -R8 ;  /* 0x000000ffff08e224 */ /* 0x000fe400078e0a08 */
[----:B------:R-:W-:Y:S02]  /*f600*/  IMAD.MOV R7, RZ, RZ, -R7 ;  /* 0x000000ffff077224 */ /* 0x000fe400078e0a07 */
[--C-:B------:R-:W-:Y:S02]  /*f610*/  @!P5 IMAD.IADD R9, R9, 0x1, -R27.reuse ;  /* 0x000000010909d824 */ /* 0x100fe400078e0a1b */
[C---:B------:R-:W-:Y:S02]  /*f620*/  IMAD R4, R27.reuse, R13, R4 ;  /* 0x0000000d1b047224 */ /* 0x040fe400078e0204 */
[----:B------:R-:W-:Y:S01]  /*f630*/  @!P2 IMAD.IADD R6, R6, 0x1, -R27 ;  /* 0x000000010606a824 */ /* 0x000fe200078e0a1b */
[----:B------:R0:W-:Y:S01]  /*f640*/  STL [R1+0x30], R8 ;  /* 0x0000300801007387 */ /* 0x0001e20000100800 */
[C---:B------:R-:W-:Y:S01]  /*f650*/  IMAD R2, R27.reuse, R7, R2 ;  /* 0x000000071b027224 */ /* 0x040fe200078e0202 */
[----:B------:R-:W-:-:S02]  /*f660*/  ISETP.GT.U32.AND P2, PT, R27, R4, PT ;  /* 0x000000041b00720c */ /* 0x000fc40003f44070 */
[----:B------:R-:W-:Y:S01]  /*f670*/  ISETP.GT.U32.AND P6, PT, R27, R6, PT ;  /* 0x000000061b00720c */ /* 0x000fe20003fc4070 */
[----:B0-----:R-:W-:Y:S01]  /*f680*/  IMAD.MOV.U32 R8, RZ, RZ, R9 ;  /* 0x000000ffff087224 */ /* 0x001fe200078e0009 */
[----:B-----5:R-:W-:-:S03]  /*f690*/  IABS R11, R21 ;  /* 0x00000015000b7213 */ /* 0x020fc60000000000 */
[----:B------:R-:W-:Y:S01]  /*f6a0*/  @!P3 IMAD.MOV R8, RZ, RZ, -R8 ;  /* 0x000000ffff08b224 */ /* 0x000fe200078e0a08 */
[----:B------:R-:W-:Y:S02]  /*f6b0*/  ISETP.GT.U32.AND P3, PT, R27, R2, PT ;  /* 0x000000021b00720c */ /* 0x000fe40003f64070 */
[----:B----4-:R-:W-:Y:S01]  /*f6c0*/  IABS R10, R20 ;  /* 0x00000014000a7213 */ /* 0x010fe20000000000 */
[----:B------:R-:W-:-:S04]  /*f6d0*/  IMAD.HI.U32 R7, R0, R11, RZ ;  /* 0x0000000b00077227 */ /* 0x000fc800078e00ff */
[----:B------:R-:W-:-:S04]  /*f6e0*/  IMAD.HI.U32 R5, R0, R10, RZ ;  /* 0x0000000a00057227 */ /* 0x000fc800078e00ff */
[----:B------:R-:W-:Y:S02]  /*f6f0*/  @!P1 IMAD.MOV R12, RZ, RZ, -R12 ;  /* 0x000000ffff0c9224 */ /* 0x000fe400078e0a0c */
[----:B------:R-:W-:Y:S02]  /*f700*/  IMAD.MOV R7, RZ, RZ, -R7 ;  /* 0x000000ffff077224 */ /* 0x000fe400078e0a07 */
[----:B------:R-:W-:Y:S02]  /*f710*/  IMAD.MOV R5, RZ, RZ, -R5 ;  /* 0x000000ffff057224 */ /* 0x000fe400078e0a05 */
[--C-:B------:R-:W-:Y:S02]  /*f720*/  @!P6 IMAD.IADD R6, R6, 0x1, -R27.reuse ;  /* 0x000000010606e824 */ /* 0x100fe400078e0a1b */
[----:B------:R-:W-:Y:S01]  /*f730*/  @!P2 IMAD.IADD R4, R4, 0x1, -R27 ;  /* 0x000000010404a824 */ /* 0x000fe200078e0a1b */
[----:B------:R-:W-:Y:S01]  /*f740*/  STL [R1+0x2c], R12 ;  /* 0x00002c0c01007387 */ /* 0x000fe20000100800 */
[----:B------:R-:W-:-:S02]  /*f750*/  IMAD R11, R27, R7, R11 ;  /* 0x000000071b0b7224 */ /* 0x000fc400078e020b */
[----:B------:R-:W-:Y:S01]  /*f760*/  @!P3 IMAD.IADD R2, R2, 0x1, -R27 ;  /* 0x000000010202b824 */ /* 0x000fe200078e0a1b */
[----:B------:R0:W-:Y:S01]  /*f770*/  STL [R1+0x28], R8 ;  /* 0x0000280801007387 */ /* 0x0001e20000100800 */
[C---:B------:R-:W-:Y:S01]  /*f780*/  IMAD R10, R27.reuse, R5, R10 ;  /* 0x000000051b0a7224 */ /* 0x040fe200078e020a */
[C---:B------:R-:W-:Y:S02]  /*f790*/  ISETP.GT.U32.AND P2, PT, R27.reuse, R4, PT ;  /* 0x000000041b00720c */ /* 0x040fe40003f44070 */
[----:B------:R-:W-:Y:S02]  /*f7a0*/  IABS R9, R19 ;  /* 0x0000001300097213 */ /* 0x000fe40000000000 */
[----:B------:R-:W-:Y:S01]  /*f7b0*/  ISETP.GT.U32.AND P3, PT, R27, R2, PT ;  /* 0x000000021b00720c */ /* 0x000fe20003f64070 */
[----:B0-----:R-:W-:-:S04]  /*f7c0*/  IMAD.MOV.U32 R8, RZ, RZ, R6 ;  /* 0x000000ffff087224 */ /* 0x001fc800078e0006 */
[----:B------:R-:W-:Y:S01]  /*f7d0*/  @!P4 IMAD.MOV R8, RZ, RZ, -R8 ;  /* 0x000000ffff08c224 */ /* 0x000fe200078e0a08 */
[C---:B------:R-:W-:Y:S01]  /*f7e0*/  ISETP.GT.U32.AND P4, PT, R27.reuse, R10, PT ;  /* 0x0000000a1b00720c */ /* 0x040fe20003f84070 */
[----:B------:R-:W-:Y:S01]  /*f7f0*/  IMAD.HI.U32 R12, R0, R9, RZ ;  /* 0x00000009000c7227 */ /* 0x000fe200078e00ff */
[----:B------:R-:W-:-:S03]  /*f800*/  ISETP.GT.U32.AND P6, PT, R27, R11, PT ;  /* 0x0000000b1b00720c */ /* 0x000fc60003fc4070 */
[----:B------:R-:W-:Y:S02]  /*f810*/  IMAD.MOV R12, RZ, RZ, -R12 ;  /* 0x000000ffff0c7224 */ /* 0x000fe400078e0a0c */
[----:B------:R-:W-:Y:S01]  /*f820*/  @!P2 IMAD.IADD R4, R4, 0x1, -R27 ;  /* 0x000000010404a824 */ /* 0x000fe200078e0a1b */
[----:B------:R0:W-:Y:S01]  /*f830*/  STL [R1+0x24], R8 ;  /* 0x0000240801007387 */ /* 0x0001e20000100800 */
[C---:B------:R-:W-:Y:S02]  /*f840*/  IMAD R9, R27.reuse, R12, R9 ;  /* 0x0000000c1b097224 */ /* 0x040fe400078e0209 */
[--C-:B------:R-:W-:Y:S01]  /*f850*/  @!P3 IMAD.IADD R2, R2, 0x1, -R27.reuse ;  /* 0x000000010202b824 */ /* 0x100fe200078e0a1b */
[----:B------:R-:W-:Y:S01]  /*f860*/  IABS R5, R17 ;  /* 0x0000001100057213 */ /* 0x000fe20000000000 */
[--C-:B------:R-:W-:Y:S01]  /*f870*/  @!P4 IMAD.IADD R10, R10, 0x1, -R27.reuse ;  /* 0x000000010a0ac824 */ /* 0x100fe200078e0a1b */
[----:B------:R-:W-:Y:S01]  /*f880*/  ISETP.GT.U32.AND P2, PT, R27, R9, PT ;  /* 0x000000091b00720c */ /* 0x000fe20003f44070 */
[----:B0-----:R-:W-:Y:S01]  /*f890*/  IMAD.MOV.U32 R8, RZ, RZ, R4 ;  /* 0x000000ffff087224 */ /* 0x001fe200078e0004 */
[----:B------:R-:W-:Y:S01]  /*f8a0*/  ISETP.GE.AND P5, PT, R22, RZ, PT ;  /* 0x000000ff1600720c */ /* 0x000fe20003fa6270 */
[----:B------:R-:W-:-:S02]  /*f8b0*/  @!P6 IMAD.IADD R11, R11, 0x1, -R27 ;  /* 0x000000010b0be824 */ /* 0x000fc400078e0a1b */
[----:B------:R-:W-:Y:S01]  /*f8c0*/  @!P0 IMAD.MOV R8, RZ, RZ, -R8 ;  /* 0x000000ffff088224 */ /* 0x000fe200078e0a08 */
[C---:B------:R-:W-:Y:S02]  /*f8d0*/  ISETP.GT.U32.AND P0, PT, R27.reuse, R10, PT ;  /* 0x0000000a1b00720c */ /* 0x040fe40003f04070 */
[----:B------:R-:W-:Y:S02]  /*f8e0*/  ISETP.GT.U32.AND P6, PT, R27, R11, PT ;  /* 0x0000000b1b00720c */ /* 0x000fe40003fc4070 */
[----:B------:R0:W-:Y:S01]  /*f8f0*/  STL [R1+0x20], R8 ;  /* 0x0000200801007387 */ /* 0x0001e20000100800 */
[----:B------:R-:W-:Y:S02]  /*f900*/  ISETP.GE.AND P1, PT, R21, RZ, PT ;  /* 0x000000ff1500720c */ /* 0x000fe40003f26270 */
[----:B------:R-:W-:Y:S01]  /*f910*/  @!P2 IMAD.IADD R9, R9, 0x1, -R27 ;  /* 0x000000010909a824 */ /* 0x000fe200078e0a1b */
[----:B------:R-:W-:Y:S01]  /*f920*/  ISETP.GE.AND P4, PT, R20, RZ, PT ;  /* 0x000000ff1400720c */ /* 0x000fe20003f86270 */
[----:B0-----:R-:W-:-:S04]  /*f930*/  IMAD.MOV.U32 R8, RZ, RZ, R2 ;  /* 0x000000ffff087224 */ /* 0x001fc800078e0002 */
[--C-:B------:R-:W-:Y:S02]  /*f940*/  @!P0 IMAD.IADD R10, R10, 0x1, -R27.reuse ;  /* 0x000000010a0a8824 */ /* 0x100fe400078e0a1b */
[----:B------:R-:W-:Y:S01]  /*f950*/  @!P5 IMAD.MOV R8, RZ, RZ, -R8 ;  /* 0x000000ffff08d224 */ /* 0x000fe200078e0a08 */
[----:B------:R-:W-:Y:S01]  /*f960*/  IABS R4, R25 ;  /* 0x0000001900047213 */ /* 0x000fe20000000000 */
[----:B------:R-:W-:Y:S01]  /*f970*/  @!P6 IMAD.IADD R11, R11, 0x1, -R27 ;  /* 0x000000010b0be824 */ /* 0x000fe200078e0a1b */
[----:B------:R-:W-:Y:S02]  /*f980*/  ISETP.GE.AND P6, PT, R19, RZ, PT ;  /* 0x000000ff1300720c */ /* 0x000fe40003fc6270 */
[----:B------:R0:W-:Y:S01]  /*f990*/  STL [R1+0x1c], R8 ;  /* 0x00001c0801007387 */ /* 0x0001e20000100800 */
[----:B------:R-:W-:Y:S01]  /*f9a0*/  @!P1 IMAD.MOV R11, RZ, RZ, -R11 ;  /* 0x000000ffff0b9224 */ /* 0x000fe200078e0a0b */
[----:B------:R-:W-:Y:S01]  /*f9b0*/  IABS R2, R29 ;  /* 0x0000001d00027213 */ /* 0x000fe20000000000 */
[----:B0-----:R-:W-:-:S04]  /*f9c0*/  IMAD.MOV.U32 R8, RZ, RZ, R10 ;  /* 0x000000ffff087224 */ /* 0x001fc800078e000a */
[----:B------:R-:W-:Y:S01]  /*f9d0*/  @!P4 IMAD.MOV R8, RZ, RZ, -R8 ;  /* 0x000000ffff08c224 */ /* 0x000fe200078e0a08 */
[----:B------:R0:W-:Y:S04]  /*f9e0*/  STL [R1+0x18], R11 ;  /* 0x0000180b01007387 */ /* 0x0001e80000100800 */
[----:B------:R1:W-:Y:S01]  /*f9f0*/  STL [R1+0x14], R8 ;  /* 0x0000140801007387 */ /* 0x0003e20000100800 */
[----:B------:R-:W-:Y:S02]  /*fa00*/  ISETP.GE.AND P4, PT, R25, RZ, PT ;  /* 0x000000ff1900720c */ /* 0x000fe40003f86270 */
[----:B------:R-:W-:Y:S02]  /*fa10*/  ISETP.GE.AND P1, PT, R17, RZ, PT ;  /* 0x000000ff1100720c */ /* 0x000fe40003f26270 */
[----:B0-----:R-:W-:-:S02]  /*fa20*/  IABS R11, R3 ;  /* 0x00000003000b7213 */ /* 0x001fc40000000000 */
[----:B--2---:R-:W-:-:S05]  /*fa30*/  IABS R7, R18 ;  /* 0x0000001200077213 */ /* 0x004fca0000000000 */
        /* <DEDUP_REMOVED lines=9> */
[C---:B------:R-:W-:Y:S02]  /*fad0*/  ISETP.GT.U32.AND P5, PT, R27.reuse, R7, PT ;  /* 0x000000071b00720c */ /* 0x040fe40003fa4070 */
[----:B------:R-:W-:Y:S02]  /*fae0*/  ISETP.GT.U32.AND P3, PT, R27, R9, PT ;  /* 0x000000091b00720c */ /* 0x000fe40003f64070 */
[----:B------:R-:W-:Y:S01]  /*faf0*/  ISETP.GE.AND P2, PT, R18, RZ, PT ;  /* 0x000000ff1200720c */ /* 0x000fe20003f46270 */
[----:B------:R-:W-:-:S04]  /*fb00*/  IMAD.HI.U32 R6, R0, R4, RZ ;  /* 0x0000000400067227 */ /* 0x000fc800078e00ff */
[--C-:B------:R-:W-:Y:S02]  /*fb10*/  @!P0 IMAD.IADD R5, R5, 0x1, -R27.reuse ;  /* 0x0000000105058824 */ /* 0x100fe400078e0a1b */
[----:B------:R-:W-:Y:S02]  /*fb20*/  IMAD.MOV R6, RZ, RZ, -R6 ;  /* 0x000000ffff067224 */ /* 0x000fe400078e0a06 */
[--C-:B------:R-:W-:Y:S02]  /*fb30*/  @!P5 IMAD.IADD R7, R7, 0x1, -R27.reuse ;  /* 0x000000010707d824 */ /* 0x100fe400078e0a1b */
[----:B------:R-:W-:Y:S02]  /*fb40*/  @!P3 IMAD.IADD R9, R9, 0x1, -R27 ;  /* 0x000000010909b824 */ /* 0x000fe400078e0a1b */
[----:B-1----:R-:W-:Y:S01]  /*fb50*/  IMAD.MOV.U32 R8, RZ, RZ, R7 ;  /* 0x000000ffff087224 */ /* 0x002fe200078e0007 */
[C---:B------:R-:W-:Y:S01]  /*fb60*/  ISETP.GT.U32.AND P0, PT, R27.reuse, R5, PT ;  /* 0x000000051b00720c */ /* 0x040fe20003f04070 */
[----:B------:R-:W-:-:S02]  /*fb70*/  IMAD R4, R27, R6, R4 ;  /* 0x000000061b047224 */ /* 0x000fc400078e0204 */
[----:B------:R-:W-:-:S04]  /*fb80*/  IMAD.HI.U32 R6, R0, R2, RZ ;  /* 0x0000000200067227 */ /* 0x000fc800078e00ff */
[----:B------:R-:W-:Y:S02]  /*fb90*/  @!P6 IMAD.MOV R9, RZ, RZ, -R9 ;  /* 0x000000ffff09e224 */ /* 0x000fe400078e0a09 */
[----:B------:R-:W-:Y:S02]  /*fba0*/  @!P2 IMAD.MOV R8, RZ, RZ, -R8 ;  /* 0x000000ffff08a224 */ /* 0x000fe400078e0a08 */
[----:B------:R-:W-:Y:S01]  /*fbb0*/  IMAD.MOV R6, RZ, RZ, -R6 ;  /* 0x000000ffff067224 */ /* 0x000fe200078e0a06 */
[----:B------:R0:W-:Y:S04]  /*fbc0*/  STL [R1+0x10], R9 ;  /* 0x0000100901007387 */ /* 0x0001e80000100800 */
[----:B------:R1:W-:Y:S01]  /*fbd0*/  STL [R1+0xc], R8 ;  /* 0x00000c0801007387 */ /* 0x0003e20000100800 */
[----:B------:R-:W-:-:S03]  /*fbe0*/  IMAD R2, R27, R6, R2 ;  /* 0x000000061b027224 */ /* 0x000fc600078e0202 */
[----:B------:R-:W2:Y:S01]  /*fbf0*/  LDL.LU R25, [R1+0x564] ;  /* 0x0005640001197983 */ /* 0x000ea20000300800 */
[--C-:B------:R-:W-:Y:S01]  /*fc00*/  @!P0 IMAD.IADD R5, R5, 0x1, -R27.reuse ;  /* 0x0000000105058824 */ /* 0x100fe200078e0a1b */
[C---:B------:R-:W-:Y:S02]  /*fc10*/  ISETP.GT.U32.AND P0, PT, R27.reuse, R2, PT ;  /* 0x000000021b00720c */ /* 0x040fe40003f04070 */
[----:B------:R-:W-:Y:S02]  /*fc20*/  ISETP.GT.U32.AND P5, PT, R27, R4, PT ;  /* 0x000000041b00720c */ /* 0x000fe40003fa4070 */
[----:B------:R-:W-:Y:S02]  /*fc30*/  ISETP.GE.AND P2, PT, R26, RZ, PT ;  /* 0x000000ff1a00720c */ /* 0x000fe40003f46270 */
[----:B0-----:R-:W-:Y:S01]  /*fc40*/  IABS R9, R26 ;  /* 0x0000001a00097213 */ /* 0x001fe20000000000 */
[----:B------:R-:W-:Y:S02]  /*fc50*/  IMAD.MOV.U32 R26, RZ, RZ, R28 ;  /* 0x000000ffff1a7224 */ /* 0x000fe400078e001c */
[----:B------:R-:W3:Y:S04]  /*fc60*/  LDL.LU R28, [R1+0x568] ;  /* 0x00056800011c7983 */ /* 0x000ee80000300800 */
[----:B------:R-:W-:-:S02]  /*fc70*/  @!P0 IMAD.IADD R2, R2, 0x1, -R27 ;  /* 0x0000000102028824 */ /* 0x000fc400078e0a1b */
[----:B------:R-:W-:Y:S01]  /*fc80*/  @!P5 IMAD.IADD R4, R4, 0x1, -R27 ;  /* 0x000000010404d824 */ /* 0x000fe200078e0a1b */
[----:B------:R-:W-:Y:S02]  /*fc90*/  ISETP.GE.AND P3, PT, R29, RZ, PT ;  /* 0x000000ff1d00720c */ /* 0x000fe40003f66270 */
[----:B------:R-:W-:Y:S02]  /*fca0*/  IABS R29, R15 ;  /* 0x0000000f001d7213 */ /* 0x000fe40000000000 */
[----:B------:R-:W-:Y:S01]  /*fcb0*/  ISETP.GE.AND P6, PT, R15, RZ, PT ;  /* 0x000000ff0f00720c */ /* 0x000fe20003fc6270 */
[----:B------:R-:W-:Y:S01]  /*fcc0*/  IMAD.HI.U32 R15, R0, R9, RZ ;  /* 0x00000009000f7227 */ /* 0x000fe200078e00ff */
[C---:B------:R-:W-:Y:S02]  /*fcd0*/  ISETP.GT.U32.AND P0, PT, R27.reuse, R2, PT ;  /* 0x000000021b00720c */ /* 0x040fe40003f04070 */
[----:B------:R-:W-:Y:S01]  /*fce0*/  ISETP.GT.U32.AND P5, PT, R27, R4, PT ;  /* 0x000000041b00720c */ /* 0x000fe20003fa4070 */
[----:B------:R-:W-:-:S04]  /*fcf0*/  IMAD.MOV R15, RZ, RZ, -R15 ;  /* 0x000000ffff0f7224 */ /* 0x000fc800078e0a0f */
[----:B------:R-:W-:Y:S02]  /*fd00*/  IMAD R9, R27, R15, R9 ;  /* 0x0000000f1b097224 */ /* 0x000fe400078e0209 */
[----:B------:R-:W-:-:S04]  /*fd10*/  IMAD.MOV.U32 R19, RZ, RZ, R5 ;  /* 0x000000ffff137224 */ /* 0x000fc800078e0005 */
[--C-:B------:R-:W-:Y:S01]  /*fd20*/  @!P0 IMAD.IADD R2, R2, 0x1, -R27.reuse ;  /* 0x0000000102028824 */ /* 0x100fe200078e0a1b */
[----:B------:R-:W-:Y:S01]  /*fd30*/  ISETP.GT.U32.AND P0, PT, R27, R9, PT ;  /* 0x000000091b00720c */ /* 0x000fe20003f04070 */
[----:B------:R-:W-:Y:S02]  /*fd40*/  @!P5 IMAD.IADD R4, R4, 0x1, -R27 ;  /* 0x000000010404d824 */ /* 0x000fe400078e0a1b */
[----:B-1----:R-:W-:Y:S02]  /*fd50*/  IMAD.MOV.U32 R8, RZ, RZ, R2 ;  /* 0x000000ffff087224 */ /* 0x002fe400078e0002 */
[----:B------:R-:W-:Y:S02]  /*fd60*/  IMAD.MOV.U32 R18, RZ, RZ, R4 ;  /* 0x000000ffff127224 */ /* 0x000fe400078e0004 */
[----:B------:R-:W-:Y:S02]  /*fd70*/  @!P1 IMAD.MOV R19, RZ, RZ, -R19 ;  /* 0x000000ffff139224 */ /* 0x000fe400078e0a13 */
[----:B------:R-:W-:-:S02]  /*fd80*/  @!P4 IMAD.MOV R18, RZ, RZ, -R18 ;  /* 0x000000ffff12c224 */ /* 0x000fc400078e0a12 */
[----:B------:R-:W-:Y:S01]  /*fd90*/  @!P3 IMAD.MOV R8, RZ, RZ, -R8 ;  /* 0x000000ffff08b224 */ /* 0x000fe200078e0a08 */
[----:B------:R-:W-:Y:S01]  /*fda0*/  STL [R1+0x8], R19 ;  /* 0x0000081301007387 */ /* 0x000fe20000100800 */
[----:B------:R-:W-:Y:S01]  /*fdb0*/  @!P0 IMAD.IADD R9, R9, 0x1, -R27 ;  /* 0x0000000109098824 */ /* 0x000fe200078e0a1b */
[----:B------:R-:W-:Y:S02]  /*fdc0*/  ISETP.GE.AND P0, PT, R3, RZ, PT ;  /* 0x000000ff0300720c */ /* 0x000fe40003f06270 */
[----:B------:R-:W-:Y:S04]  /*fdd0*/  STL [R1+0x4], R18 ;  /* 0x0000041201007387 */ /* 0x000fe80000100800 */
[----:B------:R-:W-:Y:S04]  /*fde0*/  STL [R1], R8 ;  /* 0x0000000801007387 */ /* 0x000fe80000100800 */
[----:B------:R-:W4:Y:S01]  /*fdf0*/  LDL.LU R3, [R1+0x56c] ;  /* 0x00056c0001037983 */ /* 0x000f220000300800 */
[----:B------:R-:W-:-:S04]  /*fe00*/  IMAD.HI.U32 R6, R0, R29, RZ ;  /* 0x0000001d00067227 */ /* 0x000fc800078e00ff */
[----:B------:R-:W-:-:S04]  /*fe10*/  IMAD.MOV R6, RZ, RZ, -R6 ;  /* 0x000000ffff067224 */ /* 0x000fc800078e0a06 */
[----:B------:R-:W-:-:S05]  /*fe20*/  IMAD R29, R27, R6, R29 ;  /* 0x000000061b1d7224 */ /* 0x000fca00078e021d */
[----:B------:R-:W-:Y:S01]  /*fe30*/  ISETP.GT.U32.AND P5, PT, R27, R29, PT ;  /* 0x0000001d1b00720c */ /* 0x000fe20003fa4070 */
[----:B------:R-:W-:Y:S01]  /*fe40*/  IMAD.MOV.U32 R17, RZ, RZ, R24 ;  /* 0x000000ffff117224 */ /* 0x000fe200078e0018 */
[----:B------:R-:W-:Y:S01]  /*fe50*/  IABS R10, R16 ;  /* 0x00000010000a7213 */ /* 0x000fe20000000000 */
[C---:B------:R-:W-:Y:S01]  /*fe60*/  IMAD.HI.U32 R7, R0.reuse, R11, RZ ;  /* 0x0000000b00077227 */ /* 0x040fe200078e00ff */
[----:B------:R-:W-:Y:S01]  /*fe70*/  IABS R13, R23 ;  /* 0x00000017000d7213 */ /* 0x000fe20000000000 */
[----:B------:R-:W5:Y:S01]  /*fe80*/  LDL.LU R24, [R1+0x570] ;  /* 0x0005700001187983 */ /* 0x000f620000300800 */
[----:B------:R-:W-:Y:S01]  /*fe90*/  IABS R12, R17 ;  /* 0x00000011000c7213 */ /* 0x000fe20000000000 */
[----:B------:R-:W-:-:S06]  /*fea0*/  IMAD.HI.U32 R14, R0, R10, RZ ;  /* 0x0000000a000e7227 */ /* 0x000fcc00078e00ff */
[----:B------:R-:W-:Y:S02]  /*feb0*/  @!P5 IMAD.IADD R29, R29, 0x1, -R27 ;  /* 0x000000011d1dd824 */ /* 0x000fe400078e0a1b */
[----:B------:R-:W-:Y:S02]  /*fec0*/  IMAD.MOV R14, RZ, RZ, -R14 ;  /* 0x000000ffff0e7224 */ /* 0x000fe400078e0a0e */
[----:B------:R-:W-:Y:S01]  /*fed0*/  IMAD.HI.U32 R6, R0, R12, RZ ;  /* 0x0000000c00067227 */ /* 0x000fe200078e00ff */
[----:B------:R-:W-:-:S03]  /*fee0*/  ISETP.GT.U32.AND P5, PT, R27, R29, PT ;  /* 0x0000001d1b00720c */ /* 0x000fc60003fa4070 */
[C---:B------:R-:W-:Y:S02]  /*fef0*/  IMAD R10, R27.reuse, R14, R10 ;  /* 0x0000000e1b0a7224 */ /* 0x040fe400078e020a */
[----:B------:R-:W-:Y:S02]  /*ff00*/  IMAD.MOV R6, RZ, RZ, -R6 ;  /* 0x000000ffff067224 */ /* 0x000fe400078e0a06 */
[----:B------:R-:W-:Y:S01]  /*ff10*/  IMAD.MOV R7, RZ, RZ, -R7 ;  /* 0x000000ffff077224 */ /* 0x000fe200078e0a07 */
[C---:B------:R-:W-:Y:S01]  /*ff20*/  ISETP.GT.U32.AND P1, PT, R27.reuse, R10, PT ;  /* 0x0000000a1b00720c */ /* 0x040fe20003f24070 */
[C---:B------:R-:W-:Y:S02]  /*ff30*/  IMAD R12, R27.reuse, R6, R12 ;  /* 0x000000061b0c7224 */ /* 0x040fe400078e020c */
[----:B------:R-:W-:Y:S02]  /*ff40*/  IMAD R11, R27, R7, R11 ;  /* 0x000000071b0b7224 */ /* 0x000fe400078e020b */
[----:B------:R-:W-:Y:S01]  /*ff50*/  @!P5 IMAD.IADD R29, R29, 0x1, -R27 ;  /* 0x000000011d1dd824 */ /* 0x000fe200078e0a1b */
[----:B------:R-:W-:-:S02]  /*ff60*/  ISETP.GT.U32.AND P5, PT, R27, R12, PT ;  /* 0x0000000c1b00720c */ /* 0x000fc40003fa4070 */
[----:B------:R-:W-:Y:S01]  /*ff70*/  ISETP.GT.U32.AND P4, PT, R27, R11, PT ;  /* 0x0000000b1b00720c */ /* 0x000fe20003f84070 */
[----:B------:R-:W-:-:S04]  /*ff80*/  IMAD.HI.U32 R6, R0, R13, RZ ;  /* 0x0000000d00067227 */ /* 0x000fc800078e00ff */
[----:B------:R-:W-:Y:S01]  /*ff90*/  @!P1 IMAD.IADD R10, R10, 0x1, -R27 ;  /* 0x000000010a0a9824 */ /* 0x000fe200078e0a1b */
[----:B------:R-:W-:Y:S01]  /*ffa0*/  ISETP.GT.U32.AND P1, PT, R27, R9, PT ;  /* 0x000000091b00720c */ /* 0x000fe20003f24070 */
[----:B------:R-:W-:-:S04]  /*ffb0*/  IMAD.MOV R6, RZ, RZ, -R6 ;  /* 0x000000ffff067224 */ /* 0x000fc800078e0a06 */
[----:B------:R-:W-:Y:S01]  /*ffc0*/  @!P5 IMAD.IADD R12, R12, 0x1, -R27 ;  /* 0x000000010c0cd824 */ /* 0x000fe200078e0a1b */
[----:B------:R-:W-:Y:S01]  /*ffd0*/  IABS R14, R26 ;  /* 0x0000001a000e7213 */ /* 0x000fe20000000000 */
[----:B------:R-:W-:Y:S02]  /*ffe0*/  IMAD R13, R27, R6, R13 ;  /* 0x000000061b0d7224 */ /* 0x000fe400078e020d */
[----:B------:R-:W-:Y:S01]  /*fff0*/  @!P4 IMAD.IADD R11, R11, 0x1, -R27 ;  /* 0x000000010b0bc824 */ /* 0x000fe200078e0a1b */
[C---:B------:R-:W-:Y:S01]  /*10000*/  ISETP.GT.U32.AND P5, PT, R27.reuse, R12, PT ;  /* 0x0000000c1b00720c */ /* 0x040fe20003fa4070 */
[----:B------:R-:W-:Y:S01]  /*10010*/  @!P6 IMAD.MOV R29, RZ, RZ, -R29 ;  /* 0x000000ffff1de224 */ /* 0x000fe200078e0a1d */
[----:B------:R-:W-:Y:S01]  /*10020*/  ISETP.GT.U32.AND P4, PT, R27, R10, PT ;  /* 0x0000000a1b00720c */ /* 0x000fe20003f84070 */
[----:B------:R-:W-:Y:S01]  /*10030*/  @!P1 IMAD.IADD R9, R9, 0x1, -R27 ;  /* 0x0000000109099824 */ /* 0x000fe200078e0a1b */
[C---:B------:R-:W-:Y:S01]  /*10040*/  ISETP.GT.U32.AND P6, PT, R27.reuse, R11, PT ;  /* 0x0000000b1b00720c */ /* 0x040fe20003fc4070 */
[----:B------:R-:W-:Y:S01]  /*10050*/  IMAD.HI.U32 R2, R0, R14, RZ ;  /* 0x0000000e00027227 */ /* 0x000fe200078e00ff */
[----:B------:R-:W-:-:S02]  /*10060*/  ISETP.GT.U32.AND P1, PT, R27, R13, PT ;  /* 0x0000000d1b00720c */ /* 0x000fc40003f24070 */
[----:B------:R-:W-:Y:S01]  /*10070*/  ISETP.GE.AND P3, PT, R16, RZ, PT ;  /* 0x000000ff1000720c */ /* 0x000fe20003f66270 */
[----:B------:R-:W-:Y:S01]  /*10080*/  IMAD.MOV R2, RZ, RZ, -R2 ;  /* 0x000000ffff027224 */ /* 0x000fe200078e0a02 */
[----:B------:R-:W-:Y:S03]  /*10090*/  STL [R1+0x2518], R29 ;  /* 0x0025181d01007387 */ /* 0x000fe60000100800 */
[----:B------:R-:W-:Y:S02]  /*100a0*/  IMAD R14, R27, R2, R14 ;  /* 0x000000021b0e7224 */ /* 0x000fe400078e020e */
[--C-:B------:R-:W-:Y:S01]  /*100b0*/  @!P5 IMAD.IADD R12, R12, 0x1, -R27.reuse ;  /* 0x000000010c0cd824 */ /* 0x100fe200078e0a1b */
[----:B------:R-:W-:Y:S01]  /*100c0*/  ISETP.GE.AND P5, PT, R23, RZ, PT ;  /* 0x000000ff1700720c */ /* 0x000fe20003fa6270 */
[--C-:B------:R-:W-:Y:S01]  /*100d0*/  @!P4 IMAD.IADD R10, R10, 0x1, -R27.reuse ;  /* 0x000000010a0ac824 */ /* 0x100fe200078e0a1b */
[----:B------:R-:W5:Y:S01]  /*100e0*/  LDL.LU R23, [R1+0x574] ;  /* 0x0005740001177983 */ /* 0x000f620000300800 */
[--C-:B------:R-:W-:Y:S01]  /*100f0*/  @!P6 IMAD.IADD R11, R11, 0x1, -R27.reuse ;  /* 0x000000010b0be824 */ /* 0x100fe200078e0a1b */
[----:B------:R-:W-:Y:S01]  /*10100*/  ISETP.GT.U32.AND P6, PT, R27, R14, PT ;  /* 0x0000000e1b00720c */ /* 0x000fe20003fc4070 */
[----:B------:R-:W-:Y:S01]  /*10110*/  @!P1 IMAD.IADD R13, R13, 0x1, -R27 ;  /* 0x000000010d0d9824 */ /* 0x000fe200078e0a1b */
[----:B------:R-:W-:Y:S01]  /*10120*/  ISETP.GE.AND P1, PT, R26, RZ, PT ;  /* 0x000000ff1a00720c */ /* 0x000fe20003f26270 */
[----:B------:R-:W-:Y:S01]  /*10130*/  @!P3 IMAD.MOV R10, RZ, RZ, -R10 ;  /* 0x000000ffff0ab224 */ /* 0x000fe200078e0a0a */
[----:B------:R-:W5:Y:S01]  /*10140*/  LDL.LU R26, [R1+0x578] ;  /* 0x00057800011a7983 */ /* 0x000f620000300800 */
[----:B------:R-:W-:Y:S01]  /*10150*/  ISETP.GE.AND P4, PT, R17, RZ, PT ;  /* 0x000000ff1100720c */ /* 0x000fe20003f86270 */
[----:B------:R-:W-:Y:S01]  /*10160*/  @!P2 IMAD.MOV R9, RZ, RZ, -R9 ;  /* 0x000000ffff09a224 */ /* 0x000fe200078e0a09 */
[----:B------:R-:W-:-:S06]  /*10170*/  ISETP.GT.U32.AND P2, PT, R27, R13, PT ;  /* 0x0000000d1b00720c */ /* 0x000fcc0003f44070 */
[----:B------:R-:W-:-:S05]  /*10180*/  @!P6 IMAD.IADD R14, R14, 0x1, -R27 ;  /* 0x000000010e0ee824 */ /* 0x000fca00078e0a1b */
[----:B------:R-:W-:Y:S01]  /*10190*/  ISETP.GT.U32.AND P6, PT, R27, R14, PT ;  /* 0x0000000e1b00720c */ /* 0x000fe20003fc4070 */
[----:B------:R-:W-:Y:S02]  /*101a0*/  @!P0 IMAD.MOV R11, RZ, RZ, -R11 ;  /* 0x000000ffff0b8224 */ /* 0x000fe400078e0a0b */
[----:B------:R-:W-:Y:S01]  /*101b0*/  @!P4 IMAD.MOV R12, RZ, RZ, -R12 ;  /* 0x000000ffff0cc224 */ /* 0x000fe200078e0a0c */
[----:B------:R-:W-:Y:S01]  /*101c0*/  STL [R1+0x251c], R9 ;  /* 0x00251c0901007387 */ /* 0x000fe20000100800 */
[----:B------:R-:W-:-:S03]  /*101d0*/  @!P2 IMAD.IADD R13, R13, 0x1, -R27 ;  /* 0x000000010d0da824 */ /* 0x000fc600078e0a1b */
[----:B------:R-:W-:Y:S04]  /*101e0*/  STL [R1+0x2520], R10 ;  /* 0x0025200a01007387 */ /* 0x000fe80000100800 */
[----:B------:R-:W-:Y:S01]  /*101f0*/  STL [R1+0x2524], R11 ;  /* 0x0025240b01007387 */ /* 0x000fe20000100800 */
[----:B------:R-:W-:-:S03]  /*10200*/  @!P6 IMAD.IADD R14, R14, 0x1, -R27 ;  /* 0x000000010e0ee824 */ /* 0x000fc600078e0a1b */
[----:B------:R-:W-:Y:S01]  /*10210*/  STL [R1+0x2528], R12 ;  /* 0x0025280c01007387 */ /* 0x000fe20000100800 */
[----:B------:R-:W-:Y:S02]  /*10220*/  @!P5 IMAD.MOV R13, RZ, RZ, -R13 ;  /* 0x000000ffff0dd224 */ /* 0x000fe400078e0a0d */
[----:B------:R-:W-:Y:S01]  /*10230*/  @!P1 IMAD.MOV R14, RZ, RZ, -R14 ;  /* 0x000000ffff0e9224 */ /* 0x000fe200078e0a0e */
[----:B--2---:R-:W-:-:S05]  /*10240*/  IABS R15, R25 ;  /* 0x00000019000f7213 */ /* 0x004fca0000000000 */
[----:B------:R-:W-:-:S04]  /*10250*/  IMAD.HI.U32 R4, R0, R15, RZ ;  /* 0x0000000f00047227 */ /* 0x000fc800078e00ff */
[----:B------:R-:W-:-:S04]  /*10260*/  IMAD.MOV R4, RZ, RZ, -R4 ;  /* 0x000000ffff047224 */ /* 0x000fc800078e0a04 */
[----:B------:R-:W-:Y:S01]  /*10270*/  IMAD R15, R27, R4, R15 ;  /* 0x000000041b0f7224 */ /* 0x000fe200078e020f */
[----:B---3--:R-:W-:-:S04]  /*10280*/  IABS R16, R28 ;  /* 0x0000001c00107213 */ /* 0x008fc80000000000 */
[----:B------:R-:W-:Y:S01]  /*10290*/  ISETP.GT.U32.AND P3, PT, R27, R15, PT ;  /* 0x0000000f1b00720c */ /* 0x000fe20003f64070 */
[----:B------:R-:W-:-:S04]  /*102a0*/  IMAD.HI.U32 R2, R0, R16, RZ ;  /* 0x0000001000027227 */ /* 0x000fc800078e00ff */
[----:B------:R-:W-:-:S04]  /*102b0*/  IMAD.MOV R2, RZ, RZ, -R2 ;  /* 0x000000ffff027224 */ /* 0x000fc800078e0a02 */
[----:B------:R-:W-:-:S04]  /*102c0*/  IMAD R16, R27, R2, R16 ;  /* 0x000000021b107224 */ /* 0x000fc800078e0210 */
[----:B------:R-:W-:Y:S01]  /*102d0*/  @!P3 IMAD.IADD R15, R15, 0x1, -R27 ;  /* 0x000000010f0fb824 */ /* 0x000fe200078e0a1b */
[----:B------:R-:W-:-:S04]  /*102e0*/  ISETP.GT.U32.AND P4, PT, R27, R16, PT ;  /* 0x000000101b00720c */ /* 0x000fc80003f84070 */
[----:B------:R-:W-:Y:S02]  /*102f0*/  ISETP.GT.U32.AND P3, PT, R27, R15, PT ;  /* 0x0000000f1b00720c */ /* 0x000fe40003f64070 */
[----:B------:R-:W-:Y:S02]  /*10300*/  ISETP.GE.AND P0, PT, R25, RZ, PT ;  /* 0x000000ff1900720c */ /* 0x000fe40003f06270 */
[----:B------:R-:W-:Y:S02]  /*10310*/  ISETP.GE.AND P2, PT, R28, RZ, PT ;  /* 0x000000ff1c00720c */ /* 0x000fe40003f46270 */
[----:B------:R-:W2:Y:S03]  /*10320*/  LDL.LU R28, [R1+0x57c] ;  /* 0x00057c00011c7983 */ /* 0x000ea60000300800 */
[----:B------:R-:W-:-:S04]  /*10330*/  @!P4 IMAD.IADD R16, R16, 0x1, -R27 ;  /* 0x000000011010c824 */ /* 0x000fc800078e0a1b */
[----:B------:R-:W-:-:S04]  /*10340*/  @!P3 IMAD.IADD R15, R15, 0x1, -R27 ;  /* 0x000000010f0fb824 */ /* 0x000fc800078e0a1b */
[----:B------:R-:W-:Y:S01]  /*10350*/  @!P0 IMAD.MOV R15, RZ, RZ, -R15 ;  /* 0x000000ffff0f8224 */ /* 0x000fe200078e0a0f */
[----:B----4-:R-:W-:Y:S02]  /*10360*/  IABS R17, R3 ;  /* 0x0000000300117213 */ /* 0x010fe40000000000 */
[----:B------:R-:W-:Y:S02]  /*10370*/  ISETP.GE.AND P4, PT, R3, RZ, PT ;  /* 0x000000ff0300720c */ /* 0x000fe40003f86270 */
[----:B------:R-:W3:Y:S04]  /*10380*/  LDL.LU R3, [R1+0x580] ;  /* 0x0005800001037983 */ /* 0x000ee80000300800 */
[----:B------:R-:W-:Y:S04]  /*10390*/  STL [R1+0x252c], R13 ;  /* 0x00252c0d01007387 */ /* 0x000fe80000100800 */
[----:B------:R0:W-:Y:S04]  /*103a0*/  STL [R1+0x2530], R14 ;  /* 0x0025300e01007387 */ /* 0x0001e80000100800 */
[----:B0-----:R-:W4:Y:S04]  /*103b0*/  LDL.LU R14, [R1+0x588] ;  /* 0x00058800010e7983 */ /* 0x001f280000300800 */
[----:B------:R0:W-:Y:S04]  /*103c0*/  STL [R1+0x2534], R15 ;  /* 0x0025340f01007387 */ /* 0x0001e80000100800 */
[----:B0-----:R-:W4:Y:S04]  /*103d0*/  LDL.LU R15, [R1+0x584] ;  /* 0x00058400010f7983 */ /* 0x001f280000300800 */
[----:B------:R-:W4:Y:S04]  /*103e0*/  LDL.LU R13, [R1+0x58c] ;  /* 0x00058c00010d7983 */ /* 0x000f280000300800 */
[----:B------:R-:W4:Y:S04]  /*103f0*/  LDL.LU R12, [R1+0x590] ;  /* 0x00059000010c7983 */ /* 0x000f280000300800 */
[----:B------:R-:W4:Y:S04]  /*10400*/  LDL.LU R8, [R1+0x594] ;  /* 0x0005940001087983 */ /* 0x000f280000300800 */
[----:B------:R-:W4:Y:S04]  /*10410*/  LDL.LU R10, [R1+0x598] ;  /* 0x00059800010a7983 */ /* 0x000f280000300800 */
[----:B------:R-:W4:Y:S01]  /*10420*/  LDL.LU R29, [R1+0x59c] ;  /* 0x00059c00011d7983 */ /* 0x000f220000300800 */
[----:B------:R-:W-:-:S13]  /*10430*/  ISETP.GT.U32.AND P5, PT, R27, R16, PT ;  /* 0x000000101b00720c */ /* 0x000fda0003fa4070 */
[----:B------:R-:W-:-:S04]  /*10440*/  @!P5 IMAD.IADD R16, R16, 0x1, -R27 ;  /* 0x000000011010d824 */ /* 0x000fc800078e0a1b */
[----:B------:R-:W-:-:S05]  /*10450*/  @!P2 IMAD.MOV R16, RZ, RZ, -R16 ;  /* 0x000000ffff10a224 */ /* 0x000fca00078e0a10 */
[----:B------:R-:W-:Y:S04]  /*10460*/  STL [R1+0x2538], R16 ;  /* 0x0025381001007387 */ /* 0x000fe80000100800 */
[----:B------:R-:W4:Y:S04]  /*10470*/  LDL.LU R9, [R1+0x5a0] ;  /* 0x0005a00001097983 */ /* 0x000f280000300800 */
[----:B------:R-:W4:Y:S01]  /*10480*/  LDL.LU R11, [R1+0x5a4] ;  /* 0x0005a400010b7983 */ /* 0x000f220000300800 */
[----:B------:R-:W-:-:S04]  /*10490*/  IMAD.HI.U32 R2, R0, R17, RZ ;  /* 0x0000001100027227 */ /* 0x000fc800078e00ff */
[----:B------:R-:W-:-:S04]  /*104a0*/  IMAD.MOV R2, RZ, RZ, -R2 ;  /* 0x000000ffff027224 */ /* 0x000fc800078e0a02 */
[----:B------:R-:W-:-:S05]  /*104b0*/  IMAD R17, R27, R2, R17 ;  /* 0x000000021b117224 */ /* 0x000fca00078e0211 */
[----:B------:R-:W-:Y:S02]  /*104c0*/  ISETP.GT.U32.AND P6, PT, R27, R17, PT ;  /* 0x000000111b00720c */ /* 0x000fe40003fc4070 */
[----:B-----5:R-:W-:Y:S02]  /*104d0*/  IABS R18, R24 ;  /* 0x0000001800127213 */ /* 0x020fe40000000000 */
[----:B------:R-:W-:-:S03]  /*104e0*/  IABS R19, R23 ;  /* 0x0000001700137213 */ /* 0x000fc60000000000 */
[----:B------:R-:W-:Y:S01]  /*104f0*/  IMAD.HI.U32 R2, R0, R18, RZ ;  /* 0x0000001200027227 */ /* 0x000fe200078e00ff */
[----:B------:R-:W-:-:S03]  /*10500*/  IABS R20, R26 ;  /* 0x0000001a00147213 */ /* 0x000fc60000000000 */
[----:B------:R-:W-:Y:S02]  /*10510*/  IMAD.MOV R2, RZ, RZ, -R2 ;  /* 0x000000ffff027224 */ /* 0x000fe400078e0a02 */
[----:B------:R-:W-:Y:S02]  /*10520*/  @!P6 IMAD.IADD R17, R17, 0x1, -R27 ;  /* 0x000000011111e824 */ /* 0x000fe400078e0a1b */
[----:B------:R-:W-:-:S03]  /*10530*/  IMAD.HI.U32 R4, R0, R19, RZ ;  /* 0x0000001300047227 */ /* 0x000fc600078e00ff */
[C---:B------:R-:W-:Y:S01]  /*10540*/  ISETP.GT.U32.AND P6, PT, R27.reuse, R17, PT ;  /* 0x000000111b00720c */ /* 0x040fe20003fc4070 */
[----:B------:R-:W-:Y:S02]  /*10550*/  IMAD R18, R27, R2, R18 ;  /* 0x000000021b127224 */ /* 0x000fe400078e0212 */
[----:B------:R-:W-:-:S04]  /*10560*/  IMAD.HI.U32 R2, R0, R20, RZ ;  /* 0x0000001400027227 */ /* 0x000fc800078e00ff */
[----:B------:R-:W-:Y:S02]  /*10570*/  IMAD.MOV R4, RZ, RZ, -R4 ;  /* 0x000000ffff047224 */ /* 0x000fe400078e0a04 */
[----:B------:R-:W-:Y:S02]  /*10580*/  IMAD.MOV R2, RZ, RZ, -R2 ;  /* 0x000000ffff027224 */ /* 0x000fe400078e0a02 */
[C---:B------:R-:W-:Y:S02]  /*10590*/  IMAD R19, R27.reuse, R4, R19 ;  /* 0x000000041b137224 */ /* 0x040fe400078e0213 */
[----:B------:R-:W-:-:S03]  /*105a0*/  IMAD R20, R27, R2, R20 ;  /* 0x000000021b147224 */ /* 0x000fc600078e0214 */
[----:B------:R-:W-:Y:S01]  /*105b0*/  ISETP.GT.U32.AND P0, PT, R27, R19, PT ;  /* 0x000000131b00720c */ /* 0x000fe20003f04070 */
[----:B------:R-:W-:Y:S01]  /*105c0*/  @!P6 IMAD.IADD R17, R17, 0x1, -R27 ;  /* 0x000000011111e824 */ /* 0x000fe200078e0a1b */
[----:B------:R-:W-:-:S11]  /*105d0*/  ISETP.GT.U32.AND P6, PT, R27, R20, PT ;  /* 0x000000141b00720c */ /* 0x000fd60003fc4070 */
[--C-:B------:R-:W-:Y:S02]  /*105e0*/  @!P0 IMAD.IADD R19, R19, 0x1, -R27.reuse ;  /* 0x0000000113138824 */ /* 0x100fe400078e0a1b */
[----:B------:R-:W-:-:S03]  /*105f0*/  @!P6 IMAD.IADD R20, R20, 0x1, -R27 ;  /* 0x000000011414e824 */ /* 0x000fc600078e0a1b */
[----:B------:R-:W-:Y:S02]  /*10600*/  ISETP.GT.U32.AND P6, PT, R27, R19, PT ;  /* 0x000000131b00720c */ /* 0x000fe40003fc4070 */
[----:B------:R-:W-:Y:S02]  /*10610*/  ISETP.GE.AND P5, PT, R23, RZ, PT ;  /* 0x000000ff1700720c */ /* 0x000fe40003fa6270 */
[----:B------:R-:W-:-:S09]  /*10620*/  ISETP.GT.U32.AND P2, PT, R27, R20, PT ;  /* 0x000000141b00720c */ /* 0x000fd20003f44070 */
[--C-:B------:R-:W-:Y:S01]  /*10630*/  @!P6 IMAD.IADD R19, R19, 0x1, -R27.reuse ;  /* 0x000000011313e824 */ /* 0x100fe200078e0a1b */
[----:B------:R-:W-:Y:S02]  /*10640*/  ISETP.GE.AND P1, PT, R24, RZ, PT ;  /* 0x000000ff1800720c */ /* 0x000fe40003f26270 */
[----:B------:R-:W-:Y:S01]  /*10650*/  ISETP.GT.U32.AND P3, PT, R27, R18, PT ;  /* 0x000000121b00720c */ /* 0x000fe20003f64070 */
[----:B------:R-:W-:-:S12]  /*10660*/  @!P2 IMAD.IADD R20, R20, 0x1, -R27 ;  /* 0x000000011414a824 */ /* 0x000fd800078e0a1b */
[----:B------:R-:W-:Y:S01]  /*10670*/  @!P3 IMAD.IADD R18, R18, 0x1, -R27 ;  /* 0x000000011212b824 */ /* 0x000fe200078e0a1b */
[----:B------:R-:W-:-:S04]  /*10680*/  ISETP.GE.AND P3, PT, R26, RZ, PT ;  /* 0x000000ff1a00720c */ /* 0x000fc80003f66270 */
[----:B------:R-:W-:-:S09]  /*10690*/  ISETP.GT.U32.AND P0, PT, R27, R18, PT ;  /* 0x000000121b00720c */ /* 0x000fd20003f04070 */
[----:B------:R-:W-:-:S04]  /*106a0*/  @!P3 IMAD.MOV R20, RZ, RZ, -R20 ;  /* 0x000000ffff14b224 */ /* 0x000fc800078e0a14 */
[----:B------:R-:W-:-:S04]  /*106b0*/  @!P0 IMAD.IADD R18, R18, 0x1, -R27 ;  /* 0x0000000112128824 */ /* 0x000fc800078e0a1b */
[----:B------:R-:W-:Y:S01]  /*106c0*/  @!P1 IMAD.MOV R18, RZ, RZ, -R18 ;  /* 0x000000ffff129224 */ /* 0x000fe200078e0a12 */
[----:B--2---:R-:W-:-:S05]  /*106d0*/  IABS R21, R28 ;  /* 0x0000001c00157213 */ /* 0x004fca0000000000 */
[----:B------:R-:W-:-:S04]  /*106e0*/  IMAD.HI.U32 R5, R0, R21, RZ ;  /* 0x0000001500057227 */ /* 0x000fc800078e00ff */
[----:B------:R-:W-:-:S04]  /*106f0*/  IMAD.MOV R5, RZ, RZ, -R5 ;  /* 0x000000ffff057224 */ /* 0x000fc800078e0a05 */
[----:B------:R-:W-:-:S05]  /*10700*/  IMAD R21, R27, R5, R21 ;  /* 0x000000051b157224 */ /* 0x000fca00078e0215 */
[----:B------:R-:W-:Y:S02]  /*10710*/  ISETP.GT.U32.AND P6, PT, R27, R21, PT ;  /* 0x000000151b00720c */ /* 0x000fe40003fc4070 */
[----:B---3--:R-:W-:-:S05]  /*10720*/  IABS R22, R3 ;  /* 0x0000000300167213 */ /* 0x008fca0000000000 */
[----:B------:R-:W-:-:S04]  /*10730*/  IMAD.HI.U32 R2, R0, R22, RZ ;  /* 0x0000001600027227 */ /* 0x000fc800078e00ff */
[----:B------:R-:W-:Y:S02]  /*10740*/  IMAD.MOV R2, RZ, RZ, -R2 ;  /* 0x000000ffff027224 */ /* 0x000fe400078e0a02 */
[----:B------:R-:W-:Y:S02]  /*10750*/  @!P6 IMAD.IADD R21, R21, 0x1, -R27 ;  /* 0x000000011515e824 */ /* 0x000fe400078e0a1b */
[----:B------:R-:W-:Y:S01]  /*10760*/  IMAD R22, R27, R2, R22 ;  /* 0x000000021b167224 */ /* 0x000fe200078e0216 */
[----:B----4-:R-:W-:-:S05]  /*10770*/  IABS R23, R15 ;  /* 0x0000000f00177213 */ /* 0x010fca0000000000 */
[----:B------:R-:W-:-:S04]  /*10780*/  IMAD.HI.U32 R4, R0, R23, RZ ;  /* 0x0000001700047227 */ /* 0x000fc800078e00ff */
[----:B------:R-:W-:Y:S01]  /*10790*/  IMAD.MOV R4, RZ, RZ, -R4 ;  /* 0x000000ffff047224 */ /* 0x000fe200078e0a04 */
[----:B------:R-:W-:-:S03]  /*107a0*/  IABS R25, R13 ;  /* 0x0000000d00197213 */ /* 0x000fc60000000000 */
[----:B------:R-:W-:Y:S01]  /*107b0*/  IMAD R23, R27, R4, R23 ;  /* 0x000000041b177224 */ /* 0x000fe200078e0217 */
[----:B------:R-:W-:Y:S01]  /*107c0*/  IABS R24, R14 ;  /* 0x0000000e00187213 */ /* 0x000fe20000000000 */
[----:B------:R-:W-:-:S03]  /*107d0*/  IMAD.HI.U32 R6, R0, R25, RZ ;  /* 0x0000001900067227 */ /* 0x000fc600078e00ff */
[C---:B------:R-:W-:Y:S01]  /*107e0*/  ISETP.GT.U32.AND P6, PT, R27.reuse, R23, PT ;  /* 0x000000171b00720c */ /* 0x040fe20003fc4070 */
[----:B------:R-:W-:Y:S01]  /*107f0*/  IMAD.HI.U32 R2, R0, R24, RZ ;  /* 0x0000001800027227 */ /* 0x000fe200078e00ff */
[----:B------:R-:W-:-:S03]  /*10800*/  ISETP.GT.U32.AND P2, PT, R27, R22, PT ;  /* 0x000000161b00720c */ /* 0x000fc60003f44070 */
[----:B------:R-:W-:Y:S02]  /*10810*/  IMAD.MOV R6, RZ, RZ, -R6 ;  /* 0x000000ffff067224 */ /* 0x000fe400078e0a06 */
[----:B------:R-:W-:Y:S02]  /*10820*/  IMAD.MOV R2, RZ, RZ, -R2 ;  /* 0x000000ffff027224 */ /* 0x000fe400078e0a02 */
[C---:B------:R-:W-:Y:S02]  /*10830*/  IMAD R25, R27.reuse, R6, R25 ;  /* 0x000000061b197224 */ /* 0x040fe400078e0219 */
[----:B------:R-:W-:Y:S02]  /*10840*/  IMAD R24, R27, R2, R24 ;  /* 0x000000021b187224 */ /* 0x000fe400078e0218 */
[--C-:B------:R-:W-:Y:S01]  /*10850*/  @!P6 IMAD.IADD R23, R23, 0x1, -R27.reuse ;  /* 0x000000011717e824 */ /* 0x100fe200078e0a1b */
[C---:B------:R-:W-:Y:S01]  /*10860*/  ISETP.GT.U32.AND P6, PT, R27.reuse, R25, PT ;  /* 0x000000191b00720c */ /* 0x040fe20003fc4070 */
[----:B------:R-:W-:Y:S01]  /*10870*/  @!P2 IMAD.IADD R22, R22, 0x1, -R27 ;  /* 0x000000011616a824 */ /* 0x000fe200078e0a1b */
[----:B------:R-:W-:-:S02]  /*10880*/  ISETP.GT.U32.AND P2, PT, R27, R24, PT ;  /* 0x000000181b00720c */ /* 0x000fc40003f44070 */
[----:B------:R-:W-:-:S05]  /*10890*/  IABS R2, R8 ;  /* 0x0000000800027213 */ /* 0x000fca0000000000 */
[----:B------:R-:W-:Y:S01]  /*108a0*/  IMAD.HI.U32 R6, R0, R2, RZ ;  /* 0x0000000200067227 */ /* 0x000fe200078e00ff */
[----:B------:R-:W-:-:S03]  /*108b0*/  IABS R5, R29 ;  /* 0x0000001d00057213 */ /* 0x000fc60000000000 */
[--C-:B------:R-:W-:Y:S02]  /*108c0*/  @!P6 IMAD.IADD R25, R25, 0x1, -R27.reuse ;  /* 0x000000011919e824 */ /* 0x100fe400078e0a1b */
[----:B------:R-:W-:Y:S02]  /*108d0*/  IMAD.MOV R6, RZ, RZ, -R6 ;  /* 0x000000ffff067224 */ /* 0x000fe400078e0a06 */
[----:B------:R-:W-:Y:S01]  /*108e0*/  @!P2 IMAD.IADD R24, R24, 0x1, -R27 ;  /* 0x000000011818a824 */ /* 0x000fe200078e0a1b */
[C---:B------:R-:W-:Y:S01]  /*108f0*/  ISETP.GT.U32.AND P6, PT, R27.reuse, R25, PT ;  /* 0x000000191b00720c */ /* 0x040fe20003fc4070 */
[C---:B------:R-:W-:Y:S02]  /*10900*/  IMAD R2, R27.reuse, R6, R2 ;  /* 0x000000061b027224 */ /* 0x040fe400078e0202 */
[----:B------:R-:W-:Y:S01]  /*10910*/  IMAD.HI.U32 R6, R0, R5, RZ ;  /* 0x0000000500067227 */ /* 0x000fe200078e00ff */
[----:B------:R-:W-:-:S03]  /*10920*/  ISETP.GT.U32.AND P3, PT, R27, R24, PT ;  /* 0x000000181b00720c */ /* 0x000fc60003f64070 */
[----:B------:R-:W-:Y:S01]  /*10930*/  IMAD.MOV R6, RZ, RZ, -R6 ;  /* 0x000000ffff067224 */ /* 0x000fe200078e0a06 */
[----:B------:R-:W-:-:S03]  /*10940*/  ISETP.GT.U32.AND P1, PT, R27, R22, PT ;  /* 0x000000161b00720c */ /* 0x000fc60003f24070 */
[C---:B------:R-:W-:Y:S02]  /*10950*/  IMAD R5, R27.reuse, R6, R5 ;  /* 0x000000061b057224 */ /* 0x040fe400078e0205 */
[----:B------:R-:W-:Y:S01]  /*10960*/  @!P5 IMAD.MOV R19, RZ, RZ, -R19 ;  /* 0x000000ffff13d224 */ /* 0x000fe200078e0a13 */
[----:B------:R-:W-:Y:S01]  /*10970*/  ISETP.GT.U32.AND P5, PT, R27, R23, PT ;  /* 0x000000171b00720c */ /* 0x000fe20003fa4070 */
[--C-:B------:R-:W-:Y:S01]  /*10980*/  @!P6 IMAD.IADD R25, R25, 0x1, -R27.reuse ;  /* 0x000000011919e824 */ /* 0x100fe200078e0a1b */
[----:B------:R-:W-:Y:S01]  /*10990*/  ISETP.GT.U32.AND P6, PT, R27, R5, PT ;  /* 0x000000051b00720c */ /* 0x000fe20003fc4070 */
[----:B------:R-:W-:Y:S01]  /*109a0*/  @!P3 IMAD.IADD R24, R24, 0x1, -R27 ;  /* 0x000000011818b824 */ /* 0x000fe200078e0a1b */
[----:B------:R-:W-:Y:S02]  /*109b0*/  IABS R4, R10 ;  /* 0x0000000a00047213 */ /* 0x000fe40000000000 */
[----:B------:R-:W-:Y:S02]  /*109c0*/  ISETP.GE.AND P3, PT, R15, RZ, PT ;  /* 0x000000ff0f00720c */ /* 0x000fe40003f66270 */
[----:B------:R-:W-:Y:S01]  /*109d0*/  IABS R26, R12 ;  /* 0x0000000c001a7213 */ /* 0x000fe20000000000 */
[----:B------:R-:W-:Y:S01]  /*109e0*/  IMAD.HI.U32 R7, R0, R4, RZ ;  /* 0x0000000400077227 */ /* 0x000fe200078e00ff */
[----:B------:R-:W-:-:S03]  /*109f0*/  ISETP.GE.AND P0, PT, R28, RZ, PT ;  /* 0x000000ff1c00720c */ /* 0x000fc60003f06270 */
[----:B------:R-:W-:Y:S01]  /*10a00*/  @!P4 IMAD.MOV R17, RZ, RZ, -R17 ;  /* 0x000000ffff11c224 */ /* 0x000fe200078e0a11 */
[C---:B------:R-:W-:Y:S01]  /*10a10*/  ISETP.GT.U32.AND P4, PT, R27.reuse, R21, PT ;  /* 0x000000151b00720c */ /* 0x040fe20003f84070 */
[----:B------:R-:W-:Y:S01]  /*10a20*/  @!P1 IMAD.IADD R22, R22, 0x1, -R27 ;  /* 0x0000000116169824 */ /* 0x000fe200078e0a1b */
[----:B------:R-:W-:Y:S01]  /*10a30*/  ISETP.GT.U32.AND P1, PT, R27, R2, PT ;  /* 0x000000021b00720c */ /* 0x000fe20003f24070 */
[----:B------:R-:W-:-:S04]  /*10a40*/  IMAD.HI.U32 R28, R0, R26, RZ ;  /* 0x0000001a001c7227 */ /* 0x000fc800078e00ff */
[----:B------:R-:W-:Y:S02]  /*10a50*/  IMAD.MOV R7, RZ, RZ, -R7 ;  /* 0x000000ffff077224 */ /* 0x000fe400078e0a07 */
[--C-:B------:R-:W-:Y:S02]  /*10a60*/  @!P5 IMAD.IADD R23, R23, 0x1, -R27.reuse ;  /* 0x000000011717d824 */ /* 0x100fe400078e0a1b */
[----:B------:R-:W-:Y:S02]  /*10a70*/  @!P6 IMAD.IADD R5, R5, 0x1, -R27 ;  /* 0x000000010505e824 */ /* 0x000fe400078e0a1b */
[----:B------:R-:W-:Y:S02]  /*10a80*/  IMAD.MOV R28, RZ, RZ, -R28 ;  /* 0x000000ffff1c7224 */ /* 0x000fe400078e0a1c */
[C---:B------:R-:W-:Y:S01]  /*10a90*/  IMAD R4, R27.reuse, R7, R4 ;  /* 0x000000071b047224 */ /* 0x040fe200078e0204 */
[----:B------:R-:W-:Y:S01]  /*10aa0*/  IABS R7, R9 ;  /* 0x0000000900077213 */ /* 0x000fe20000000000 */
[----:B------:R-:W-:Y:S01]  /*10ab0*/  @!P3 IMAD.MOV R23, RZ, RZ, -R23 ;  /* 0x000000ffff17b224 */ /* 0x000fe200078e0a17 */
[C---:B------:R-:W-:Y:S01]  /*10ac0*/  ISETP.GT.U32.AND P3, PT, R27.reuse, R5, PT ;  /* 0x000000051b00720c */ /* 0x040fe20003f64070 */
[----:B------:R-:W-:Y:S01]  /*10ad0*/  IMAD R26, R27, R28, R26 ;  /* 0x0000001c1b1a7224 */ /* 0x000fe200078e021a */
[----:B------:R-:W-:Y:S01]  /*10ae0*/  IABS R28, R11 ;  /* 0x0000000b001c7213 */ /* 0x000fe20000000000 */
[----:B------:R-:W-:-:S02]  /*10af0*/  IMAD.MOV.U32 R6, RZ, RZ, R7 ;  /* 0x000000ffff067224 */ /* 0x000fc400078e0007 */
[--C-:B------:R-:W-:Y:S02]  /*10b00*/  @!P4 IMAD.IADD R21, R21, 0x1, -R27.reuse ;  /* 0x000000011515c824 */ /* 0x100fe400078e0a1b */
[----:B------:R-:W-:Y:S01]  /*10b10*/  @!P1 IMAD.IADD R2, R2, 0x1, -R27 ;  /* 0x0000000102029824 */ /* 0x000fe200078e0a1b */
[C---:B------:R-:W-:Y:S01]  /*10b20*/  ISETP.GT.U32.AND P5, PT, R27.reuse, R4, PT ;  /* 0x000000041b00720c */ /* 0x040fe20003fa4070 */
[----:B------:R-:W-:Y:S01]  /*10b30*/  IMAD.MOV.U32 R7, RZ, RZ, R28 ;  /* 0x000000ffff077224 */ /* 0x000fe200078e001c */
[----:B------:R-:W-:Y:S01]  /*10b40*/  ISETP.GT.U32.AND P4, PT, R27, R26, PT ;  /* 0x0000001a1b00720c */ /* 0x000fe20003f84070 */
[----:B------:R-:W-:-:S04]  /*10b50*/  IMAD.HI.U32 R28, R0, R6, RZ ;  /* 0x00000006001c7227 */ /* 0x000fc800078e00ff */
[----:B------:R-:W-:Y:S01]  /*10b60*/  @!P0 IMAD.MOV R21, RZ, RZ, -R21 ;  /* 0x000000ffff158224 */ /* 0x000fe200078e0a15 */
[----:B------:R-:W-:Y:S01]  /*10b70*/  ISETP.GT.U32.AND P0, PT, R27, R2, PT ;  /* 0x000000021b00720c */ /* 0x000fe20003f04070 */
[----:B------:R-:W-:Y:S02]  /*10b80*/  IMAD.MOV R28, RZ, RZ, -R28 ;  /* 0x000000ffff1c7224 */ /* 0x000fe400078e0a1c */
[--C-:B------:R-:W-:Y:S01]  /*10b90*/  @!P3 IMAD.IADD R5, R5, 0x1, -R27.reuse ;  /* 0x000000010505b824 */ /* 0x100fe200078e0a1b */
[----:B------:R-:W-:Y:S01]  /*10ba0*/  ISETP.GE.AND P3, PT, R29, RZ, PT ;  /* 0x000000ff1d00720c */ /* 0x000fe20003f66270 */
[----:B------:R-:W-:Y:S01]  /*10bb0*/  IMAD R6, R27, R28, R6 ;  /* 0x0000001c1b067224 */ /* 0x000fe200078e0206 */
[----:B------:R-:W0:Y:S01]  /*10bc0*/  S2R R29, SR_TID.X ;  /* 0x00000000001d7919 */ /* 0x000e220000002100 */
[--C-:B------:R-:W-:Y:S01]  /*10bd0*/  @!P5 IMAD.IADD R4, R4, 0x1, -R27.reuse ;  /* 0x000000010404d824 */ /* 0x100fe200078e0a1b */
[----:B------:R-:W-:Y:S01]  /*10be0*/  ISETP.GE.AND P2, PT, R3, RZ, PT ;  /* 0x000000ff0300720c */ /* 0x000fe20003f46270 */
[----:B------:R-:W-:Y:S01]  /*10bf0*/  @!P4 IMAD.IADD R26, R26, 0x1, -R27 ;  /* 0x000000011a1ac824 */ /* 0x000fe200078e0a1b */
[----:B------:R-:W-:Y:S01]  /*10c00*/  ISETP.GT.U32.AND P5, PT, R27, R6, PT ;  /* 0x000000061b00720c */ /* 0x000fe20003fa4070 */
[----:B------:R-:W-:-:S04]  /*10c10*/  IMAD.HI.U32 R0, R0, R7, RZ ;  /* 0x0000000700007227 */ /* 0x000fc800078e00ff */
[--C-:B------:R-:W-:Y:S01]  /*10c20*/  @!P0 IMAD.IADD R2, R2, 0x1, -R27.reuse ;  /* 0x0000000102028824 */ /* 0x100fe200078e0a1b */
[----:B------:R-:W-:Y:S01]  /*10c30*/  ISETP.GE.AND P0, PT, R12, RZ, PT ;  /* 0x000000ff0c00720c */ /* 0x000fe20003f06270 */
[----:B------:R-:W2:Y:S01]  /*10c40*/  LDL.LU R3, [R1+0x2598] ;  /* 0x0025980001037983 */ /* 0x000ea20000300800 */
[----:B------:R-:W1:Y:S01]  /*10c50*/  LDC R12, c[0x0][0x230] ;  /* 0x00008c00ff0c7b82 */ /* 0x000e620000000800 */
[C---:B------:R-:W-:Y:S02]  /*10c60*/  ISETP.GT.U32.AND P1, PT, R27.reuse, R26, PT ;  /* 0x0000001a1b00720c */ /* 0x040fe40003f24070 */
[----:B------:R-:W-:Y:S01]  /*10c70*/  ISETP.GE.AND P4, PT, R14, RZ, PT ;  /* 0x000000ff0e00720c */ /* 0x000fe20003f86270 */
[----:B------:R-:W-:Y:S02]  /*10c80*/  IMAD.MOV R0, RZ, RZ, -R0 ;  /* 0x000000ffff007224 */ /* 0x000fe400078e0a00 */
[----:B------:R-:W-:Y:S01]  /*10c90*/  @!P2 IMAD.MOV R22, RZ, RZ, -R22 ;  /* 0x000000ffff16a224 */ /* 0x000fe200078e0a16 */
[----:B------:R-:W-:Y:S01]  /*10ca0*/  ISETP.GT.U32.AND P2, PT, R27, R4, PT ;  /* 0x000000041b00720c */ /* 0x000fe20003f44070 */
[----:B------:R-:W-:-:S02]  /*10cb0*/  @!P5 IMAD.IADD R6, R6, 0x1, -R27 ;  /* 0x000000010606d824 */ /* 0x000fc400078e0a1b */
[----:B------:R-:W-:-:S03]  /*10cc0*/  IMAD R7, R27, R0, R7 ;  /* 0x000000001b077224 */ /* 0x000fc600078e0207 */
[C---:B------:R-:W-:Y:S01]  /*10cd0*/  ISETP.GT.U32.AND P5, PT, R27.reuse, R6, PT ;  /* 0x000000061b00720c */ /* 0x040fe20003fa4070 */
[--C-:B------:R-:W-:Y:S01]  /*10ce0*/  @!P1 IMAD.IADD R26, R26, 0x1, -R27.reuse ;  /* 0x000000011a1a9824 */ /* 0x100fe200078e0a1b */
[----:B------:R-:W-:Y:S01]  /*10cf0*/  ISETP.GT.U32.AND P1, PT, R27, R7, PT ;  /* 0x000000071b00720c */ /* 0x000fe20003f24070 */
[----:B------:R-:W-:Y:S01]  /*10d00*/  @!P4 IMAD.MOV R24, RZ, RZ, -R24 ;  /* 0x000000ffff18c224 */ /* 0x000fe200078e0a18 */
[----:B------:R-:W-:Y:S02]  /*10d10*/  ISETP.GE.AND P4, PT, R8, RZ, PT ;  /* 0x000000ff0800720c */ /* 0x000fe40003f86270 */
[----:B------:R-:W-:Y:S01]  /*10d20*/  ISETP.GE.AND P6, PT, R13, RZ, PT ;  /* 0x000000ff0d00720c */ /* 0x000fe20003fc6270 */
[----:B------:R-:W3:Y:S01]  /*10d30*/  LDC R8, c[0x0][0x23c] ;  /* 0x00008f00ff087b82 */ /* 0x000ee20000000800 */
[----:B------:R-:W-:Y:S01]  /*10d40*/  @!P2 IMAD.IADD R4, R4, 0x1, -R27 ;  /* 0x000000010404a824 */ /* 0x000fe200078e0a1b */
[----:B0-----:R-:W-:Y:S01]  /*10d50*/  LOP3.LUT R28, R29, 0x3, RZ, 0xc0, !PT ;  /* 0x000000031d1c7812 */ /* 0x001fe200078ec0ff */
[----:B-1----:R-:W-:Y:S01]  /*10d60*/  VIADD R12, R12, 0x7f ;  /* 0x0000007f0c0c7836 */ /* 0x002fe20000000000 */
[----:B------:R-:W-:-:S02]  /*10d70*/  ISETP.GE.AND P2, PT, R10, RZ, PT ;  /* 0x000000ff0a00720c */ /* 0x000fc40003f46270 */
[----:B------:R-:W-:Y:S01]  /*10d80*/  SHF.R.U32.HI R10, RZ, 0x2, R29 ;  /* 0x00000002ff0a7819 */ /* 0x000fe2000001161d */
[--C-:B------:R-:W-:Y:S01]  /*10d90*/  @!P5 IMAD.IADD R6, R6, 0x1, -R27.reuse ;  /* 0x000000010606d824 */ /* 0x100fe200078e0a1b */
[----:B------:R-:W-:Y:S01]  /*10da0*/  ISETP.GE.AND P5, PT, R11, RZ, PT ;  /* 0x000000ff0b00720c */ /* 0x000fe20003fa6270 */
[----:B------:R-:W-:Y:S01]  /*10db0*/  IMAD R28, R28, 0x110, RZ ;  /* 0x000001101c1c7824 */ /* 0x000fe200078e02ff */
[----:B------:R-:W-:Y:S01]  /*10dc0*/  SHF.R.S32.HI R0, RZ, 0x1f, R12 ;  /* 0x0000001fff007819 */ /* 0x000fe2000001140c */
[----:B------:R-:W-:Y:S01]  /*10dd0*/  STL [R1+0x253c], R17 ;  /* 0x00253c1101007387 */ /* 0x000fe20000100800 */
[----:B------:R-:W-:Y:S01]  /*10de0*/  @!P1 IMAD.IADD R7, R7, 0x1, -R27 ;  /* 0x0000000107079824 */ /* 0x000fe200078e0a1b */
[----:B------:R-:W-:Y:S02]  /*10df0*/  SGXT.U32 R11, R10, 0x3 ;  /* 0x000000030a0b781a */ /* 0x000fe40000000000 */
[----:B------:R-:W-:Y:S01]  /*10e00*/  STL [R1+0x2540], R18 ;  /* 0x0025401201007387 */ /* 0x000fe20000100800 */
[----:B------:R-:W-:Y:S01]  /*10e10*/  ISETP.GE.AND P1, PT, R9, RZ, PT ;  /* 0x000000ff0900720c */ /* 0x000fe20003f26270 */
[----:B------:R-:W-:Y:S01]  /*10e20*/  @!P6 IMAD.MOV R25, RZ, RZ, -R25 ;  /* 0x000000ffff19e224 */ /* 0x000fe200078e0a19 */
[----:B------:R-:W-:Y:S01]  /*10e30*/  LOP3.LUT R9, R29, 0x7, RZ, 0xc0, !PT ;  /* 0x000000071d097812 */ /* 0x000fe200078ec0ff */
[----:B------:R-:W-:Y:S01]  /*10e40*/  STL [R1+0x2544], R19 ;  /* 0x0025441301007387 */ /* 0x000fe20000100800 */
[----:B------:R-:W-:Y:S01]  /*10e50*/  LEA.HI R12, R0, R12, RZ, 0x7 ;  /* 0x0000000c000c7211 */ /* 0x000fe200078f38ff */
[----:B------:R-:W-:Y:S01]  /*10e60*/  @!P0 IMAD.MOV R26, RZ, RZ, -R26 ;  /* 0x000000ffff1a8224 */ /* 0x000fe200078e0a1a */
[----:B------:R-:W-:Y:S01]  /*10e70*/  LOP3.LUT R0, R28, R11, RZ, 0xfc, !PT ;  /* 0x0000000b1c007212 */ /* 0x000fe200078efcff */
[----:B------:R3:W-:Y:S01]  /*10e80*/  STL [R1+0x2548], R20 ;  /* 0x0025481401007387 */ /* 0x0007e20000100800 */
[----:B------:R-:W-:-:S03]  /*10e90*/  IMAD R9, R9, 0x90, RZ ;  /* 0x0000009009097824 */ /* 0x000fc600078e02ff */
[----:B------:R-:W-:Y:S01]  /*10ea0*/  STL [R1+0x254c], R21 ;  /* 0x00254c1501007387 */ /* 0x000fe20000100800 */
[----:B------:R-:W-:-:S03]  /*10eb0*/  IMAD.SHL.U32 R10, R29, 0x2, RZ ;  /* 0x000000021d0a7824 */ /* 0x000fc600078e00ff */
[----:B------:R-:W-:Y:S01]  /*10ec0*/  STL [R1+0x2554], R22 ;  /* 0x0025541601007387 */ /* 0x000fe20000100800 */
[----:B------:R-:W-:-:S03]  /*10ed0*/  LOP3.LUT R29, R29, 0x3f, RZ, 0xc0, !PT ;  /* 0x0000003f1d1d7812 */ /* 0x000fc600078ec0ff */
[----:B------:R-:W-:Y:S04]  /*10ee0*/  STL [R1+0x2558], R23 ;  /* 0x0025581701007387 */ /* 0x000fe80000100800 */
[----:B------:R-:W-:Y:S04]  /*10ef0*/  STL [R1+0x255c], R24 ;  /* 0x00255c1801007387 */ /* 0x000fe80000100800 */
[----:B------:R-:W-:Y:S04]  /*10f00*/  STL [R1+0x2560], R25 ;  /* 0x0025601901007387 */ /* 0x000fe80000100800 */
[----:B------:R0:W-:Y:S04]  /*10f10*/  STL [R1+0x23e8], R0 ;  /* 0x0023e80001007387 */ /* 0x0001e80000100800 */
[----:B------:R-:W-:Y:S01]  /*10f20*/  STL [R1+0x2564], R26 ;  /* 0x0025641a01007387 */ /* 0x000fe20000100800 */
[----:B---3--:R-:W-:-:S03]  /*10f30*/  IMAD R20, R29, R8, RZ ;  /* 0x000000081d147224 */ /* 0x008fc600078e02ff */
[----:B------:R-:W3:Y:S01]  /*10f40*/  LDL.LU R19, [R1+0x478] ;  /* 0x0004780001137983 */ /* 0x000ee20000300800 */
[----:B0-----:R-:W-:-:S03]  /*10f50*/  LOP3.LUT R0, R9, 0x30, R10, 0x78, !PT ;  /* 0x0000003009007812 */ /* 0x001fc600078e780a */
[----:B------:R-:W4:Y:S04]  /*10f60*/  LDL.LU R9, [R1+0x474] ;  /* 0x0004740001097983 */ /* 0x000f280000300800 */
[----:B------:R-:W5:Y:S04]  /*10f70*/  LDL.LU R29, [R1+0x470] ;  /* 0x00047000011d7983 */ /* 0x000f680000300800 */
[----:B------:R-:W5:Y:S04]  /*10f80*/  LDL.LU R18, [R1+0x46c] ;  /* 0x00046c0001127983 */ /* 0x000f680000300800 */
[----:B------:R-:W5:Y:S04]  /*10f90*/  LDL.LU R17, [R1+0x468] ;  /* 0x0004680001117983 */ /* 0x000f680000300800 */
[----:B------:R-:W5:Y:S04]  /*10fa0*/  LDL.LU R16, [R1+0x460] ;  /* 0x0004600001107983 */ /* 0x000f680000300800 */
[----:B------:R-:W5:Y:S04]  /*10fb0*/  LDL.LU R15, [R1+0x450] ;  /* 0x00045000010f7983 */ /* 0x000f680000300800 */
[----:B------:R-:W5:Y:S04]  /*10fc0*/  LDL.LU R14, [R1+0x44c] ;  /* 0x00044c00010e7983 */ /* 0x000f680000300800 */
[----:B------:R-:W5:Y:S04]  /*10fd0*/  LDL.LU R13, [R1+0x448] ;  /* 0x00044800010d7983 */ /* 0x000f680000300800 */
[----:B------:R-:W5:Y:S04]  /*10fe0*/  LDL.LU R12, [R1+0x440] ;  /* 0x00044000010c7983 */ /* 0x000f680000300800 */
[----:B------:R-:W5:Y:S01]  /*10ff0*/  LDL.LU R11, [R1+0x42c] ;  /* 0x00042c00010b7983 */ /* 0x000f620000300800 */
[----:B------:R-:W-:Y:S01]  /*11000*/  ISETP.GT.U32.AND P6, PT, R27, R7, PT ;  /* 0x000000071b00720c */ /* 0x000fe20003fc4070 */
[----:B------:R-:W-:-:S02]  /*11010*/  IMAD R0, R8, 0x40, R20 ;  /* 0x0000004008007824 */ /* 0x000fc400078e0214 */
[----:B------:R-:W5:Y:S01]  /*11020*/  LDL.LU R10, [R1+0x428] ;  /* 0x00042800010a7983 */ /* 0x000f620000300800 */
[----:B------:R-:W-:Y:S02]  /*11030*/  @!P2 IMAD.MOV R4, RZ, RZ, -R4 ;  /* 0x000000ffff04a224 */ /* 0x000fe400078e0a04 */
[----:B------:R-:W-:Y:S01]  /*11040*/  @!P3 IMAD.MOV R5, RZ, RZ, -R5 ;  /* 0x000000ffff05b224 */ /* 0x000fe200078e0a05 */
[----:B------:R-:W5:Y:S06]  /*11050*/  LDL.LU R8, [R1+0x424] ;  /* 0x0004240001087983 */ /* 0x000f6c0000300800 */
[----:B------:R-:W-:-:S02]  /*11060*/  @!P6 IMAD.IADD R7, R7, 0x1, -R27 ;  /* 0x000000010707e824 */ /* 0x000fc400078e0a1b */
[----:B------:R-:W-:Y:S01]  /*11070*/  IMAD.MOV.U32 R27, RZ, RZ, R2 ;  /* 0x000000ffff1b7224 */ /* 0x000fe200078e0002 */
[----:B------:R-:W-:-:S03]  /*11080*/  IADD3 R2, P6, R0, UR8, RZ ;  /* 0x0000000800027c10 */ /* 0x000fc6000ffde0ff */
[----:B------:R-:W-:Y:S02]  /*11090*/  @!P4 IMAD.MOV R27, RZ, RZ, -R27 ;  /* 0x000000ffff1bc224 */ /* 0x000fe400078e0a1b */
[----:B------:R-:W-:Y:S02]  /*110a0*/  @!P1 IMAD.MOV R6, RZ, RZ, -R6 ;  /* 0x000000ffff069224 */ /* 0x000fe400078e0a06 */
[----:B------:R-:W-:Y:S01]  /*110b0*/  @!P5 IMAD.MOV R7, RZ, RZ, -R7 ;  /* 0x000000ffff07d224 */ /* 0x000fe200078e0a07 */
[----:B------:R-:W-:Y:S01]  /*110c0*/  STL [R1+0x2568], R27 ;  /* 0x0025681b01007387 */ /* 0x000fe20000100800 */
[----:B--2---:R-:W-:Y:S02]  /*110d0*/  ISETP.NE.AND P0, PT, R3, RZ, PT ;  /* 0x000000ff0300720c */ /* 0x004fe40003f05270 */
[----:B------:R-:W-:Y:S02]  /*110e0*/  LOP3.LUT R28, RZ, R3, RZ, 0x33, !PT ;  /* 0x00000003ff1c7212 */ /* 0x000fe400078e33ff */
[----:B------:R-:W-:-:S05]  /*110f0*/  IADD3 R3, P4, R20, UR8, RZ ;  /* 0x0000000814037c10 */ /* 0x000fca000ff9e0ff */
[----:B------:R3:W-:Y:S04]  /*11100*/  STL [R1+0x2454], R3 ;  /* 0x0024540301007387 */ /* 0x0007e80000100800 */
[----:B------:R4:W-:Y:S04]  /*11110*/  STL [R1+0x2458], R2 ;  /* 0x0024580201007387 */ /* 0x0009e80000100800 */
[----:B------:R-:W-:Y:S04]  /*11120*/  STL [R1+0x256c], R4 ;  /* 0x00256c0401007387 */ /* 0x000fe80000100800 */
[----:B------:R-:W-:Y:S04]  /*11130*/  STL [R1+0x2570], R5 ;  /* 0x0025700501007387 */ /* 0x000fe80000100800 */
[----:B------:R-:W-:Y:S04]  /*11140*/  STL [R1+0x2574], R6 ;  /* 0x0025740601007387 */ /* 0x000fe80000100800 */
[----:B------:R-:W-:Y:S01]  /*11150*/  STL [R1+0x2578], R7 ;  /* 0x0025780701007387 */ /* 0x000fe20000100800 */
[----:B---3--:R-:W-:-:S02]  /*11160*/  SEL R3, R28, R19, !P0 ;  /* 0x000000131c037207 */ /* 0x008fc40004000000 */
[----:B----4-:R-:W-:-:S03]  /*11170*/  SEL R2, R28, R9, !P0 ;  /* 0x000000091c027207 */ /* 0x010fc60004000000 */
[----:B------:R0:W-:Y:S01]  /*11180*/  STL [R1+0x44], R3 ;  /* 0x0000440301007387 */ /* 0x0001e20000100800 */
[----:B-----5:R-:W-:-:S03]  /*11190*/  SEL R0, R28, R29, !P0 ;  /* 0x0000001d1c007207 */ /* 0x020fc60004000000 */
[----:B------:R-:W2:Y:S04]  /*111a0*/  LDL.LU R9, [R1+0x420] ;  /* 0x0004200001097983 */ /* 0x000ea80000300800 */
[----:B------:R1:W-:Y:S04]  /*111b0*/  STL [R1+0x40], R2 ;  /* 0x0000400201007387 */ /* 0x0003e80000100800 */
[----:B------:R-:W3:Y:S01]  /*111c0*/  LDL.LU R29, [R1+0x418] ;  /* 0x00041800011d7983 */ /* 0x000ee20000300800 */
[----:B0-----:R-:W-:-:S03]  /*111d0*/  SEL R3, R28, R17, !P0 ;  /* 0x000000111c037207 */ /* 0x001fc60004000000 */
[----:B------:R0:W-:Y:S01]  /*111e0*/  STL [R1+0x3c], R0 ;  /* 0x00003c0001007387 */ /* 0x0001e20000100800 */
[C---:B-1----:R-:W-:Y:S02]  /*111f0*/  SEL R2, R28.reuse, R16, !P0 ;  /* 0x000000101c027207 */ /* 0x042fe40004000000 */
[----:B0-----:R-:W-:-:S05]  /*11200*/  SEL R0, R28, R18, !P0 ;  /* 0x000000121c007207 */ /* 0x001fca0004000000 */
[----:B------:R0:W-:Y:S04]  /*11210*/  STL [R1+0x38], R0 ;  /* 0x0000380001007387 */ /* 0x0001e80000100800 */
[----:B------:R1:W-:Y:S01]  /*11220*/  STL [R1+0x34], R3 ;  /* 0x0000340301007387 */ /* 0x0003e20000100800 */
[----:B0-----:R-:W-:-:S03]  /*11230*/  SEL R0, R28, R15, !P0 ;  /* 0x0000000f1c007207 */ /* 0x001fc60004000000 */
[----:B------:R0:W-:Y:S01]  /*11240*/  STL [R1+0x6c], R2 ;  /* 0x00006c0201007387 */ /* 0x0001e20000100800 */
[----:B-1----:R-:W-:-:S03]  /*11250*/  SEL R3, R28, R14, !P0 ;  /* 0x0000000e1c037207 */ /* 0x002fc60004000000 */
[----:B------:R1:W-:Y:S04]  /*11260*/  STL [R1+0x74], R0 ;  /* 0x0000740001007387 */ /* 0x0003e80000100800 */
[----:B------:R4:W-:Y:S01]  /*11270*/  STL [R1+0x7c], R3 ;  /* 0x00007c0301007387 */ /* 0x0009e20000100800 */
[C---:B0-----:R-:W-:Y:S02]  /*11280*/  SEL R2, R28.reuse, R13, !P0 ;  /* 0x0000000d1c027207 */ /* 0x041fe40004000000 */
[----:B-1----:R-:W-:-:S03]  /*11290*/  SEL R0, R28, R12, !P0 ;  /* 0x0000000c1c007207 */ /* 0x002fc60004000000 */
[----:B------:R0:W-:Y:S01]  /*112a0*/  STL [R1+0x88], R2 ;  /* 0x0000880201007387 */ /* 0x0001e20000100800 */
[----:B----4-:R-:W-:-:S03]  /*112b0*/  SEL R3, R28, R11, !P0 ;  /* 0x0000000b1c037207 */ /* 0x010fc60004000000 */
[----:B------:R1:W-:Y:S04]  /*112c0*/  STL [R1+0xc4], R0 ;  /* 0x0000c40001007387 */ /* 0x0003e80000100800 */
[----:B------:R-:W-:Y:S04]  /*112d0*/  STL [R1+0xcc], R3 ;  /* 0x0000cc0301007387 */ /* 0x000fe80000100800 */
[----:B------:R-:W4:Y:S01]  /*112e0*/  LDL.LU R7, [R1+0x410] ;  /* 0x0004100001077983 */ /* 0x000f220000300800 */
[C---:B0-----:R-:W-:Y:S02]  /*112f0*/  SEL R2, R28.reuse, R10, !P0 ;  /* 0x0000000a1c027207 */ /* 0x041fe40004000000 */
[----:B-1----:R-:W-:-:S03]  /*11300*/  SEL R0, R28, R8, !P0 ;  /* 0x000000081c007207 */ /* 0x002fc60004000000 */
[----:B------:R-:W-:Y:S04]  /*11310*/  STL [R1+0xdc], R2 ;  /* 0x0000dc0201007387 */ /* 0x000fe80000100800 */
[----:B----4-:R0:W-:Y:S04]  /*11320*/  STL [R1+0x2594], R7 ;  /* 0x0025940701007387 */ /* 0x0101e80000100800 */
[----:B------:R1:W-:Y:S04]  /*11330*/  STL [R1+0x114], R0 ;  /* 0x0001140001007387 */ /* 0x0003e80000100800 */
[----:B0-----:R-:W4:Y:S04]  /*11340*/  LDL.LU R7, [R1+0x414] ;  /* 0x0004140001077983 */ /* 0x001f280000300800 */
[----:B------:R-:W5:Y:S04]  /*11350*/  LDL.LU R6, [R1+0x40c] ;  /* 0x00040c0001067983 */ /* 0x000f680000300800 */
[----:B------:R-:W5:Y:S04]  /*11360*/  LDL.LU R5, [R1+0x408] ;  /* 0x0004080001057983 */ /* 0x000f680000300800 */
[----:B------:R-:W5:Y:S04]  /*11370*/  LDL.LU R4, [R1+0x3fc] ;  /* 0x0003fc0001047983 */ /* 0x000f680000300800 */
[----:B------:R-:W5:Y:S04]  /*11380*/  LDL.LU R2, [R1+0x3f8] ;  /* 0x0003f80001027983 */ /* 0x000f680000300800 */
[----:B------:R-:W5:Y:S04]  /*11390*/  LDL.LU R3, [R1+0x3f4] ;  /* 0x0003f40001037983 */ /* 0x000f680000300800 */
[----:B------:R-:W5:Y:S04]  /*113a0*/  LDL.LU R27, [R1+0x3f0] ;  /* 0x0003f000011b7983 */ /* 0x000f680000300800 */
[----:B------:R-:W5:Y:S04]  /*113b0*/  LDL.LU R26, [R1+0x3e4] ;  /* 0x0003e400011a7983 */ /* 0x000f680000300800 */
[----:B-1----:R-:W5:Y:S04]  /*113c0*/  LDL.LU R0, [R1+0x3e0] ;  /* 0x0003e00001007983 */ /* 0x002f680000300800 */
[----:B------:R-:W5:Y:S01]  /*113d0*/  LDL.LU R25, [R1+0x3d8] ;  /* 0x0003d80001197983 */ /* 0x000f620000300800 */
[----:B--2---:R-:W-:-:S03]  /*113e0*/  SEL R11, R28, R9, !P0 ;  /* 0x000000091c0b7207 */ /* 0x004fc60004000000 */
[----:B------:R-:W2:Y:S04]  /*113f0*/  LDL.LU R24, [R1+0x3d4] ;  /* 0x0003d40001187983 */ /* 0x000ea80000300800 */
[----:B------:R-:W2:Y:S01]  /*11400*/  LDL.LU R23, [R1+0x3c4] ;  /* 0x0003c40001177983 */ /* 0x000ea20000300800 */
[----:B---3--:R-:W-:-:S03]  /*11410*/  SEL R9, R28, R29, !P0 ;  /* 0x0000001d1c097207 */ /* 0x008fc60004000000 */
[----:B------:R-:W3:Y:S04]  /*11420*/  LDL.LU R22, [R1+0x3c0] ;  /* 0x0003c00001167983 */ /* 0x000ee80000300800 */
[----:B------:R-:W3:Y:S04]  /*11430*/  LDL.LU R21, [R1+0x3bc] ;  /* 0x0003bc0001157983 */ /* 0x000ee80000300800 */
[----:B------:R-:W3:Y:S04]  /*11440*/  LDL.LU R20, [R1+0x3b8] ;  /* 0x0003b80001147983 */ /* 0x000ee80000300800 */
[----:B------:R-:W3:Y:S04]  /*11450*/  LDL.LU R10, [R1+0x3ac] ;  /* 0x0003ac00010a7983 */ /* 0x000ee80000300800 */
[----:B------:R-:W3:Y:S04]  /*11460*/  LDL.LU R8, [R1+0x3a0] ;  /* 0x0003a00001087983 */ /* 0x000ee80000300800 */
[----:B------:R-:W3:Y:S04]  /*11470*/  LDL.LU R19, [R1+0x2cc] ;  /* 0x0002cc0001137983 */ /* 0x000ee80000300800 */
[----:B------:R0:W-:Y:S04]  /*11480*/  STL [R1+0x160], R11 ;  /* 0x0001600b01007387 */ /* 0x0001e80000100800 */
[----:B------:R-:W3:Y:S04]  /*11490*/  LDL.LU R18, [R1+0x2d0] ;  /* 0x0002d00001127983 */ /* 0x000ee80000300800 */
[----:B------:R1:W-:Y:S04]  /*114a0*/  STL [R1+0x238], R9 ;  /* 0x0002380901007387 */ /* 0x0003e80000100800 */
[----:B------:R-:W3:Y:S04]  /*114b0*/  LDL.LU R17, [R1+0x2d4] ;  /* 0x0002d40001117983 */ /* 0x000ee80000300800 */
[----:B------:R-:W3:Y:S04]  /*114c0*/  LDL.LU R16, [R1+0x2dc] ;  /* 0x0002dc0001107983 */ /* 0x000ee80000300800 */
[----:B------:R-:W3:Y:S04]  /*114d0*/  LDL.LU R15, [R1+0x2e0] ;  /* 0x0002e000010f7983 */ /* 0x000ee80000300800 */
[----:B------:R-:W3:Y:S04]  /*114e0*/  LDL.LU R14, [R1+0x2e4] ;  /* 0x0002e400010e7983 */ /* 0x000ee80000300800 */
[----:B------:R-:W3:Y:S04]  /*114f0*/  LDL.LU R13, [R1+0x2e8] ;  /* 0x0002e800010d7983 */ /* 0x000ee80000300800 */
[----:B------:R-:W3:Y:S04]  /*11500*/  LDL.LU R12, [R1+0x2f0] ;  /* 0x0002f000010c7983 */ /* 0x000ee80000300800 */
[----:B0-----:R-:W3:Y:S04]  /*11510*/  LDL.LU R11, [R1+0x2f4] ;  /* 0x0002f400010b7983 */ /* 0x001ee80000300800 */
[----:B-1----:R-:W3:Y:S04]  /*11520*/  LDL.LU R9, [R1+0x2f8] ;  /* 0x0002f80001097983 */ /* 0x002ee80000300800 */
[----:B------:R-:W3:Y:S01]  /*11530*/  LDL.LU R29, [R1+0x300] ;  /* 0x00030000011d7983 */ /* 0x000ee20000300800 */
[----:B----4-:R-:W-:-:S05]  /*11540*/  SEL R7, R28, R7, !P0 ;  /* 0x000000071c077207 */ /* 0x010fca0004000000 */
[----:B------:R0:W-:Y:S04]  /*11550*/  STL [R1+0x268], R7 ;  /* 0x0002680701007387 */ /* 0x0001e80000100800 */
[----:B0-----:R-:W4:Y:S01]  /*11560*/  LDL.LU R7, [R1+0x2594] ;  /* 0x0025940001077983 */ /* 0x001f220000300800 */
[C---:B-----5:R-:W-:Y:S02]  /*11570*/  SEL R3, R28.reuse, R3, !P0 ;  /* 0x000000031c037207 */ /* 0x060fe40004000000 */
[----:B----4-:R-:W-:-:S05]  /*11580*/  SEL R7, R28, R7, !P0 ;  /* 0x000000071c077207 */ /* 0x010fca0004000000 */
[----:B------:R0:W-:Y:S02]  /*11590*/  STL [R1+0x26c], R7 ;  /* 0x00026c0701007387 */ /* 0x0001e40000100800 */
[C---:B0-----:R-:W-:Y:S02]  /*115a0*/  SEL R7, R28.reuse, R6, !P0 ;  /* 0x000000061c077207 */ /* 0x041fe40004000000 */
[C---:B------:R-:W-:Y:S02]  /*115b0*/  SEL R6, R28.reuse, R5, !P0 ;  /* 0x000000051c067207 */ /* 0x040fe40004000000 */
[C---:B------:R-:W-:Y:S02]  /*115c0*/  SEL R5, R28.reuse, R4, !P0 ;  /* 0x000000041c057207 */ /* 0x040fe40004000000 */
[C---:B------:R-:W-:Y:S01]  /*115d0*/  SEL R4, R28.reuse, R2, !P0 ;  /* 0x000000021c047207 */ /* 0x040fe20004000000 */
[----:B------:R-:W-:Y:S01]  /*115e0*/  STL [R1+0x274], R7 ;  /* 0x0002740701007387 */ /* 0x000fe20000100800 */
[----:B------:R-:W-:-:S03]  /*115f0*/  SEL R2, R28, R27, !P0 ;  /* 0x0000001b1c027207 */ /* 0x000fc60004000000 */
[----:B------:R-:W-:Y:S04]  /*11600*/  STL [R1+0x278], R6 ;  /* 0x0002780601007387 */ /* 0x000fe80000100800 */
[----:B------:R-:W-:Y:S04]  /*11610*/  STL [R1+0x280], R5 ;  /* 0x0002800501007387 */ /* 0x000fe80000100800 */
[----:B------:R0:W-:Y:S04]  /*11620*/  STL [R1+0x284], R4 ;  /* 0x0002840401007387 */ /* 0x0001e80000100800 */
[----:B------:R1:W-:Y:S04]  /*11630*/  STL [R1+0x288], R3 ;  /* 0x0002880301007387 */ /* 0x0003e80000100800 */
[----:B------:R4:W-:Y:S01]  /*11640*/  STL [R1+0x290], R2 ;  /* 0x0002900201007387 */ /* 0x0009e20000100800 */
[----:B0-----:R-:W-:-:S02]  /*11650*/  SEL R4, R28, R26, !P0 ;  /* 0x0000001a1c047207 */ /* 0x001fc40004000000 */
[----:B-1----:R-:W-:-:S03]  /*11660*/  SEL R3, R28, R0, !P0 ;  /* 0x000000001c037207 */ /* 0x002fc60004000000 */
[----:B------:R-:W-:Y:S01]  /*11670*/  STL [R1+0x294], R4 ;  /* 0x0002940401007387 */ /* 0x000fe20000100800 */
[C---:B--2---:R-:W-:Y:S02]  /*11680*/  SEL R0, R28.reuse, R24, !P0 ;  /* 0x000000181c007207 */ /* 0x044fe40004000000 */
[C---:B----4-:R-:W-:Y:S01]  /*11690*/  SEL R2, R28.reuse, R25, !P0 ;  /* 0x000000191c027207 */ /* 0x050fe20004000000 */
[----:B------:R0:W-:Y:S04]  /*116a0*/  STL [R1+0x298], R3 ;  /* 0x0002980301007387 */ /* 0x0001e80000100800 */
[----:B------:R3:W-:Y:S01]  /*116b0*/  STL [R1+0x2a0], R2 ;  /* 0x0002a00201007387 */ /* 0x0007e20000100800 */
[----:B0-----:R-:W-:-:S03]  /*116c0*/  SEL R3, R28, R23, !P0 ;  /* 0x000000171c037207 */ /* 0x001fc60004000000 */
[----:B------:R0:W-:Y:S01]  /*116d0*/  STL [R1+0x2a8], R0 ;  /* 0x0002a80001007387 */ /* 0x0001e20000100800 */
[----:B---3--:R-:W-:-:S03]  /*116e0*/  SEL R2, R28, R22, !P0 ;  /* 0x000000161c027207 */ /* 0x008fc60004000000 */
[----:B------:R1:W-:Y:S01]  /*116f0*/  STL [R1+0x2ac], R3 ;  /* 0x0002ac0301007387 */ /* 0x0003e20000100800 */
[----:B0-----:R-:W-:-:S03]  /*11700*/  SEL R0, R28, R21, !P0 ;  /* 0x000000151c007207 */ /* 0x001fc60004000000 */
[----:B------:R0:W-:Y:S01]  /*11710*/  STL [R1+0x2b0], R2 ;  /* 0x0002b00201007387 */ /* 0x0001e20000100800 */
[----:B-1----:R-:W-:-:S03]  /*11720*/  SEL R3, R28, R20, !P0 ;  /* 0x000000141c037207 */ /* 0x002fc60004000000 */
[----:B------:R1:W-:Y:S01]  /*11730*/  STL [R1+0x2b4], R0 ;  /* 0x0002b40001007387 */ /* 0x0003e20000100800 */
[----:B0-----:R-:W-:-:S03]  /*11740*/  SEL R2, R28, R10, !P0 ;  /* 0x0000000a1c027207 */ /* 0x001fc60004000000 */
[----:B------:R0:W-:Y:S01]  /*11750*/  STL [R1+0x2bc], R3 ;  /* 0x0002bc0301007387 */ /* 0x0001e20000100800 */
[----:B-1----:R-:W-:-:S03]  /*11760*/  SEL R0, R28, R8, !P0 ;  /* 0x000000081c007207 */ /* 0x002fc60004000000 */
[----:B------:R-:W2:Y:S04]  /*11770*/  LDL.LU R10, [R1+0x304] ;  /* 0x00030400010a7983 */ /* 0x000ea80000300800 */
[----:B------:R1:W-:Y:S04]  /*11780*/  STL [R1+0x2c0], R2 ;  /* 0x0002c00201007387 */ /* 0x0003e80000100800 */
[----:B------:R-:W3:Y:S01]  /*11790*/  LDL.LU R8, [R1+0x30c] ;  /* 0x00030c0001087983 */ /* 0x000ee20000300800 */
[----:B0-----:R-:W-:-:S03]  /*117a0*/  SEL R3, R28, R17, !P0 ;  /* 0x000000111c037207 */ /* 0x001fc60004000000 */
[----:B------:R0:W-:Y:S01]  /*117b0*/  STL [R1+0x2c4], R0 ;  /* 0x0002c40001007387 */ /* 0x0001e20000100800 */
[C---:B-1----:R-:W-:Y:S02]  /*117c0*/  SEL R2, R28.reuse, R19, !P0 ;  /* 0x000000131c027207 */ /* 0x042fe40004000000 */
[----:B0-----:R-:W-:-:S03]  /*117d0*/  SEL R0, R28, R18, !P0 ;  /* 0x000000121c007207 */ /* 0x001fc60004000000 */
[----:B------:R0:W-:Y:S04]  /*117e0*/  STL [R1+0x2cc], R2 ;  /* 0x0002cc0201007387 */ /* 0x0001e80000100800 */
[----:B------:R1:W-:Y:S04]  /*117f0*/  STL [R1+0x2d0], R0 ;  /* 0x0002d00001007387 */ /* 0x0003e80000100800 */
[----:B------:R4:W-:Y:S01]  /*11800*/  STL [R1+0x2d4], R3 ;  /* 0x0002d40301007387 */ /* 0x0009e20000100800 */
[C---:B0-----:R-:W-:Y:S02]  /*11810*/  SEL R2, R28.reuse, R16, !P0 ;  /* 0x000000101c027207 */ /* 0x041fe40004000000 */
[----:B-1----:R-:W-:-:S03]  /*11820*/  SEL R0, R28, R15, !P0 ;  /* 0x0000000f1c007207 */ /* 0x002fc60004000000 */
[----:B------:R0:W-:Y:S01]  /*11830*/  STL [R1+0x2dc], R2 ;  /* 0x0002dc0201007387 */ /* 0x0001e20000100800 */
[----:B----4-:R-:W-:-:S03]  /*11840*/  SEL R3, R28, R14, !P0 ;  /* 0x0000000e1c037207 */ /* 0x010fc60004000000 */
        /* <DEDUP_REMOVED lines=22> */
[----:B-1----:R-:W5:Y:S01]  /*119b0*/  LDL.LU R0, [R1+0x398] ;  /* 0x0003980001007983 */ /* 0x002f620000300800 */
        /* <DEDUP_REMOVED lines=19> */
[----:B------:R-:W3:Y:S04]  /*11af0*/  LDL.LU R12, [R1+0x354] ;  /* 0x00035400010c7983 */ /* 0x000ee80000300800 */
[----:B------:R-:W3:Y:S04]  /*11b00*/  LDL.LU R11, [R1+0x348] ;  /* 0x00034800010b7983 */ /* 0x000ee80000300800 */
[----:B0-----:R-:W3:Y:S04]  /*11b10*/  LDL.LU R10, [R1+0x344] ;  /* 0x00034400010a7983 */ /* 0x001ee80000300800 */
[----:B-1----:R-:W3:Y:S01]  /*11b20*/  LDL.LU R8, [R1+0x340] ;  /* 0x0003400001087983 */ /* 0x002ee20000300800 */
        /* <DEDUP_REMOVED lines=8> */
[C---:B------:R-:W-:Y:S01]  /*11bb0*/  SEL R5, R28.reuse, R2, !P0 ;  /* 0x000000021c057207 */ /* 0x040fe20004000000 */
[----:B------:R-:W-:Y:S01]  /*11bc0*/  STL [R1+0x31c], R7 ;  /* 0x00031c0701007387 */ /* 0x000fe20000100800 */
[----:B------:R-:W-:-:S03]  /*11bd0*/  SEL R2, R28, R3, !P0 ;  /* 0x000000031c027207 */ /* 0x000fc60004000000 */
[----:B------:R-:W-:Y:S01]  /*11be0*/  STL [R1+0x330], R6 ;  /* 0x0003300601007387 */ /* 0x000fe20000100800 */
[----:B------:R-:W-:-:S03]  /*11bf0*/  SEL R3, R28, R26, !P0 ;  /* 0x0000001a1c037207 */ /* 0x000fc60004000000 */
[----:B------:R0:W-:Y:S04]  /*11c00*/  STL [R1+0x32c], R4 ;  /* 0x00032c0401007387 */ /* 0x0001e80000100800 */
[----:B------:R-:W-:Y:S01]  /*11c10*/  STL [R1+0x34c], R5 ;  /* 0x00034c0501007387 */ /* 0x000fe20000100800 */
[----:B0-----:R-:W-:-:S03]  /*11c20*/  SEL R4, R28, R27, !P0 ;  /* 0x0000001b1c047207 */ /* 0x001fc60004000000 */
[----:B------:R0:W-:Y:S04]  /*11c30*/  STL [R1+0x350], R2 ;  /* 0x0003500201007387 */ /* 0x0001e80000100800 */
[----:B------:R-:W-:Y:S04]  /*11c40*/  STL [R1+0x374], R4 ;  /* 0x0003740401007387 */ /* 0x000fe80000100800 */
[----:B------:R1:W-:Y:S01]  /*11c50*/  STL [R1+0x39c], R3 ;  /* 0x00039c0301007387 */ /* 0x0003e20000100800 */
[C---:B0-----:R-:W-:Y:S02]  /*11c60*/  SEL R2, R28.reuse, R0, !P0 ;  /* 0x000000001c027207 */ /* 0x041fe40004000000 */
[----:B--2---:R-:W-:-:S03]  /*11c70*/  SEL R0, R28, R25, !P0 ;  /* 0x000000191c007207 */ /* 0x004fc60004000000 */
[----:B------:R3:W-:Y:S01]  /*11c80*/  STL [R1+0x3a0], R2 ;  /* 0x0003a00201007387 */ /* 0x0007e20000100800 */
[----:B-1----:R-:W-:-:S03]  /*11c90*/  SEL R3, R28, R24, !P0 ;  /* 0x000000181c037207 */ /* 0x002fc60004000000 */
[----:B------:R0:W-:Y:S04]  /*11ca0*/  STL [R1+0x3bc], R0 ;  /* 0x0003bc0001007387 */ /* 0x0001e80000100800 */
[----:B------:R1:W-:Y:S01]  /*11cb0*/  STL [R1+0x3fc], R3 ;  /* 0x0003fc0301007387 */ /* 0x0003e20000100800 */
[C---:B---3--:R-:W-:Y:S02]  /*11cc0*/  SEL R2, R28.reuse, R23, !P0 ;  /* 0x000000171c027207 */ /* 0x048fe40004000000 */
[----:B0-----:R-:W-:-:S03]  /*11cd0*/  SEL R0, R28, R22, !P0 ;  /* 0x000000161c007207 */ /* 0x001fc60004000000 */
[----:B------:R0:W-:Y:S01]  /*11ce0*/  STL [R1+0x3f8], R2 ;  /* 0x0003f80201007387 */ /* 0x0001e20000100800 */
[----:B-1----:R-:W-:-:S03]  /*11cf0*/  SEL R3, R28, R21, !P0 ;  /* 0x000000151c037207 */ /* 0x002fc60004000000 */
[----:B------:R1:W-:Y:S04]  /*11d00*/  STL [R1+0x3f4], R0 ;  /* 0x0003f40001007387 */ /* 0x0003e80000100800 */
[----:B------:R2:W-:Y:S01]  /*11d10*/  STL [R1+0x3f0], R3 ;  /* 0x0003f00301007387 */ /* 0x0005e20000100800 */
[----:B0-----:R-:W-:-:S03]  /*11d20*/  SEL R2, R28, R9, !P0 ;  /* 0x000000091c027207 */ /* 0x001fc60004000000 */
[----:B------:R-:W3:Y:S01]  /*11d30*/  LDL.LU R9, [R1+0x33c] ;  /* 0x00033c0001097983 */ /* 0x000ee20000300800 */
[----:B-1----:R-:W-:-:S03]  /*11d40*/  SEL R0, R28, R29, !P0 ;  /* 0x0000001d1c007207 */ /* 0x002fc60004000000 */
[----:B------:R0:W-:Y:S01]  /*11d50*/  STL [R1+0x3ec], R2 ;  /* 0x0003ec0201007387 */ /* 0x0001e20000100800 */
[----:B--2---:R-:W-:-:S03]  /*11d60*/  SEL R3, R28, R20, !P0 ;  /* 0x000000141c037207 */ /* 0x004fc60004000000 */
[----:B------:R-:W2:Y:S04]  /*11d70*/  LDL.LU R29, [R1+0x338] ;  /* 0x00033800011d7983 */ /* 0x000ea80000300800 */
[----:B------:R1:W-:Y:S01]  /*11d80*/  STL [R1+0x3e8], R0 ;  /* 0x0003e80001007387 */ /* 0x0003e20000100800 */
[----:B0-----:R-:W-:-:S03]  /*11d90*/  SEL R2, R28, R19, !P0 ;  /* 0x000000131c027207 */ /* 0x001fc60004000000 */
[----:B------:R0:W-:Y:S01]  /*11da0*/  STL [R1+0x3e4], R3 ;  /* 0x0003e40301007387 */ /* 0x0001e20000100800 */
[----:B-1----:R-:W-:-:S03]  /*11db0*/  SEL R0, R28, R18, !P0 ;  /* 0x000000121c007207 */ /* 0x002fc60004000000 */
[----:B------:R1:W-:Y:S01]  /*11dc0*/  STL [R1+0x3e0], R2 ;  /* 0x0003e00201007387 */ /* 0x0003e20000100800 */
[----:B0-----:R-:W-:-:S03]  /*11dd0*/  SEL R3, R28, R17, !P0 ;  /* 0x000000111c037207 */ /* 0x001fc60004000000 */
[----:B------:R0:W-:Y:S04]  /*11de0*/  STL [R1+0x3dc], R0 ;  /* 0x0003dc0001007387 */ /* 0x0001e80000100800 */
[----:B------:R4:W-:Y:S01]  /*11df0*/  STL [R1+0x3d8], R3 ;  /* 0x0003d80301007387 */ /* 0x0009e20000100800 */
[C---:B-1----:R-:W-:Y:S02]  /*11e00*/  SEL R2, R28.reuse, R16, !P0 ;  /* 0x000000101c027207 */ /* 0x042fe40004000000 */
[----:B0-----:R-:W-:-:S03]  /*11e10*/  SEL R0, R28, R15, !P0 ;  /* 0x0000000f1c007207 */ /* 0x001fc60004000000 */
        /* <DEDUP_REMOVED lines=23> */
[----:B------:R-:W5:Y:S01]  /*11f90*/  LDL.LU R26, [R1+0x2d8] ;  /* 0x0002d800011a7983 */ /* 0x000f620000300800 */
[----:B---3--:R-:W-:-:S03]  /*11fa0*/  SEL R11, R28, R9, !P0 ;  /* 0x000000091c0b7207 */ /* 0x008fc60004000000 */
[----:B-1----:R-:W3:Y:S04]  /*11fb0*/  LDL.LU R0, [R1+0x2c8] ;  /* 0x0002c80001007983 */ /* 0x002ee80000300800 */
[----:B------:R-:W3:Y:S01]  /*11fc0*/  LDL.LU R25, [R1+0x2b8] ;  /* 0x0002b80001197983 */ /* 0x000ee20000300800 */
[----:B--2---:R-:W-:-:S03]  /*11fd0*/  SEL R9, R28, R29, !P0 ;  /* 0x0000001d1c097207 */ /* 0x004fc60004000000 */
[----:B------:R-:W2:Y:S04]  /*11fe0*/  LDL.LU R24, [R1+0x2a4] ;  /* 0x0002a40001187983 */ /* 0x000ea80000300800 */
[----:B------:R-:W2:Y:S04]  /*11ff0*/  LDL.LU R23, [R1+0x29c] ;  /* 0x00029c0001177983 */ /* 0x000ea80000300800 */
[----:B------:R-:W2:Y:S04]  /*12000*/  LDL.LU R22, [R1+0x28c] ;  /* 0x00028c0001167983 */ /* 0x000ea80000300800 */
[----:B------:R-:W2:Y:S04]  /*12010*/  LDL.LU R10, [R1+0x27c] ;  /* 0x00027c00010a7983 */ /* 0x000ea80000300800 */
[----:B------:R-:W2:Y:S04]  /*12020*/  LDL.LU R8, [R1+0x270] ;  /* 0x0002700001087983 */ /* 0x000ea80000300800 */
[----:B------:R-:W2:Y:S04]  /*12030*/  LDL.LU R21, [R1+0x264] ;  /* 0x0002640001157983 */ /* 0x000ea80000300800 */
[----:B------:R0:W-:Y:S04]  /*12040*/  STL [R1+0x3b0], R11 ;  /* 0x0003b00b01007387 */ /* 0x0001e80000100800 */
[----:B------:R-:W2:Y:S04]  /*12050*/  LDL.LU R20, [R1+0x260] ;  /* 0x0002600001147983 */ /* 0x000ea80000300800 */
[----:B------:R1:W-:Y:S04]  /*12060*/  STL [R1+0x3ac], R9 ;  /* 0x0003ac0901007387 */ /* 0x0003e80000100800 */
[----:B------:R-:W2:Y:S04]  /*12070*/  LDL.LU R19, [R1+0x25c] ;  /* 0x00025c0001137983 */ /* 0x000ea80000300800 */
[----:B------:R-:W2:Y:S04]  /*12080*/  LDL.LU R18, [R1+0x258] ;  /* 0x0002580001127983 */ /* 0x000ea80000300800 */
[----:B------:R-:W2:Y:S04]  /*12090*/  LDL.LU R17, [R1+0x254] ;  /* 0x0002540001117983 */ /* 0x000ea80000300800 */
[----:B------:R-:W2:Y:S04]  /*120a0*/  LDL.LU R16, [R1+0x250] ;  /* 0x0002500001107983 */ /* 0x000ea80000300800 */
[----:B------:R-:W2:Y:S04]  /*120b0*/  LDL.LU R15, [R1+0x24c] ;  /* 0x00024c00010f7983 */ /* 0x000ea80000300800 */
[----:B------:R-:W2:Y:S04]  /*120c0*/  LDL.LU R14, [R1+0x248] ;  /* 0x00024800010e7983 */ /* 0x000ea80000300800 */
[----:B------:R-:W2:Y:S04]  /*120d0*/  LDL.LU R13, [R1+0x244] ;  /* 0x00024400010d7983 */ /* 0x000ea80000300800 */
[----:B------:R-:W2:Y:S04]  /*120e0*/  LDL.LU R12, [R1+0x240] ;  /* 0x00024000010c7983 */ /* 0x000ea80000300800 */
[----:B0-----:R-:W2:Y:S04]  /*120f0*/  LDL.LU R11, [R1+0x23c] ;  /* 0x00023c00010b7983 */ /* 0x001ea80000300800 */
[----:B-1----:R-:W2:Y:S04]  /*12100*/  LDL.LU R9, [R1+0x234] ;  /* 0x0002340001097983 */ /* 0x002ea80000300800 */
[----:B------:R-:W2:Y:S01]  /*12110*/  LDL.LU R29, [R1+0xb8] ;  /* 0x0000b800011d7983 */ /* 0x000ea20000300800 */
[----:B----4-:R-:W-:-:S05]  /*12120*/  SEL R7, R28, R7, !P0 ;  /* 0x000000071c077207 */ /* 0x010fca0004000000 */
[----:B------:R0:W-:Y:S04]  /*12130*/  STL [R1+0x3a8], R7 ;  /* 0x0003a80701007387 */ /* 0x0001e80000100800 */
[----:B0-----:R-:W4:Y:S01]  /*12140*/  LDL.LU R7, [R1+0x258c] ;  /* 0x00258c0001077983 */ /* 0x001f220000300800 */
[C---:B-----5:R-:W-:Y:S02]  /*12150*/  SEL R2, R28.reuse, R2, !P0 ;  /* 0x000000021c027207 */ /* 0x060fe40004000000 */
[C---:B---3--:R-:W-:Y:S02]  /*12160*/  SEL R0, R28.reuse, R0, !P0 ;  /* 0x000000001c007207 */ /* 0x048fe40004000000 */
[----:B----4-:R-:W-:-:S05]  /*12170*/  SEL R7, R28, R7, !P0 ;  /* 0x000000071c077207 */ /* 0x010fca0004000000 */
[----:B------:R0:W-:Y:S02]  /*12180*/  STL [R1+0x3a4], R7 ;  /* 0x0003a40701007387 */ /* 0x0001e40000100800 */
[C---:B0-----:R-:W-:Y:S02]  /*12190*/  SEL R7, R28.reuse, R6, !P0 ;  /* 0x000000061c077207 */ /* 0x041fe40004000000 */
[C---:B------:R-:W-:Y:S02]  /*121a0*/  SEL R6, R28.reuse, R5, !P0 ;  /* 0x000000051c067207 */ /* 0x040fe40004000000 */
[C---:B------:R-:W-:Y:S01]  /*121b0*/  SEL R5, R28.reuse, R4, !P0 ;  /* 0x000000041c057207 */ /* 0x040fe20004000000 */
[----:B------:R-:W-:Y:S01]  /*121c0*/  STL [R1+0x398], R7 ;  /* 0x0003980701007387 */ /* 0x000fe20000100800 */
[C---:B------:R-:W-:Y:S02]  /*121d0*/  SEL R4, R28.reuse, R3, !P0 ;  /* 0x000000031c047207 */ /* 0x040fe40004000000 */
[C---:B------:R-:W-:Y:S01]  /*121e0*/  SEL R3, R28.reuse, R27, !P0 ;  /* 0x0000001b1c037207 */ /* 0x040fe20004000000 */
[----:B------:R-:W-:Y:S04]  /*121f0*/  STL [R1+0x394], R6 ;  /* 0x0003940601007387 */ /* 0x000fe80000100800 */
[----:B------:R-:W-:Y:S04]  /*12200*/  STL [R1+0x390], R5 ;  /* 0x0003900501007387 */ /* 0x000fe80000100800 */
[----:B------:R0:W-:Y:S04]  /*12210*/  STL [R1+0x38c], R2 ;  /* 0x00038c0201007387 */ /* 0x0001e80000100800 */
[----:B------:R-:W-:Y:S01]  /*12220*/  STL [R1+0x388], R4 ;  /* 0x0003880401007387 */ /* 0x000fe20000100800 */
[----:B0-----:R-:W-:-:S03]  /*12230*/  SEL R2, R28, R26, !P0 ;  /* 0x0000001a1c027207 */ /* 0x001fc60004000000 */
[----:B------:R0:W-:Y:S04]  /*12240*/  STL [R1+0x384], R3 ;  /* 0x0003840301007387 */ /* 0x0001e80000100800 */
[----:B------:R2:W-:Y:S01]  /*12250*/  STL [R1+0x380], R2 ;  /* 0x0003800201007387 */ /* 0x0005e20000100800 */
[----:B0-----:R-:W-:-:S03]  /*12260*/  SEL R3, R28, R25, !P0 ;  /* 0x000000191c037207 */ /* 0x001fc60004000000 */
[----:B------:R0:W-:Y:S01]  /*12270*/  STL [R1+0x37c], R0 ;  /* 0x00037c0001007387 */ /* 0x0001e20000100800 */
[----:B--2---:R-:W-:-:S03]  /*12280*/  SEL R2, R28, R24, !P0 ;  /* 0x000000181c027207 */ /* 0x004fc60004000000 */
        /* <DEDUP_REMOVED lines=46> */
[----:B------:R-:W5:Y:S01]  /*12570*/  LDL.LU R27, [R1+0x78] ;  /* 0x00007800011b7983 */ /* 0x000f620000300800 */
[----:B--2---:R-:W-:-:S03]  /*12580*/  SEL R10, R28, R10, !P0 ;  /* 0x0000000a1c0a7207 */ /* 0x004fc60004000000 */
[----:B------:R-:W2:Y:S04]  /*12590*/  LDL.LU R26, [R1+0x70] ;  /* 0x00007000011a7983 */ /* 0x000ea80000300800 */
[----:B-1----:R-:W2:Y:S01]  /*125a0*/  LDL.LU R0, [R1+0x1d0] ;  /* 0x0001d00001007983 */ /* 0x002ea20000300800 */
        /* <DEDUP_REMOVED lines=39> */
[----:B--2---:R-:W-:-:S02]  /*12820*/  SEL R4, R28, R26, !P0 ;  /* 0x0000001a1c047207 */ /* 0x004fc40004000000 */
[----:B0-----:R-:W-:-:S03]  /*12830*/  SEL R3, R28, R0, !P0 ;  /* 0x000000001c037207 */ /* 0x001fc60004000000 */
[----:B------:R-:W-:Y:S01]  /*12840*/  STL [R1+0x270], R4 ;  /* 0x0002700401007387 */ /* 0x000fe20000100800 */
[C---:B---3--:R-:W-:Y:S02]  /*12850*/  SEL R0, R28.reuse, R24, !P0 ;  /* 0x000000181c007207 */ /* 0x048fe40004000000 */
[C---:B-1----:R-:W-:Y:S01]  /*12860*/  SEL R2, R28.reuse, R25, !P0 ;  /* 0x000000191c027207 */ /* 0x042fe20004000000 */
[----:B------:R0:W-:Y:S04]  /*12870*/  STL [R1+0x264], R3 ;  /* 0x0002640301007387 */ /* 0x0001e80000100800 */
[----:B------:R1:W-:Y:S01]  /*12880*/  STL [R1+0x260], R2 ;  /* 0x0002600201007387 */ /* 0x0003e20000100800 */
[----:B0-----:R-:W-:-:S03]  /*12890*/  SEL R3, R28, R23, !P0 ;  /* 0x000000171c037207 */ /* 0x001fc60004000000 */
[----:B------:R0:W-:Y:S01]  /*128a0*/  STL [R1+0x25c], R0 ;  /* 0x00025c0001007387 */ /* 0x0001e20000100800 */
[----:B-1----:R-:W-:-:S03]  /*128b0*/  SEL R2, R28, R9, !P0 ;  /* 0x000000091c027207 */ /* 0x002fc60004000000 */
[----:B------:R1:W-:Y:S04]  /*128c0*/  STL [R1+0x258], R3 ;  /* 0x0002580301007387 */ /* 0x0003e80000100800 */
[----:B------:R-:W2:Y:S01]  /*128d0*/  LDL.LU R9, [R1+0x1e4] ;  /* 0x0001e40001097983 */ /* 0x000ea20000300800 */
[----:B0-----:R-:W-:-:S03]  /*128e0*/  SEL R0, R28, R29, !P0 ;  /* 0x0000001d1c007207 */ /* 0x001fc60004000000 */
[----:B------:R0:W-:Y:S04]  /*128f0*/  STL [R1+0x254], R2 ;  /* 0x0002540201007387 */ /* 0x0001e80000100800 */
[----:B------:R-:W3:Y:S01]  /*12900*/  LDL.LU R29, [R1+0x1e0] ;  /* 0x0001e000011d7983 */ /* 0x000ee20000300800 */
[----:B-1----:R-:W-:-:S03]  /*12910*/  SEL R3, R28, R20, !P0 ;  /* 0x000000141c037207 */ /* 0x002fc60004000000 */
[----:B------:R1:W-:Y:S01]  /*12920*/  STL [R1+0x250], R0 ;  /* 0x0002500001007387 */ /* 0x0003e20000100800 */
[C---:B0-----:R-:W-:Y:S02]  /*12930*/  SEL R2, R28.reuse, R22, !P0 ;  /* 0x000000161c027207 */ /* 0x041fe40004000000 */
[----:B-1----:R-:W-:-:S03]  /*12940*/  SEL R0, R28, R21, !P0 ;  /* 0x000000151c007207 */ /* 0x002fc60004000000 */
        /* <DEDUP_REMOVED lines=32> */
[----:B------:R-:W5:Y:S01]  /*12b50*/  LDL.LU R3, [R1+0x1ac] ;  /* 0x0001ac0001037983 */ /* 0x000f620000300800 */
[----:B--2---:R-:W-:-:S03]  /*12b60*/  SEL R11, R28, R9, !P0 ;  /* 0x000000091c0b7207 */ /* 0x004fc60004000000 */
[----:B------:R-:W2:Y:S04]  /*12b70*/  LDL.LU R27, [R1+0x1c4] ;  /* 0x0001c400011b7983 */ /* 0x000ea80000300800 */
[----:B------:R-:W2:Y:S01]  /*12b80*/  LDL.LU R26, [R1+0x1c8] ;  /* 0x0001c800011a7983 */ /* 0x000ea20000300800 */
[----:B---3--:R-:W-:-:S03]  /*12b90*/  SEL R9, R28, R29, !P0 ;  /* 0x0000001d1c097207 */ /* 0x008fc60004000000 */
[----:B-1----:R-:W3:Y:S04]  /*12ba0*/  LDL.LU R0, [R1+0x1b0] ;  /* 0x0001b00001007983 */ /* 0x002ee80000300800 */
        /* <DEDUP_REMOVED lines=33> */
[----:B--2---:R-:W-:-:S03]  /*12dc0*/  SEL R3, R28, R26, !P0 ;  /* 0x0000001a1c037207 */ /* 0x004fc60004000000 */
[----:B------:R0:W-:Y:S04]  /*12dd0*/  STL [R1+0x1f8], R4 ;  /* 0x0001f80401007387 */ /* 0x0001e80000100800 */
[----:B------:R-:W-:Y:S01]  /*12de0*/  STL [R1+0x1f4], R5 ;  /* 0x0001f40501007387 */ /* 0x000fe20000100800 */
[----:B0-----:R-:W-:-:S03]  /*12df0*/  SEL R4, R28, R27, !P0 ;  /* 0x0000001b1c047207 */ /* 0x001fc60004000000 */
[----:B------:R3:W-:Y:S04]  /*12e00*/  STL [R1+0x1f0], R2 ;  /* 0x0001f00201007387 */ /* 0x0007e80000100800 */
[----:B------:R-:W-:Y:S04]  /*12e10*/  STL [R1+0x1ec], R4 ;  /* 0x0001ec0401007387 */ /* 0x000fe80000100800 */
[----:B------:R0:W-:Y:S01]  /*12e20*/  STL [R1+0x1e8], R3 ;  /* 0x0001e80301007387 */ /* 0x0001e20000100800 */
[C---:B---3--:R-:W-:Y:S02]  /*12e30*/  SEL R2, R28.reuse, R0, !P0 ;  /* 0x000000001c027207 */ /* 0x048fe40004000000 */
[----:B------:R-:W-:-:S03]  /*12e40*/  SEL R0, R28, R25, !P0 ;  /* 0x000000191c007207 */ /* 0x000fc60004000000 */
[----:B------:R1:W-:Y:S01]  /*12e50*/  STL [R1+0x1e4], R2 ;  /* 0x0001e40201007387 */ /* 0x0003e20000100800 */
[----:B0-----:R-:W-:-:S03]  /*12e60*/  SEL R3, R28, R24, !P0 ;  /* 0x000000181c037207 */ /* 0x001fc60004000000 */
[----:B------:R0:W-:Y:S04]  /*12e70*/  STL [R1+0x1e0], R0 ;  /* 0x0001e00001007387 */ /* 0x0001e80000100800 */
[----:B------:R2:W-:Y:S01]  /*12e80*/  STL [R1+0x1dc], R3 ;  /* 0x0001dc0301007387 */ /* 0x0005e20000100800 */
[----:B-1----:R-:W-:-:S03]  /*12e90*/  SEL R2, R28, R10, !P0 ;  /* 0x0000000a1c027207 */ /* 0x002fc60004000000 */
[----:B------:R-:W3:Y:S01]  /*12ea0*/  LDL.LU R10, [R1+0x168] ;  /* 0x00016800010a7983 */ /* 0x000ee20000300800 */
[----:B0-----:R-:W-:-:S03]  /*12eb0*/  SEL R0, R28, R8, !P0 ;  /* 0x000000081c007207 */ /* 0x001fc60004000000 */
        /* <DEDUP_REMOVED lines=39> */
[----:B------:R-:W5:Y:S01]  /*13130*/  LDL.LU R2, [R1+0x148] ;  /* 0x0001480001027983 */ /* 0x000f620000300800 */
[----:B---3--:R-:W-:-:S03]  /*13140*/  SEL R10, R28, R10, !P0 ;  /* 0x0000000a1c0a7207 */ /* 0x008fc60004000000 */
[----:B------:R-:W3:Y:S04]  /*13150*/  LDL.LU R3, [R1+0x144] ;  /* 0x0001440001037983 */ /* 0x000ee80000300800 */
[----:B------:R-:W3:Y:S01]  /*13160*/  LDL.LU R27, [R1+0x140] ;  /* 0x00014000011b7983 */ /* 0x000ee20000300800 */
[----:B--2---:R-:W-:-:S03]  /*13170*/  SEL R8, R28, R8, !P0 ;  /* 0x000000081c087207 */ /* 0x004fc60004000000 */
[----:B------:R-:W2:Y:S04]  /*13180*/  LDL.LU R26, [R1+0x13c] ;  /* 0x00013c00011a7983 */ /* 0x000ea80000300800 */
[----:B-1----:R-:W3:Y:S04]  /*13190*/  LDL.LU R0, [R1+0x134] ;  /* 0x0001340001007983 */ /* 0x002ee80000300800 */
        /* <DEDUP_REMOVED lines=20> */
[----:B-1----:R-:W2:Y:S01]  /*132e0*/  LDL.LU R8, [R1+0xec] ;  /* 0x0000ec0001087983 */ /* 0x002ea20000300800 */
        /* <DEDUP_REMOVED lines=17> */
[----:B--2---:R-:W-:-:S03]  /*13400*/  SEL R2, R28, R26, !P0 ;  /* 0x0000001a1c027207 */ /* 0x004fc60004000000 */
        /* <DEDUP_REMOVED lines=13> */
[----:B-1----:R-:W-:-:S05]  /*134e0*/  SEL R0, R28, R24, !P0 ;  /* 0x000000181c007207 */ /* 0x002fca0004000000 */
        /* <DEDUP_REMOVED lines=61> */
[----:B------:R-:W3:Y:S04]  /*138c0*/  LDL.LU R3, [R1+0x4] ;  /* 0x0000040001037983 */ /* 0x000ee80000300800 */
[----:B-1----:R-:W3:Y:S01]  /*138d0*/  LDL.LU R0, [R1] ;  /* 0x0000000001007983 */ /* 0x002ee20000300800 */
[----:B----4-:R-:W-:-:S05]  /*138e0*/  SEL R7, R28, R7, !P0 ;  /* 0x000000071c077207 */ /* 0x010fca0004000000 */
[----:B------:R0:W-:Y:S04]  /*138f0*/  STL [R1+0x108], R7 ;  /* 0x0001080701007387 */ /* 0x0001e80000100800 */
[----:B0-----:R-:W4:Y:S01]  /*13900*/  LDL.LU R7, [R1+0x257c] ;  /* 0x00257c0001077983 */ /* 0x001f220000300800 */
[C---:B-----5:R-:W-:Y:S02]  /*13910*/  SEL R6, R28.reuse, R6, !P0 ;  /* 0x000000061c067207 */ /* 0x060fe40004000000 */
[C---:B------:R-:W-:Y:S02]  /*13920*/  SEL R5, R28.reuse, R5, !P0 ;  /* 0x000000051c057207 */ /* 0x040fe40004000000 */
[C---:B------:R-:W-:Y:S02]  /*13930*/  SEL R4, R28.reuse, R4, !P0 ;  /* 0x000000041c047207 */ /* 0x040fe40004000000 */
[----:B--2---:R-:W-:-:S02]  /*13940*/  SEL R27, R28, R27, !P0 ;  /* 0x0000001b1c1b7207 */ /* 0x004fc40004000000 */
[C---:B------:R-:W-:Y:S02]  /*13950*/  SEL R26, R28.reuse, R26, !P0 ;  /* 0x0000001a1c1a7207 */ /* 0x040fe40004000000 */
[C---:B---3--:R-:W-:Y:S02]  /*13960*/  SEL R25, R28.reuse, R25, !P0 ;  /* 0x000000191c197207 */ /* 0x048fe40004000000 */
[C---:B------:R-:W-:Y:S02]  /*13970*/  SEL R24, R28.reuse, R24, !P0 ;  /* 0x000000181c187207 */ /* 0x040fe40004000000 */
[C---:B------:R-:W-:Y:S02]  /*13980*/  SEL R23, R28.reuse, R23, !P0 ;  /* 0x000000171c177207 */ /* 0x040fe40004000000 */
[C---:B------:R-:W-:Y:S02]  /*13990*/  SEL R22, R28.reuse, R22, !P0 ;  /* 0x000000161c167207 */ /* 0x040fe40004000000 */
[----:B------:R-:W-:-:S02]  /*139a0*/  SEL R8, R28, R8, !P0 ;  /* 0x000000081c087207 */ /* 0x000fc40004000000 */
[----:B----4-:R-:W-:-:S05]  /*139b0*/  SEL R7, R28, R7, !P0 ;  /* 0x000000071c077207 */ /* 0x010fca0004000000 */
[----:B------:R0:W-:Y:S04]  /*139c0*/  STL [R1+0x104], R7 ;  /* 0x0001040701007387 */ /* 0x0001e80000100800 */
[----:B0-----:R-:W2:Y:S04]  /*139d0*/  LDL.LU R7, [R1+0x2578] ;  /* 0x0025780001077983 */ /* 0x001ea80000300800 */
[----:B------:R0:W-:Y:S04]  /*139e0*/  STL [R1+0x100], R6 ;  /* 0x0001000601007387 */ /* 0x0001e80000100800 */
[----:B0-----:R-:W3:Y:S04]  /*139f0*/  LDL.LU R6, [R1+0x2574] ;  /* 0x0025740001067983 */ /* 0x001ee80000300800 */
[----:B------:R0:W-:Y:S04]  /*13a00*/  STL [R1+0xfc], R5 ;  /* 0x0000fc0501007387 */ /* 0x0001e80000100800 */
[----:B0-----:R-:W4:Y:S04]  /*13a10*/  LDL.LU R5, [R1+0x2570] ;  /* 0x0025700001057983 */ /* 0x001f280000300800 */
[----:B------:R0:W-:Y:S04]  /*13a20*/  STL [R1+0xf8], R4 ;  /* 0x0000f80401007387 */ /* 0x0001e80000100800 */
[----:B0-----:R-:W5:Y:S04]  /*13a30*/  LDL.LU R4, [R1+0x256c] ;  /* 0x00256c0001047983 */ /* 0x001f680000300800 */
        /* <DEDUP_REMOVED lines=13> */
[----:B0-----:R-:W4:Y:S01]  /*13b10*/  LDL.LU R8, [R1+0x2550] ;  /* 0x0025500001087983 */ /* 0x001f220000300800 */
[----:B------:R-:W-:-:S02]  /*13b20*/  SEL R21, R28, R21, !P0 ;  /* 0x000000151c157207 */ /* 0x000fc40004000000 */
[C---:B------:R-:W-:Y:S02]  /*13b30*/  SEL R20, R28.reuse, R20, !P0 ;  /* 0x000000141c147207 */ /* 0x040fe40004000000 */
[C---:B------:R-:W-:Y:S02]  /*13b40*/  SEL R19, R28.reuse, R19, !P0 ;  /* 0x000000131c137207 */ /* 0x040fe40004000000 */
[C---:B------:R-:W-:Y:S02]  /*13b50*/  SEL R18, R28.reuse, R18, !P0 ;  /* 0x000000121c127207 */ /* 0x040fe40004000000 */
[C---:B------:R-:W-:Y:S02]  /*13b60*/  SEL R17, R28.reuse, R17, !P0 ;  /* 0x000000111c117207 */ /* 0x040fe40004000000 */
[C---:B------:R-:W-:Y:S02]  /*13b70*/  SEL R16, R28.reuse, R16, !P0 ;  /* 0x000000101c107207 */ /* 0x040fe40004000000 */
        /* <DEDUP_REMOVED lines=8> */
[----:B----4-:R-:W-:-:S05]  /*13c00*/  SEL R8, R28, R8, !P0 ;  /* 0x000000081c087207 */ /* 0x010fca0004000000 */
[----:B------:R0:W-:Y:S04]  /*13c10*/  STL [R1+0xd4], R8 ;  /* 0x0000d40801007387 */ /* 0x0001e80000100800 */
[----:B0-----:R-:W4:Y:S04]  /*13c20*/  LDL.LU R8, [R1+0xc] ;  /* 0x00000c0001087983 */ /* 0x001f280000300800 */
[----:B------:R0:W-:Y:S04]  /*13c30*/  STL [R1+0xd0], R21 ;  /* 0x0000d01501007387 */ /* 0x0001e80000100800 */
[----:B0-----:R-:W5:Y:S04]  /*13c40*/  LDL.LU R21, [R1+0x254c] ;  /* 0x00254c0001157983 */ /* 0x001f680000300800 */
[----:B------:R0:W-:Y:S04]  /*13c50*/  STL [R1+0xc8], R20 ;  /* 0x0000c81401007387 */ /* 0x0001e80000100800 */
[----:B0-----:R-:W2:Y:S04]  /*13c60*/  LDL.LU R20, [R1+0x2548] ;  /* 0x0025480001147983 */ /* 0x001ea80000300800 */
[----:B------:R0:W-:Y:S04]  /*13c70*/  STL [R1+0xc0], R19 ;  /* 0x0000c01301007387 */ /* 0x0001e80000100800 */
[----:B0-----:R-:W5:Y:S04]  /*13c80*/  LDL.LU R19, [R1+0x2544] ;  /* 0x0025440001137983 */ /* 0x001f680000300800 */
[----:B------:R0:W-:Y:S04]  /*13c90*/  STL [R1+0xbc], R18 ;  /* 0x0000bc1201007387 */ /* 0x0001e80000100800 */
[----:B0-----:R-:W2:Y:S04]  /*13ca0*/  LDL.LU R18, [R1+0x2540] ;  /* 0x0025400001127983 */ /* 0x001ea80000300800 */
        /* <DEDUP_REMOVED lines=19> */
[----:B0-----:R-:W2:Y:S01]  /*13de0*/  LDL.LU R29, [R1+0x2518] ;  /* 0x00251800011d7983 */ /* 0x001ea20000300800 */
[----:B---3--:R-:W-:-:S02]  /*13df0*/  SEL R22, R28, R22, !P0 ;  /* 0x000000161c167207 */ /* 0x008fc40004000000 */
[----:B----4-:R-:W-:-:S05]  /*13e00*/  SEL R8, R28, R8, !P0 ;  /* 0x000000081c087207 */ /* 0x010fca0004000000 */
[----:B------:R0:W-:Y:S02]  /*13e10*/  STL [R1+0x10], R8 ;  /* 0x0000100801007387 */ /* 0x0001e40000100800 */
[C---:B0-----:R-:W-:Y:S02]  /*13e20*/  SEL R8, R28.reuse, R2, !P0 ;  /* 0x000000021c087207 */ /* 0x041fe40004000000 */
[C---:B------:R-:W-:Y:S02]  /*13e30*/  SEL R2, R28.reuse, R3, !P0 ;  /* 0x000000031c027207 */ /* 0x040fe40004000000 */
[C---:B------:R-:W-:Y:S01]  /*13e40*/  SEL R3, R28.reuse, R0, !P0 ;  /* 0x000000001c037207 */ /* 0x040fe20004000000 */
[----:B------:R-:W-:Y:S04]  /*13e50*/  STL [R1+0xc], R8 ;  /* 0x00000c0801007387 */ /* 0x000fe80000100800 */
[----:B------:R-:W3:Y:S04]  /*13e60*/  LDL.LU R0, [R1+0x404] ;  /* 0x0004040001007983 */ /* 0x000ee80000300800 */
[----:B------:R-:W-:Y:S04]  /*13e70*/  STL [R1+0x8], R2 ;  /* 0x0000080201007387 */ /* 0x000fe80000100800 */
[----:B------:R0:W-:Y:S04]  /*13e80*/  STL [R1+0x2478], R3 ;  /* 0x0024780301007387 */ /* 0x0001e80000100800 */
[----:B0-----:R-:W4:Y:S01]  /*13e90*/  LDL.LU R3, [R1+0x268] ;  /* 0x0002680001037983 */ /* 0x001f220000300800 */
[----:B-----5:R-:W-:-:S02]  /*13ea0*/  SEL R19, R28, R19, !P0 ;  /* 0x000000131c137207 */ /* 0x020fc40004000000 */
[C---:B--2---:R-:W-:Y:S02]  /*13eb0*/  SEL R20, R28.reuse, R20, !P0 ;  /* 0x000000141c147207 */ /* 0x044fe40004000000 */
        /* <DEDUP_REMOVED lines=11> */
[----:B------:R-:W-:-:S03]  /*13f70*/  SEL R29, R28, R9, !P0 ;  /* 0x000000091c1d7207 */ /* 0x000fc60004000000 */
[----:B------:R0:W-:Y:S04]  /*13f80*/  STL [R1+0x247c], R2 ;  /* 0x00247c0201007387 */ /* 0x0001e80000100800 */
[----:B0-----:R-:W2:Y:S04]  /*13f90*/  LDL.LU R2, [R1+0x238] ;  /* 0x0002380001027983 */ /* 0x001ea80000300800 */
[----:B------:R0:W-:Y:S04]  /*13fa0*/  STL [R1+0x2480], R29 ;  /* 0x0024801d01007387 */ /* 0x0001e80000100800 */
[----:B0-----:R-:W5:Y:S04]  /*13fb0*/  LDL.LU R29, [R1+0x160] ;  /* 0x00016000011d7983 */ /* 0x001f680000300800 */
[----:B------:R0:W-:Y:S04]  /*13fc0*/  STL [R1+0x2484], R10 ;  /* 0x0024840a01007387 */ /* 0x0001e80000100800 */
[----:B0-----:R-:W4:Y:S04]  /*13fd0*/  LDL.LU R10, [R1+0x114] ;  /* 0x00011400010a7983 */ /* 0x001f280000300800 */
        /* <DEDUP_REMOVED lines=23> */
[----:B0-----:R-:W2:Y:S01]  /*14150*/  LDL.LU R22, [R1+0x44] ;  /* 0x0000440001167983 */ /* 0x001ea20000300800 */
[----:B------:R-:W-:-:S05]  /*14160*/  SEL R23, R28, R23, !P0 ;  /* 0x000000171c177207 */ /* 0x000fca0004000000 */
[----:B------:R0:W-:Y:S01]  /*14170*/  STL [R1+0x24b8], R23 ;  /* 0x0024b81701007387 */ /* 0x0001e20000100800 */
[C---:B------:R-:W-:Y:S02]  /*14180*/  SEL R24, R28.reuse, R24, !P0 ;  /* 0x000000181c187207 */ /* 0x040fe40004000000 */
[C---:B------:R-:W-:Y:S01]  /*14190*/  SEL R25, R28.reuse, R25, !P0 ;  /* 0x000000191c197207 */ /* 0x040fe20004000000 */
[----:B0-----:R-:W0:Y:S02]  /*141a0*/  S2R R23, SR_TID.X ;  /* 0x0000000000177919 */ /* 0x001e240000002100 */
[----:B------:R-:W-:Y:S04]  /*141b0*/  STL [R1+0x24bc], R24 ;  /* 0x0024bc1801007387 */ /* 0x000fe80000100800 */
[----:B------:R1:W-:Y:S02]  /*141c0*/  STL [R1+0x24c0], R25 ;  /* 0x0024c01901007387 */ /* 0x0003e40000100800 */
[----:B-1----:R-:W1:Y:S01]  /*141d0*/  LDC R25, c[0x0][0x23c] ;  /* 0x00008f00ff197b82 */ /* 0x002e620000000800 */
[----:B------:R-:W-:-:S02]  /*141e0*/  SEL R26, R28, R26, !P0 ;  /* 0x0000001a1c1a7207 */ /* 0x000fc40004000000 */
[C---:B------:R-:W-:Y:S02]  /*141f0*/  SEL R27, R28.reuse, R27, !P0 ;  /* 0x0000001b1c1b7207 */ /* 0x040fe40004000000 */
[----:B0-----:R-:W-:Y:S02]  /*14200*/  LOP3.LUT R23, R23, 0x3f, RZ, 0xc0, !PT ;  /* 0x0000003f17177812 */ /* 0x001fe400078ec0ff */
[C---:B------:R-:W-:Y:S02]  /*14210*/  SEL R8, R28.reuse, R4, !P0 ;  /* 0x000000041c087207 */ /* 0x040fe40004000000 */
[C---:B------:R-:W-:Y:S01]  /*14220*/  SEL R9, R28.reuse, R5, !P0 ;  /* 0x000000051c097207 */ /* 0x040fe20004000000 */
[CC--:B-1----:R-:W-:Y:S02]  /*14230*/  IMAD R24, R23.reuse, R25.reuse, RZ ;  /* 0x0000001917187224 */ /* 0x0c2fe400078e02ff */
[----:B------:R-:W-:Y:S01]  /*14240*/  IMAD R23, R23, R25, RZ ;  /* 0x0000001917177224 */ /* 0x000fe200078e02ff */
[----:B------:R-:W-:-:S03]  /*14250*/  SEL R6, R28, R6, !P0 ;  /* 0x000000061c067207 */ /* 0x000fc60004000000 */
[----:B------:R-:W-:Y:S01]  /*14260*/  IMAD R23, R25, 0x40, R23 ;  /* 0x0000004019177824 */ /* 0x000fe200078e0217 */
[----:B------:R-:W-:Y:S01]  /*14270*/  STL [R1+0x24c4], R26 ;  /* 0x0024c41a01007387 */ /* 0x000fe20000100800 */
[----:B------:R-:W-:Y:S02]  /*14280*/  SEL R7, R28, R7, !P0 ;  /* 0x000000071c077207 */ /* 0x000fe40004000000 */
[----:B------:R-:W-:Y:S01]  /*14290*/  LEA.HI.X.SX32 R5, R24, UR9, 0x1, P4 ;  /* 0x0000000918057c11 */ /* 0x000fe2000a0f0eff */
[----:B------:R-:W-:Y:S01]  /*142a0*/  STL [R1+0x24c8], R27 ;  /* 0x0024c81b01007387 */ /* 0x000fe20000100800 */
[----:B------:R-:W-:Y:S01]  /*142b0*/  LEA.HI.X.SX32 R4, R23, UR9, 0x1, P6 ;  /* 0x0000000917047c11 */ /* 0x000fe2000b0f0eff */
[----:B---3--:R-:W-:Y:S01]  /*142c0*/  IMAD R0, R0, UR5, RZ ;  /* 0x0000000500007c24 */ /* 0x008fe2000f8e02ff */
[----:B------:R-:W-:Y:S01]  /*142d0*/  ULDC.64 UR8, c[0x0][0x210] ;  /* 0x0000840000087ab9 */ /* 0x000fe20000000a00 */
[----:B------:R-:W-:Y:S04]  /*142e0*/  STL [R1+0x24cc], R8 ;  /* 0x0024cc0801007387 */ /* 0x000fe80000100800 */
[----:B------:R-:W-:Y:S04]  /*142f0*/  STL [R1+0x24d0], R9 ;  /* 0x0024d00901007387 */ /* 0x000fe80000100800 */
[----:B------:R-:W-:Y:S04]  /*14300*/  STL [R1+0x24d4], R6 ;  /* 0x0024d40601007387 */ /* 0x000fe80000100800 */
[----:B------:R-:W-:Y:S04]  /*14310*/  STL [R1+0x24d8], R7 ;  /* 0x0024d80701007387 */ /* 0x000fe80000100800 */
[----:B------:R-:W-:Y:S04]  /*14320*/  STL [R1+0x244c], R5 ;  /* 0x00244c0501007387 */ /* 0x000fe80000100800 */
[----:B------:R-:W-:Y:S04]  /*14330*/  STL [R1+0x2450], R4 ;  /* 0x0024500401007387 */ /* 0x000fe80000100800 */
[----:B------:R4:W-:Y:S02]  /*14340*/  STL [R1+0x23ec], R0 ;  /* 0x0023ec0001007387 */ /* 0x0009e40000100800 */
[----:B----4-:R-:W-:-:S02]  /*14350*/  IMAD R0, R19, UR10, RZ ;  /* 0x0000000a13007c24 */ /* 0x010fc4000f8e02ff */
[----:B-----5:R-:W-:Y:S02]  /*14360*/  IMAD R5, R21, UR10, RZ ;  /* 0x0000000a15057c24 */ /* 0x020fe4000f8e02ff */
[----:B--2---:R-:W-:-:S05]  /*14370*/  IMAD R4, R22, UR10, RZ ;  /* 0x0000000a16047c24 */ /* 0x004fca000f8e02ff */
[----:B------:R0:W-:Y:S04]  /*14380*/  STL [R1+0x24dc], R4 ;  /* 0x0024dc0401007387 */ /* 0x0001e80000100800 */
[----:B------:R1:W-:Y:S01]  /*14390*/  STL [R1+0x24e0], R5 ;  /* 0x0024e00501007387 */ /* 0x0003e20000100800 */
[----:B0-----:R-:W-:Y:S02]  /*143a0*/  IMAD R4, R18, UR10, RZ ;  /* 0x0000000a12047c24 */ /* 0x001fe4000f8e02ff */
[----:B-1----:R-:W-:-:S05]  /*143b0*/  IMAD R5, R20, UR10, RZ ;  /* 0x0000000a14057c24 */ /* 0x002fca000f8e02ff */
[----:B------:R0:W-:Y:S04]  /*143c0*/  STL [R1+0xac], R5 ;  /* 0x0000ac0501007387 */ /* 0x0001e80000100800 */
[----:B------:R1:W-:Y:S04]  /*143d0*/  STL [R1+0xa8], R0 ;  /* 0x0000a80001007387 */ /* 0x0003e80000100800 */
[----:B------:R2:W-:Y:S01]  /*143e0*/  STL [R1+0xa4], R4 ;  /* 0x0000a40401007387 */ /* 0x0005e20000100800 */
[----:B0-----:R-:W-:Y:S02]  /*143f0*/  IMAD R5, R17, UR10, RZ ;  /* 0x0000000a11057c24 */ /* 0x001fe4000f8e02ff */
[----:B-1----:R-:W-:-:S03]  /*14400*/  IMAD R0, R16, UR10, RZ ;  /* 0x0000000a10007c24 */ /* 0x002fc6000f8e02ff */
[----:B------:R0:W-:Y:S01]  /*14410*/  STL [R1+0xa0], R5 ;  /* 0x0000a00501007387 */ /* 0x0001e20000100800 */
[----:B--2---:R-:W-:-:S03]  /*14420*/  IMAD R4, R15, UR10, RZ ;  /* 0x0000000a0f047c24 */ /* 0x004fc6000f8e02ff */
        /* <DEDUP_REMOVED lines=13> */
[----:B------:R-:W-:Y:S04]  /*14500*/  STL [R1+0x80], R4 ;  /* 0x0000800401007387 */ /* 0x000fe80000100800 */
[----:B0-----:R-:W2:Y:S01]  /*14510*/  LDL.LU R5, [R1+0x278] ;  /* 0x0002780001057983 */ /* 0x001ea20000300800 */
[----:B------:R-:W-:Y:S02]  /*14520*/  IMAD R2, R2, UR10, RZ ;  /* 0x0000000a02027c24 */ /* 0x000fe4000f8e02ff */
[----:B-1----:R-:W-:-:S03]  /*14530*/  IMAD R0, R3, UR10, RZ ;  /* 0x0000000a03007c24 */ /* 0x002fc6000f8e02ff */
[----:B------:R-:W-:Y:S04]  /*14540*/  STL [R1+0x7c], R2 ;  /* 0x00007c0201007387 */ /* 0x000fe80000100800 */
[----:B--2---:R0:W-:Y:S04]  /*14550*/  STL [R1+0x2510], R5 ;  /* 0x0025100501007387 */ /* 0x0041e80000100800 */
[----:B------:R-:W-:Y:S04]  /*14560*/  STL [R1+0x78], R0 ;  /* 0x0000780001007387 */ /* 0x000fe80000100800 */
[----:B0-----:R-:W2:Y:S04]  /*14570*/  LDL.LU R5, [R1+0x274] ;  /* 0x0002740001057983 */ /* 0x001ea80000300800 */
[----:B--2---:R0:W-:Y:S04]  /*14580*/  STL [R1+0x2514], R5 ;  /* 0x0025140501007387 */ /* 0x0041e80000100800 */
[----:B0-----:R-:W2:Y:S04]  /*14590*/  LDL.LU R5, [R1+0x26c] ;  /* 0x00026c0001057983 */ /* 0x001ea80000300800 */
[----:B------:R-:W3:Y:S04]  /*145a0*/  LDL.LU R4, [R1+0x280] ;  /* 0x0002800001047983 */ /* 0x000ee80000300800 */
        /* <DEDUP_REMOVED lines=25> */
[----:B------:R-:W3:Y:S04]  /*14740*/  LDL.LU R2, [R1+0x30c] ;  /* 0x00030c0001027983 */ /* 0x000ee80000300800 */
[----:B------:R-:W5:Y:S01]  /*14750*/  LDL.LU R3, [R1+0x310] ;  /* 0x0003100001037983 */ /* 0x000f620000300800 */
[----:B--2---:R-:W-:-:S05]  /*14760*/  IMAD R5, R5, UR10, RZ ;  /* 0x0000000a05057c24 */ /* 0x004fca000f8e02ff */
[----:B------:R0:W-:Y:S04]  /*14770*/  STL [R1+0x74], R5 ;  /* 0x0000740501007387 */ /* 0x0001e80000100800 */
[----:B0-----:R-:W2:Y:S02]  /*14780*/  LDL.LU R5, [R1+0x2514] ;  /* 0x0025140001057983 */ /* 0x001ea40000300800 */
[----:B--2---:R-:W-:-:S05]  /*14790*/  IMAD R5, R5, UR10, RZ ;  /* 0x0000000a05057c24 */ /* 0x004fca000f8e02ff */
[----:B------:R0:W-:Y:S04]  /*147a0*/  STL [R1+0x70], R5 ;  /* 0x0000700501007387 */ /* 0x0001e80000100800 */
[----:B0-----:R-:W2:Y:S01]  /*147b0*/  LDL.LU R5, [R1+0x2510] ;  /* 0x0025100001057983 */ /* 0x001ea20000300800 */
[----:B---3--:R-:W-:Y:S02]  /*147c0*/  IMAD R2, R2, UR10, RZ ;  /* 0x0000000a02027c24 */ /* 0x008fe4000f8e02ff */
[----:B--2---:R-:W-:-:S05]  /*147d0*/  IMAD R5, R5, UR10, RZ ;  /* 0x0000000a05057c24 */ /* 0x004fca000f8e02ff */
[----:B------:R0:W-:Y:S02]  /*147e0*/  STL [R1+0x6c], R5 ;  /* 0x00006c0501007387 */ /* 0x0001e40000100800 */
[----:B0-----:R-:W-:Y:S02]  /*147f0*/  IMAD R5, R4, UR10, RZ ;  /* 0x0000000a04057c24 */ /* 0x001fe4000f8e02ff */
[----:B----4-:R-:W-:Y:S02]  /*14800*/  IMAD R4, R0, UR10, RZ ;  /* 0x0000000a00047c24 */ /* 0x010fe4000f8e02ff */
[----:B-----5:R-:W-:Y:S01]  /*14810*/  IMAD R0, R7, UR10, RZ ;  /* 0x0000000a07007c24 */ /* 0x020fe2000f8e02ff */
[----:B------:R0:W-:Y:S04]  /*14820*/  STL [R1+0x68], R5 ;  /* 0x0000680501007387 */ /* 0x0001e80000100800 */
[----:B------:R1:W-:Y:S01]  /*14830*/  STL [R1+0x64], R4 ;  /* 0x0000640401007387 */ /* 0x0003e20000100800 */
[----:B0-----:R-:W-:-:S03]  /*14840*/  IMAD R5, R28, UR10, RZ ;  /* 0x0000000a1c057c24 */ /* 0x001fc6000f8e02ff */
[----:B------:R0:W-:Y:S01]  /*14850*/  STL [R1+0x60], R0 ;  /* 0x0000600001007387 */ /* 0x0001e20000100800 */
[----:B-1----:R-:W-:-:S03]  /*14860*/  IMAD R4, R6, UR10, RZ ;  /* 0x0000000a06047c24 */ /* 0x002fc6000f8e02ff */
        /* <DEDUP_REMOVED lines=36> */
[----:B------:R-:W-:Y:S04]  /*14ab0*/  STL [R1+0x294], R5 ;  /* 0x0002940501007387 */ /* 0x000fe80000100800 */
[----:B------:R1:W-:Y:S01]  /*14ac0*/  STL [R1+0x298], R4 ;  /* 0x0002980401007387 */ /* 0x0003e20000100800 */
[----:B0-----:R-:W-:-:S05]  /*14ad0*/  IMAD R0, R11, UR10, RZ ;  /* 0x0000000a0b007c24 */ /* 0x001fca000f8e02ff */
[----:B------:R0:W-:Y:S01]  /*14ae0*/  STL [R1+0x2a0], R0 ;  /* 0x0002a00001007387 */ /* 0x0001e20000100800 */
[----:B-1----:R-:W-:-:S05]  /*14af0*/  IMAD R4, R29, UR10, RZ ;  /* 0x0000000a1d047c24 */ /* 0x002fca000f8e02ff */
[----:B------:R1:W-:Y:S01]  /*14b00*/  STL [R1+0x2ac], R4 ;  /* 0x0002ac0401007387 */ /* 0x0003e20000100800 */
[----:B0-----:R-:W-:-:S03]  /*14b10*/  IMAD R0, R3, UR10, RZ ;  /* 0x0000000a03007c24 */ /* 0x001fc6000f8e02ff */
[----:B------:R-:W2:Y:S04]  /*14b20*/  LDL.LU R5, [R1+0x31c] ;  /* 0x00031c0001057983 */ /* 0x000ea80000300800 */
[----:B------:R-:W-:Y:S04]  /*14b30*/  STL [R1+0x2b0], R2 ;  /* 0x0002b00201007387 */ /* 0x000fe80000100800 */
[----:B-1----:R-:W3:Y:S04]  /*14b40*/  LDL.LU R4, [R1+0x330] ;  /* 0x0003300001047983 */ /* 0x002ee80000300800 */
        /* <DEDUP_REMOVED lines=19> */
[----:B------:R-:W-:-:S03]  /*14c80*/  IMAD R28, R10, UR10, RZ ;  /* 0x0000000a0a1c7c24 */ /* 0x000fc6000f8e02ff */
        /* <DEDUP_REMOVED lines=8> */
[----:B------:R-:W-:Y:S04]  /*14d10*/  STL [R1+0x2a8], R28 ;  /* 0x0002a81c01007387 */ /* 0x000fe80000100800 */
[----:B------:R0:W-:Y:S04]  /*14d20*/  STL [R1+0x24e4], R28 ;  /* 0x0024e41c01007387 */ /* 0x0001e80000100800 */
[----:B0-----:R-:W2:Y:S01]  /*14d30*/  LDL.LU R28, [R1+0x318] ;  /* 0x00031800011c7983 */ /* 0x001ea20000300800 */
[----:B---3--:R-:W-:-:S02]  /*14d40*/  IMAD R4, R4, UR10, RZ ;  /* 0x0000000a04047c24 */ /* 0x008fc4000f8e02ff */
[----:B--2---:R-:W-:-:S05]  /*14d50*/  IMAD R28, R28, UR10, RZ ;  /* 0x0000000a1c1c7c24 */ /* 0x004fca000f8e02ff */
[----:B------:R0:W-:Y:S02]  /*14d60*/  STL [R1+0x2bc], R28 ;  /* 0x0002bc1c01007387 */ /* 0x0001e40000100800 */
[----:B0-----:R-:W-:Y:S02]  /*14d70*/  IMAD R28, R5, UR10, RZ ;  /* 0x0000000a051c7c24 */ /* 0x001fe4000f8e02ff */
[----:B----4-:R-:W-:Y:S02]  /*14d80*/  IMAD R5, R0, UR10, RZ ;  /* 0x0000000a00057c24 */ /* 0x010fe4000f8e02ff */
[----:B-----5:R-:W-:Y:S01]  /*14d90*/  IMAD R0, R7, UR10, RZ ;  /* 0x0000000a07007c24 */ /* 0x020fe2000f8e02ff */
[----:B------:R-:W-:Y:S04]  /*14da0*/  STL [R1+0x2c0], R28 ;  /* 0x0002c01c01007387 */ /* 0x000fe80000100800 */
[----:B------:R0:W-:Y:S04]  /*14db0*/  STL [R1+0x2c4], R4 ;  /* 0x0002c40401007387 */ /* 0x0001e80000100800 */
[----:B------:R1:W-:Y:S01]  /*14dc0*/  STL [R1+0x2cc], R5 ;  /* 0x0002cc0501007387 */ /* 0x0003e20000100800 */
[----:B0-----:R-:W-:-:S03]  /*14dd0*/  IMAD R4, R6, UR10, RZ ;  /* 0x0000000a06047c24 */ /* 0x001fc6000f8e02ff */
[----:B------:R0:W-:Y:S01]  /*14de0*/  STL [R1+0x2d0], R0 ;  /* 0x0002d00001007387 */ /* 0x0001e20000100800 */
[----:B-1----:R-:W-:-:S03]  /*14df0*/  IMAD R5, R9, UR10, RZ ;  /* 0x0000000a09057c24 */ /* 0x002fc6000f8e02ff */
        /* <DEDUP_REMOVED lines=38> */
[----:B------:R-:W-:Y:S01]  /*15060*/  STL [R1+0x39c], R5 ;  /* 0x00039c0501007387 */ /* 0x000fe20000100800 */
[----:B--2---:R-:W-:-:S03]  /*15070*/  IMAD R4, R29, UR10, RZ ;  /* 0x0000000a1d047c24 */ /* 0x004fc6000f8e02ff */
[----:B------:R0:W-:Y:S04]  /*15080*/  STL [R1+0x3a0], R0 ;  /* 0x0003a00001007387 */ /* 0x0001e80000100800 */
[----:B------:R-:W-:Y:S04]  /*15090*/  STL [R1+0x3b8], R4 ;  /* 0x0003b80401007387 */ /* 0x000fe80000100800 */
[----:B------:R-:W2:Y:S01]  /*150a0*/  LDL.LU R28, [R1+0x3a4] ;  /* 0x0003a400011c7983 */ /* 0x000ea20000300800 */
[----:B------:R-:W-:Y:S02]  /*150b0*/  IMAD R2, R2, UR10, RZ ;  /* 0x0000000a02027c24 */ /* 0x000fe4000f8e02ff */
[----:B0-----:R-:W-:-:S03]  /*150c0*/  IMAD R0, R3, UR10, RZ ;  /* 0x0000000a03007c24 */ /* 0x001fc6000f8e02ff */
        /* <DEDUP_REMOVED lines=34> */
[----:B--2---:R-:W-:-:S05]  /*152f0*/  IMAD R28, R28, UR10, RZ ;  /* 0x0000000a1c1c7c24 */ /* 0x004fca000f8e02ff */
[----:B------:R0:W-:Y:S04]  /*15300*/  STL [R1+0x3ac], R28 ;  /* 0x0003ac1c01007387 */ /* 0x0001e80000100800 */
[----:B0-----:R-:W2:Y:S02]  /*15310*/  LDL.LU R28, [R1+0x250c] ;  /* 0x00250c00011c7983 */ /* 0x001ea40000300800 */
[----:B--2---:R-:W-:-:S05]  /*15320*/  IMAD R28, R28, UR10, RZ ;  /* 0x0000000a1c1c7c24 */ /* 0x004fca000f8e02ff */
[----:B------:R0:W-:Y:S04]  /*15330*/  STL [R1+0x3a8], R28 ;  /* 0x0003a81c01007387 */ /* 0x0001e80000100800 */
[----:B0-----:R-:W2:Y:S01]  /*15340*/  LDL.LU R28, [R1+0x2508] ;  /* 0x00250800011c7983 */ /* 0x001ea20000300800 */
[----:B----4-:R-:W-:Y:S02]  /*15350*/  IMAD R4, R4, UR10, RZ ;  /* 0x0000000a04047c24 */ /* 0x010fe4000f8e02ff */
[----:B--2---:R-:W-:-:S05]  /*15360*/  IMAD R28, R28, UR10, RZ ;  /* 0x0000000a1c1c7c24 */ /* 0x004fca000f8e02ff */
[----:B------:R3:W-:Y:S02]  /*15370*/  STL [R1+0x3a4], R28 ;  /* 0x0003a41c01007387 */ /* 0x0007e40000100800 */
[----:B---3--:R-:W-:Y:S02]  /*15380*/  IMAD R28, R5, UR10, RZ ;  /* 0x0000000a051c7c24 */ /* 0x008fe4000f8e02ff */
[----:B-----5:R-:W-:Y:S02]  /*15390*/  IMAD R5, R0, UR10, RZ ;  /* 0x0000000a00057c24 */ /* 0x020fe4000f8e02ff */
[----:B------:R-:W-:Y:S01]  /*153a0*/  IMAD R0, R7, UR10, RZ ;  /* 0x0000000a07007c24 */ /* 0x000fe2000f8e02ff */
        /* <DEDUP_REMOVED lines=383> */
[----:B----4-:R-:W-:Y:S02]  /*16ba0*/  IMAD R4, R4, UR10, RZ ;  /* 0x0000000a04047c24 */ /* 0x010fe4000f8e02ff */
[----:B-----5:R-:W-:Y:S02]  /*16bb0*/  IMAD R7, R7, UR10, RZ ;  /* 0x0000000a07077c24 */ /* 0x020fe4000f8e02ff */
[----:B------:R-:W-:-:S02]  /*16bc0*/  IMAD R6, R6, UR10, RZ ;  /* 0x0000000a06067c24 */ /* 0x000fc4000f8e02ff */
[----:B------:R-:W-:Y:S02]  /*16bd0*/  IMAD R9, R9, UR10, RZ ;  /* 0x0000000a09097c24 */ /* 0x000fe4000f8e02ff */
[----:B------:R-:W-:Y:S02]  /*16be0*/  IMAD R8, R8, UR10, RZ ;  /* 0x0000000a08087c24 */ /* 0x000fe4000f8e02ff */
[----:B------:R-:W-:Y:S02]  /*16bf0*/  IMAD R27, R27, UR10, RZ ;  /* 0x0000000a1b1b7c24 */ /* 0x000fe4000f8e02ff */
[----:B------:R-:W-:Y:S02]  /*16c00*/  IMAD R26, R26, UR10, RZ ;  /* 0x0000000a1a1a7c24 */ /* 0x000fe4000f8e02ff */
[----:B------:R-:W-:Y:S02]  /*16c10*/  IMAD R25, R25, UR10, RZ ;  /* 0x0000000a19197c24 */ /* 0x000fe4000f8e02ff */
        /* <DEDUP_REMOVED lines=18> */
[----:B--2---:R-:W-:-:S05]  /*16d40*/  IMAD R28, R28, UR10, RZ ;  /* 0x0000000a1c1c7c24 */ /* 0x004fca000f8e02ff */
        /* <DEDUP_REMOVED lines=55> */
[----:B0-----:R-:W5:Y:S01]  /*170c0*/  LDL.LU R3, [R1+0x2478] ;  /* 0x0024780001037983 */ /* 0x001f620000300800 */
[----:B------:R-:W-:-:S05]  /*170d0*/  IMAD R0, R0, UR10, RZ ;  /* 0x0000000a00007c24 */ /* 0x000fca000f8e02ff */
[----:B------:R5:W-:Y:S01]  /*170e0*/  STL [R1+0x624], R0 ;  /* 0x0006240001007387 */ /* 0x000be20000100800 */
[----:B----4-:R-:W-:Y:S02]  /*170f0*/  IMAD R2, R2, UR10, RZ ;  /* 0x0000000a02027c24 */ /* 0x010fe4000f8e02ff */
[----:B-----5:R-:W-:Y:S02]  /*17100*/  IMAD R0, R3, UR10, RZ ;  /* 0x0000000a03007c24 */ /* 0x020fe4000f8e02ff */
[----:B---3--:R-:W-:-:S03]  /*17110*/  IMAD R3, R29, UR10, RZ ;  /* 0x0000000a1d037c24 */ /* 0x008fc6000f8e02ff */
[----:B------:R2:W-:Y:S04]  /*17120*/  STL [R1+0x62c], R0 ;  /* 0x00062c0001007387 */ /* 0x0005e80000100800 */
[----:B------:R0:W-:Y:S01]  /*17130*/  STL [R1+0x630], R2 ;  /* 0x0006300201007387 */ /* 0x0001e20000100800 */
[----:B--2---:R-:W-:-:S03]  /*17140*/  IMAD R0, R10, UR10, RZ ;  /* 0x0000000a0a007c24 */ /* 0x004fc6000f8e02ff */
[----:B------:R1:W-:Y:S01]  /*17150*/  STL [R1+0x638], R3 ;  /* 0x0006380301007387 */ /* 0x0003e20000100800 */
[----:B0-----:R-:W-:-:S03]  /*17160*/  IMAD R2, R11, UR10, RZ ;  /* 0x0000000a0b027c24 */ /* 0x001fc6000f8e02ff */
[----:B------:R0:W-:Y:S01]  /*17170*/  STL [R1+0x63c], R0 ;  /* 0x00063c0001007387 */ /* 0x0001e20000100800 */
[----:B-1----:R-:W-:-:S03]  /*17180*/  IMAD R3, R12, UR10, RZ ;  /* 0x0000000a0c037c24 */ /* 0x002fc6000f8e02ff */
[----:B------:R1:W-:Y:S01]  /*17190*/  STL [R1+0x644], R2 ;  /* 0x0006440201007387 */ /* 0x0003e20000100800 */
[----:B0-----:R-:W-:-:S03]  /*171a0*/  IMAD R0, R13, UR10, RZ ;  /* 0x0000000a0d007c24 */ /* 0x001fc6000f8e02ff */
[----:B------:R0:W-:Y:S04]  /*171b0*/  STL [R1+0x64c], R3 ;  /* 0x00064c0301007387 */ /* 0x0001e80000100800 */
[----:B------:R2:W-:Y:S01]  /*171c0*/  STL [R1+0x650], R0 ;  /* 0x0006500001007387 */ /* 0x0005e20000100800 */
[----:B-1----:R-:W-:Y:S02]  /*171d0*/  IMAD R2, R14, UR10, RZ ;  /* 0x0000000a0e027c24 */ /* 0x002fe4000f8e02ff */
[----:B0-----:R-:W-:-:S03]  /*171e0*/  IMAD R3, R15, UR10, RZ ;  /* 0x0000000a0f037c24 */ /* 0x001fc6000f8e02ff */
        /* <DEDUP_REMOVED lines=20> */
[----:B------:R0:W-:Y:S01]  /*17330*/  STL [R1+0x698], R3 ;  /* 0x0006980301007387 */ /* 0x0001e20000100800 */
[----:B------:R-:W-:-:S03]  /*17340*/  IMAD R10, R8, UR10, RZ ;  /* 0x0000000a080a7c24 */ /* 0x000fc6000f8e02ff */
[----:B------:R1:W-:Y:S04]  /*17350*/  STL [R1+0x69c], R0 ;  /* 0x00069c0001007387 */ /* 0x0003e80000100800 */
[----:B------:R-:W2:Y:S01]  /*17360*/  LDL R8, [R1+0xac] ;  /* 0x0000ac0001087983 */ /* 0x000ea20000100800 */
[----:B0-----:R-:W-:Y:S02]  /*17370*/  IMAD R3, R27, UR10, RZ ;  /* 0x0000000a1b037c24 */ /* 0x001fe4000f8e02ff */
[----:B-1----:R-:W-:Y:S01]  /*17380*/  IMAD R0, R9, UR10, RZ ;  /* 0x0000000a09007c24 */ /* 0x002fe2000f8e02ff */
[----:B------:R0:W-:Y:S01]  /*17390*/  STL [R1+0x6b0], R10 ;  /* 0x0006b00a01007387 */ /* 0x0001e20000100800 */
[----:B------:R-:W-:-:S03]  /*173a0*/  IMAD R2, R26, UR10, RZ ;  /* 0x0000000a1a027c24 */ /* 0x000fc6000f8e02ff */
[----:B------:R-:W3:Y:S04]  /*173b0*/  LDL R27, [R1+0xa8] ;  /* 0x0000a800011b7983 */ /* 0x000ee80000100800 */
[----:B------:R1:W-:Y:S04]  /*173c0*/  STL [R1+0x6b8], R0 ;  /* 0x0006b80001007387 */ /* 0x0003e80000100800 */
[----:B------:R-:W4:Y:S04]  /*173d0*/  LDL R26, [R1+0xa4] ;  /* 0x0000a400011a7983 */ /* 0x000f280000100800 */
[----:B------:R-:W5:Y:S04]  /*173e0*/  LDL R25, [R1+0xa0] ;  /* 0x0000a00001197983 */ /* 0x000f680000100800 */
        /* <DEDUP_REMOVED lines=15> */
[----:B0-----:R-:W5:Y:S01]  /*174e0*/  LDL R10, [R1+0x60] ;  /* 0x00006000010a7983 */ /* 0x001f620000100800 */
[----:B-1----:R-:W-:-:S03]  /*174f0*/  IMAD R0, R6, UR10, RZ ;  /* 0x0000000a06007c24 */ /* 0x002fc6000f8e02ff */
[----:B------:R-:W-:Y:S04]  /*17500*/  STL [R1+0x6a4], R2 ;  /* 0x0006a40201007387 */ /* 0x000fe80000100800 */
[----:B------:R0:W-:Y:S04]  /*17510*/  STL [R1+0x245c], R2 ;  /* 0x00245c0201007387 */ /* 0x0001e80000100800 */
[----:B------:R1:W-:Y:S04]  /*17520*/  STL [R1+0x2460], R0 ;  /* 0x0024600001007387 */ /* 0x0003e80000100800 */
[----:B------:R-:W-:Y:S01]  /*17530*/  STL [R1+0x6a8], R3 ;  /* 0x0006a80301007387 */ /* 0x000fe20000100800 */
[----:B0-----:R-:W-:Y:S01]  /*17540*/  SHF.R.S32.HI R2, RZ, 0x1f, R4 ;  /* 0x0000001fff027819 */ /* 0x001fe20000011404 */
[----:B-1----:R-:W-:-:S02]  /*17550*/  IMAD R0, R7, UR10, RZ ;  /* 0x0000000a07007c24 */ /* 0x002fc4000f8e02ff */
[----:B------:R-:W-:Y:S04]  /*17560*/  STL [R1+0x2464], R3 ;  /* 0x0024640301007387 */ /* 0x000fe80000100800 */
[----:B------:R-:W-:Y:S04]  /*17570*/  STL [R1+0x2468], R4 ;  /* 0x0024680401007387 */ /* 0x000fe80000100800 */
[----:B------:R0:W-:Y:S04]  /*17580*/  STL [R1+0x6c4], R0 ;  /* 0x0006c40001007387 */ /* 0x0001e80000100800 */
[----:B------:R3:W-:Y:S01]  /*17590*/  STL [R1+0x4c], R2 ;  /* 0x00004c0201007387 */ /* 0x0007e20000100800 */
[----:B0-----:R-:W-:-:S03]  /*175a0*/  SHF.R.S32.HI R0, RZ, 0x1f, R5 ;  /* 0x0000001fff007819 */ /* 0x001fc60000011405 */
[----:B------:R-:W-:Y:S04]  /*175b0*/  STL [R1+0x246c], R5 ;  /* 0x00246c0501007387 */ /* 0x000fe80000100800 */
[----:B------:R4:W-:Y:S01]  /*175c0*/  STL [R1+0x48], R0 ;  /* 0x0000480001007387 */ /* 0x0009e20000100800 */
[----:B--2---:R-:W-:-:S05]  /*175d0*/  SHF.R.S32.HI R3, RZ, 0x1f, R8 ;  /* 0x0000001fff037819 */ /* 0x004fca0000011408 */
[----:B------:R5:W-:Y:S01]  /*175e0*/  STL [R1+0x44], R3 ;  /* 0x0000440301007387 */ /* 0x000be20000100800 */
[----:B---3--:R-:W-:-:S05]  /*175f0*/  SHF.R.S32.HI R2, RZ, 0x1f, R27 ;  /* 0x0000001fff027819 */ /* 0x008fca000001141b */
[----:B------:R0:W-:Y:S01]  /*17600*/  STL [R1+0x40], R2 ;  /* 0x0000400201007387 */ /* 0x0001e20000100800 */
[----:B----4-:R-:W-:Y:S02]  /*17610*/  SHF.R.S32.HI R0, RZ, 0x1f, R26 ;  /* 0x0000001fff007819 */ /* 0x010fe4000001141a */
[----:B-----5:R-:W-:-:S03]  /*17620*/  SHF.R.S32.HI R3, RZ, 0x1f, R25 ;  /* 0x0000001fff037819 */ /* 0x020fc60000011419 */
[----:B------:R1:W-:Y:S01]  /*17630*/  STL [R1+0x3c], R0 ;  /* 0x00003c0001007387 */ /* 0x0003e20000100800 */
[----:B0-----:R-:W-:-:S03]  /*17640*/  SHF.R.S32.HI R2, RZ, 0x1f, R24 ;  /* 0x0000001fff027819 */ /* 0x001fc60000011418 */
[----:B------:R0:W-:Y:S01]  /*17650*/  STL [R1+0x38], R3 ;  /* 0x0000380301007387 */ /* 0x0001e20000100800 */
[----:B-1----:R-:W-:-:S03]  /*17660*/  SHF.R.S32.HI R0, RZ, 0x1f, R23 ;  /* 0x0000001fff007819 */ /* 0x002fc60000011417 */
[----:B------:R1:W-:Y:S01]  /*17670*/  STL [R1+0x34], R2 ;  /* 0x0000340201007387 */ /* 0x0003e20000100800 */
[----:B0-----:R-:W-:-:S03]  /*17680*/  SHF.R.S32.HI R3, RZ, 0x1f, R22 ;  /* 0x0000001fff037819 */ /* 0x001fc60000011416 */
[----:B------:R0:W-:Y:S01]  /*17690*/  STL [R1+0x30], R0 ;  /* 0x0000300001007387 */ /* 0x0001e20000100800 */
[----:B-1----:R-:W-:-:S03]  /*176a0*/  SHF.R.S32.HI R2, RZ, 0x1f, R21 ;  /* 0x0000001fff027819 */ /* 0x002fc60000011415 */
[----:B------:R1:W-:Y:S01]  /*176b0*/  STL [R1+0x2c], R3 ;  /* 0x00002c0301007387 */ /* 0x0003e20000100800 */
[----:B0-----:R-:W-:-:S03]  /*176c0*/  SHF.R.S32.HI R0, RZ, 0x1f, R20 ;  /* 0x0000001fff007819 */ /* 0x001fc60000011414 */
[----:B------:R0:W-:Y:S04]  /*176d0*/  STL [R1+0x28], R2 ;  /* 0x0000280201007387 */ /* 0x0001e80000100800 */
[----:B------:R2:W-:Y:S01]  /*176e0*/  STL [R1+0x24], R0 ;  /* 0x0000240001007387 */ /* 0x0005e20000100800 */
[----:B-1----:R-:W-:Y:S02]  /*176f0*/  SHF.R.S32.HI R3, RZ, 0x1f, R19 ;  /* 0x0000001fff037819 */ /* 0x002fe40000011413 */
[----:B0-----:R-:W-:-:S03]  /*17700*/  SHF.R.S32.HI R2, RZ, 0x1f, R18 ;  /* 0x0000001fff027819 */ /* 0x001fc60000011412 */
[----:B------:R0:W-:Y:S01]  /*17710*/  STL [R1+0x20], R3 ;  /* 0x0000200301007387 */ /* 0x0001e20000100800 */
[----:B--2---:R-:W-:-:S03]  /*17720*/  SHF.R.S32.HI R0, RZ, 0x1f, R17 ;  /* 0x0000001fff007819 */ /* 0x004fc60000011411 */
[----:B------:R1:W-:Y:S04]  /*17730*/  STL [R1+0x1c], R2 ;  /* 0x00001c0201007387 */ /* 0x0003e80000100800 */
[----:B------:R2:W-:Y:S01]  /*17740*/  STL [R1+0x18], R0 ;  /* 0x0000180001007387 */ /* 0x0005e20000100800 */
[----:B0-----:R-:W-:Y:S02]  /*17750*/  SHF.R.S32.HI R3, RZ, 0x1f, R16 ;  /* 0x0000001fff037819 */ /* 0x001fe40000011410 */
[----:B-1----:R-:W-:-:S03]  /*17760*/  SHF.R.S32.HI R2, RZ, 0x1f, R15 ;  /* 0x0000001fff027819 */ /* 0x002fc6000001140f */
[----:B------:R0:W-:Y:S01]  /*17770*/  STL [R1+0x14], R3 ;  /* 0x0000140301007387 */ /* 0x0001e20000100800 */
[----:B--2---:R-:W-:-:S03]  /*17780*/  SHF.R.S32.HI R0, RZ, 0x1f, R14 ;  /* 0x0000001fff007819 */ /* 0x004fc6000001140e */
[----:B------:R1:W-:Y:S04]  /*17790*/  STL [R1+0x10], R2 ;  /* 0x0000100201007387 */ /* 0x0003e80000100800 */
[----:B------:R2:W-:Y:S01]  /*177a0*/  STL [R1+0xc], R0 ;  /* 0x00000c0001007387 */ /* 0x0005e20000100800 */
[----:B0-----:R-:W-:Y:S02]  /*177b0*/  SHF.R.S32.HI R3, RZ, 0x1f, R13 ;  /* 0x0000001fff037819 */ /* 0x001fe4000001140d */
[----:B-1----:R-:W-:-:S03]  /*177c0*/  SHF.R.S32.HI R2, RZ, 0x1f, R12 ;  /* 0x0000001fff027819 */ /* 0x002fc6000001140c */
[----:B------:R-:W-:Y:S01]  /*177d0*/  STL [R1+0x8], R3 ;  /* 0x0000080301007387 */ /* 0x000fe20000100800 */
[----:B------:R-:W-:Y:S02]  /*177e0*/  SHF.R.S32.HI R29, RZ, 0x1f, R29 ;  /* 0x0000001fff1d7819 */ /* 0x000fe4000001141d */
[----:B--2---:R-:W-:Y:S01]  /*177f0*/  SHF.R.S32.HI R0, RZ, 0x1f, R11 ;  /* 0x0000001fff007819 */ /* 0x004fe2000001140b */
[----:B------:R-:W-:Y:S01]  /*17800*/  STL [R1+0x4], R2 ;  /* 0x0000040201007387 */ /* 0x000fe20000100800 */
[----:B------:R-:W-:-:S03]  /*17810*/  SHF.R.S32.HI R6, RZ, 0x1f, R10 ;  /* 0x0000001fff067819 */ /* 0x000fc6000001140a */
[----:B------:R-:W2:Y:S04]  /*17820*/  LDL R12, [R1+0xcc] ;  /* 0x0000cc00010c7983 */ /* 0x000ea80000100800 */
[----:B------:R-:W-:Y:S04]  /*17830*/  STL [R1], R0 ;  /* 0x0000000001007387 */ /* 0x000fe80000100800 */
[----:B------:R-:W3:Y:S04]  /*17840*/  LDL R13, [R1+0xdc] ;  /* 0x0000dc00010d7983 */ /* 0x000ee80000100800 */
[----:B------:R0:W-:Y:S04]  /*17850*/  STL [R1+0x2408], R29 ;  /* 0x0024081d01007387 */ /* 0x0001e80000100800 */
[----:B0-----:R-:W4:Y:S04]  /*17860*/  LDL.LU R29, [R1+0x5c] ;  /* 0x00005c00011d7983 */ /* 0x001f280000300800 */
[----:B------:R-:W5:Y:S04]  /*17870*/  LDL R15, [R1+0x160] ;  /* 0x00016000010f7983 */ /* 0x000f680000100800 */
[----:B------:R-:W5:Y:S04]  /*17880*/  LDL R16, [R1+0x238] ;  /* 0x0002380001107983 */ /* 0x000f680000100800 */
[----:B------:R-:W5:Y:S04]  /*17890*/  LDL R17, [R1+0x268] ;  /* 0x0002680001117983 */ /* 0x000f680000100800 */
[----:B------:R-:W5:Y:S04]  /*178a0*/  LDL R18, [R1+0x26c] ;  /* 0x00026c0001127983 */ /* 0x000f680000100800 */
[----:B------:R-:W5:Y:S04]  /*178b0*/  LDL R19, [R1+0x274] ;  /* 0x0002740001137983 */ /* 0x000f680000100800 */
[----:B------:R-:W5:Y:S04]  /*178c0*/  LDL R20, [R1+0x278] ;  /* 0x0002780001147983 */ /* 0x000f680000100800 */
[----:B------:R-:W5:Y:S04]  /*178d0*/  LDL R21, [R1+0x280] ;  /* 0x0002800001157983 */ /* 0x000f680000100800 */
[----:B------:R0:W-:Y:S04]  /*178e0*/  STL [R1+0x2400], R6 ;  /* 0x0024000601007387 */ /* 0x0001e80000100800 */
[----:B0-----:R-:W2:Y:S01]  /*178f0*/  LDL.LU R6, [R1+0x58] ;  /* 0x0000580001067983 */ /* 0x001ea20000300800 */
[----:B----4-:R-:W-:-:S03]  /*17900*/  SHF.R.S32.HI R7, RZ, 0x1f, R29 ;  /* 0x0000001fff077819 */ /* 0x010fc6000001141d */
[----:B------:R-:W-:Y:S04]  /*17910*/  STL [R1+0x2410], R29 ;  /* 0x0024101d01007387 */ /* 0x000fe80000100800 */
[----:B------:R-:W-:Y:S01]  /*17920*/  STL [R1+0x2404], R7 ;  /* 0x0024040701007387 */ /* 0x000fe20000100800 */
[----:B--2---:R-:W-:-:S03]  /*17930*/  SHF.R.S32.HI R8, RZ, 0x1f, R6 ;  /* 0x0000001fff087819 */ /* 0x004fc60000011406 */
[----:B------:R-:W-:Y:S04]  /*17940*/  STL [R1+0x240c], R6 ;  /* 0x00240c0601007387 */ /* 0x000fe80000100800 */
[----:B------:R0:W-:Y:S04]  /*17950*/  STL [R1+0x23fc], R8 ;  /* 0x0023fc0801007387 */ /* 0x0001e80000100800 */
[----:B0-----:R-:W2:Y:S02]  /*17960*/  LDL.LU R8, [R1+0x54] ;  /* 0x0000540001087983 */ /* 0x001ea40000300800 */
[----:B--2---:R-:W-:-:S02]  /*17970*/  SHF.R.S32.HI R9, RZ, 0x1f, R8 ;  /* 0x0000001fff097819 */ /* 0x004fc40000011408 */
[----:B------:R-:W-:Y:S04]  /*17980*/  STL [R1+0x2414], R8 ;  /* 0x0024140801007387 */ /* 0x000fe80000100800 */
[----:B------:R0:W-:Y:S04]  /*17990*/  STL [R1+0x23f8], R9 ;  /* 0x0023f80901007387 */ /* 0x0001e80000100800 */
[----:B0-----:R-:W2:Y:S02]  /*179a0*/  LDL.LU R9, [R1+0x50] ;  /* 0x0000500001097983 */ /* 0x001ea40000300800 */
[----:B--2---:R-:W-:-:S02]  /*179b0*/  SHF.R.S32.HI R10, RZ, 0x1f, R9 ;  /* 0x0000001fff0a7819 */ /* 0x004fc40000011409 */
[----:B------:R-:W-:Y:S04]  /*179c0*/  STL [R1+0x2418], R9 ;  /* 0x0024180901007387 */ /* 0x000fe80000100800 */
[----:B------:R0:W-:Y:S04]  /*179d0*/  STL [R1+0x23f4], R10 ;  /* 0x0023f40a01007387 */ /* 0x0001e80000100800 */
[----:B0-----:R-:W2:Y:S01]  /*179e0*/  LDL.LU R10, [R1+0xc4] ;  /* 0x0000c400010a7983 */ /* 0x001ea20000300800 */
[----:B------:R-:W-:Y:S02]  /*179f0*/  SHF.R.S32.HI R12, RZ, 0x1f, R12 ;  /* 0x0000001fff0c7819 */ /* 0x000fe4000001140c */
[----:B---3--:R-:W-:-:S02]  /*17a00*/  SHF.R.S32.HI R13, RZ, 0x1f, R13 ;  /* 0x0000001fff0d7819 */ /* 0x008fc4000001140d */
[----:B--2---:R-:W-:-:S05]  /*17a10*/  SHF.R.S32.HI R11, RZ, 0x1f, R10 ;  /* 0x0000001fff0b7819 */ /* 0x004fca000001140a */
[----:B------:R-:W-:Y:S04]  /*17a20*/  STL [R1+0x2420], R11 ;  /* 0x0024200b01007387 */ /* 0x000fe80000100800 */
[----:B------:R-:W-:Y:S04]  /*17a30*/  STL [R1+0x241c], R10 ;  /* 0x00241c0a01007387 */ /* 0x000fe80000100800 */
[----:B------:R-:W-:Y:S04]  /*17a40*/  STL [R1+0x2424], R12 ;  /* 0x0024240c01007387 */ /* 0x000fe80000100800 */
[----:B------:R-:W2:Y:S04]  /*17a50*/  LDL R22, [R1+0x284] ;  /* 0x0002840001167983 */ /* 0x000ea80000100800 */
[----:B------:R0:W-:Y:S04]  /*17a60*/  STL [R1+0x23f0], R13 ;  /* 0x0023f00d01007387 */ /* 0x0001e80000100800 */
[----:B0-----:R-:W3:Y:S01]  /*17a70*/  LDL.LU R13, [R1+0x114] ;  /* 0x00011400010d7983 */ /* 0x001ee20000300800 */
[----:B-----5:R-:W-:-:S02]  /*17a80*/  SHF.R.S32.HI R15, RZ, 0x1f, R15 ;  /* 0x0000001fff0f7819 */ /* 0x020fc4000001140f */
[----:B------:R-:W-:Y:S02]  /*17a90*/  SHF.R.S32.HI R16, RZ, 0x1f, R16 ;  /* 0x0000001fff107819 */ /* 0x000fe40000011410 */
[----:B------:R-:W-:Y:S02]  /*17aa0*/  SHF.R.S32.HI R17, RZ, 0x1f, R17 ;  /* 0x0000001fff117819 */ /* 0x000fe40000011411 */
[----:B------:R-:W-:Y:S02]  /*17ab0*/  SHF.R.S32.HI R18, RZ, 0x1f, R18 ;  /* 0x0000001fff127819 */ /* 0x000fe40000011412 */
[----:B------:R-:W-:Y:S02]  /*17ac0*/  SHF.R.S32.HI R19, RZ, 0x1f, R19 ;  /* 0x0000001fff137819 */ /* 0x000fe40000011413 */
[----:B------:R-:W-:Y:S02]  /*17ad0*/  SHF.R.S32.HI R20, RZ, 0x1f, R20 ;  /* 0x0000001fff147819 */ /* 0x000fe40000011414 */
[----:B------:R-:W-:-:S02]  /*17ae0*/  SHF.R.S32.HI R21, RZ, 0x1f, R21 ;  /* 0x0000001fff157819 */ /* 0x000fc40000011415 */
[----:B---3--:R-:W-:-:S05]  /*17af0*/  SHF.R.S32.HI R14, RZ, 0x1f, R13 ;  /* 0x0000001fff0e7819 */ /* 0x008fca000001140d */
[----:B------:R-:W-:Y:S04]  /*17b00*/  STL [R1+0x242c], R14 ;  /* 0x00242c0e01007387 */ /* 0x000fe80000100800 */
[----:B------:R-:W-:Y:S04]  /*17b10*/  STL [R1+0x2428], R13 ;  /* 0x0024280d01007387 */ /* 0x000fe80000100800 */
[----:B------:R-:W3:Y:S04]  /*17b20*/  LDL R23, [R1+0x288] ;  /* 0x0002880001177983 */ /* 0x000ee80000100800 */
[----:B------:R-:W-:Y:S04]  /*17b30*/  STL [R1+0x2430], R15 ;  /* 0x0024300f01007387 */ /* 0x000fe80000100800 */
[----:B------:R-:W-:Y:S04]  /*17b40*/  STL [R1+0x2434], R16 ;  /* 0x0024341001007387 */ /* 0x000fe80000100800 */
[----:B------:R-:W-:Y:S04]  /*17b50*/  STL [R1+0x2438], R17 ;  /* 0x0024381101007387 */ /* 0x000fe80000100800 */
[----:B------:R-:W4:Y:S04]  /*17b60*/  LDL R24, [R1+0x290] ;  /* 0x0002900001187983 */ /* 0x000f280000100800 */
[----:B------:R-:W-:Y:S04]  /*17b70*/  STL [R1+0x243c], R18 ;  /* 0x00243c1201007387 */ /* 0x000fe80000100800 */
[----:B------:R0:W-:Y:S04]  /*17b80*/  STL [R1+0x2440], R19 ;  /* 0x0024401301007387 */ /* 0x0001e80000100800 */
[----:B------:R-:W5:Y:S04]  /*17b90*/  LDL R25, [R1+0x294] ;  /* 0x0002940001197983 */ /* 0x000f680000100800 */
[----:B------:R-:W5:Y:S04]  /*17ba0*/  LDL R26, [R1+0x298] ;  /* 0x00029800011a7983 */ /* 0x000f680000100800 */
[----:B------:R-:W5:Y:S04]  /*17bb0*/  LDL R27, [R1+0x2a0] ;  /* 0x0002a000011b7983 */ /* 0x000f680000100800 */
[----:B------:R1:W-:Y:S04]  /*17bc0*/  STL [R1+0x2444], R20 ;  /* 0x0024441401007387 */ /* 0x0003e80000100800 */
[----:B0-----:R-:W4:Y:S04]  /*17bd0*/  LDL R19, [R1+0x2b4] ;  /* 0x0002b40001137983 */ /* 0x001f280000100800 */
[----:B------:R-:W5:Y:S04]  /*17be0*/  LDL R18, [R1+0x2bc] ;  /* 0x0002bc0001127983 */ /* 0x000f680000100800 */
[----:B-1----:R-:W4:Y:S04]  /*17bf0*/  LDL R20, [R1+0x2b0] ;  /* 0x0002b00001147983 */ /* 0x002f280000100800 */
[----:B------:R-:W5:Y:S04]  /*17c00*/  LDL R17, [R1+0x2c0] ;  /* 0x0002c00001117983 */ /* 0x000f680000100800 */
[----:B------:R-:W5:Y:S04]  /*17c10*/  LDL R16, [R1+0x2c4] ;  /* 0x0002c40001107983 */ /* 0x000f680000100800 */
[----:B------:R-:W5:Y:S04]  /*17c20*/  LDL R15, [R1+0x2cc] ;  /* 0x0002cc00010f7983 */ /* 0x000f680000100800 */
[----:B------:R-:W5:Y:S04]  /*17c30*/  LDL R13, [R1+0x2d0] ;  /* 0x0002d000010d7983 */ /* 0x000f680000100800 */
[----:B------:R-:W5:Y:S04]  /*17c40*/  LDL R2, [R1+0x2d4] ;  /* 0x0002d40001027983 */ /* 0x000f680000100800 */
[----:B------:R0:W-:Y:S04]  /*17c50*/  STL [R1+0x2448], R21 ;  /* 0x0024481501007387 */ /* 0x0001e80000100800 */
[----:B------:R-:W5:Y:S01]  /*17c60*/  LDL R14, [R1+0x2dc] ;  /* 0x0002dc00010e7983 */ /* 0x000f620000100800 */
[----:B--2---:R-:W-:-:S03]  /*17c70*/  SHF.R.S32.HI R22, RZ, 0x1f, R22 ;  /* 0x0000001fff167819 */ /* 0x004fc60000011416 */
[----:B------:R-:W2:Y:S04]  /*17c80*/  LDL R7, [R1+0x2e0] ;  /* 0x0002e00001077983 */ /* 0x000ea80000100800 */
[----:B0-----:R-:W4:Y:S04]  /*17c90*/  LDL R21, [R1+0x2ac] ;  /* 0x0002ac0001157983 */ /* 0x001f280000100800 */
[----:B------:R-:W2:Y:S04]  /*17ca0*/  LDL R29, [R1+0x2e4] ;  /* 0x0002e400011d7983 */ /* 0x000ea80000100800 */
[----:B------:R4:W-:Y:S04]  /*17cb0*/  STL [R1+0x2470], R22 ;  /* 0x0024701601007387 */ /* 0x0009e80000100800 */
[----:B------:R-:W2:Y:S04]  /*17cc0*/  LDL R12, [R1+0x2e8] ;  /* 0x0002e800010c7983 */ /* 0x000ea80000100800 */
[----:B------:R-:W2:Y:S04]  /*17cd0*/  LDL R10, [R1+0x2f0] ;  /* 0x0002f000010a7983 */ /* 0x000ea80000100800 */
[----:B------:R-:W2:Y:S04]  /*17ce0*/  LDL R11, [R1+0x2f4] ;  /* 0x0002f400010b7983 */ /* 0x000ea80000100800 */
[----:B------:R-:W2:Y:S04]  /*17cf0*/  LDL R5, [R1+0x2f8] ;  /* 0x0002f80001057983 */ /* 0x000ea80000100800 */
[----:B------:R-:W2:Y:S01]  /*17d00*/  LDL R4, [R1+0x300] ;  /* 0x0003000001047983 */ /* 0x000ea20000100800 */
[----:B---3--:R-:W-:-:S05]  /*17d10*/  SHF.R.S32.HI R23, RZ, 0x1f, R23 ;  /* 0x0000001fff177819 */ /* 0x008fca0000011417 */
[----:B------:R-:W-:Y:S04]  /*17d20*/  STL [R1+0x2474], R23 ;  /* 0x0024741701007387 */ /* 0x000fe80000100800 */
[----:B------:R-:W3:Y:S04]  /*17d30*/  LDL R9, [R1+0x304] ;  /* 0x0003040001097983 */ /* 0x000ee80000100800 */
[----:B------:R-:W3:Y:S04]  /*17d40*/  LDL R8, [R1+0x30c] ;  /* 0x00030c0001087983 */ /* 0x000ee80000100800 */
[----:B------:R-:W3:Y:S04]  /*17d50*/  LDL R3, [R1+0x310] ;  /* 0x0003100001037983 */ /* 0x000ee80000100800 */
[----:B------:R-:W3:Y:S04]  /*17d60*/  LDL R6, [R1+0x318] ;  /* 0x0003180001067983 */ /* 0x000ee80000100800 */
[----:B------:R-:W3:Y:S01]  /*17d70*/  LDL R0, [R1+0x31c] ;  /* 0x00031c0001007983 */ /* 0x000ee20000100800 */
[----:B----4-:R-:W-:-:S02]  /*17d80*/  SHF.R.S32.HI R22, RZ, 0x1f, R21 ;  /* 0x0000001fff167819 */ /* 0x010fc40000011415 */
[----:B------:R-:W-:Y:S02]  /*17d90*/  SHF.R.S32.HI R21, RZ, 0x1f, R20 ;  /* 0x0000001fff157819 */ /* 0x000fe40000011414 */
[----:B------:R-:W-:Y:S02]  /*17da0*/  SHF.R.S32.HI R20, RZ, 0x1f, R19 ;  /* 0x0000001fff147819 */ /* 0x000fe40000011413 */
[----:B-----5:R-:W-:Y:S01]  /*17db0*/  SHF.R.S32.HI R19, RZ, 0x1f, R18 ;  /* 0x0000001fff137819 */ /* 0x020fe20000011412 */
[----:B------:R-:W-:Y:S01]  /*17dc0*/  STL [R1+0xb8], R22 ;  /* 0x0000b81601007387 */ /* 0x000fe20000100800 */
[----:B------:R-:W-:Y:S02]  /*17dd0*/  SHF.R.S32.HI R18, RZ, 0x1f, R17 ;  /* 0x0000001fff127819 */ /* 0x000fe40000011411 */
[----:B------:R-:W-:Y:S01]  /*17de0*/  SHF.R.S32.HI R17, RZ, 0x1f, R16 ;  /* 0x0000001fff117819 */ /* 0x000fe20000011410 */
[----:B------:R-:W-:Y:S01]  /*17df0*/  STL [R1+0xbc], R21 ;  /* 0x0000bc1501007387 */ /* 0x000fe20000100800 */
[----:B------:R-:W-:-:S03]  /*17e00*/  SHF.R.S32.HI R16, RZ, 0x1f, R15 ;  /* 0x0000001fff107819 */ /* 0x000fc6000001140f */
[----:B------:R-:W-:Y:S01]  /*17e10*/  STL [R1+0xc0], R20 ;  /* 0x0000c01401007387 */ /* 0x000fe20000100800 */
[----:B------:R-:W-:-:S03]  /*17e20*/  SHF.R.S32.HI R15, RZ, 0x1f, R13 ;  /* 0x0000001fff0f7819 */ /* 0x000fc6000001140d */
[----:B------:R-:W-:Y:S01]  /*17e30*/  STL [R1+0xc8], R19 ;  /* 0x0000c81301007387 */ /* 0x000fe20000100800 */
[----:B------:R-:W-:-:S03]  /*17e40*/  SHF.R.S32.HI R13, RZ, 0x1f, R2 ;  /* 0x0000001fff0d7819 */ /* 0x000fc60000011402 */
[----:B------:R-:W-:Y:S04]  /*17e50*/  STL [R1+0xd0], R18 ;  /* 0x0000d01201007387 */ /* 0x000fe80000100800 */
[----:B------:R-:W-:Y:S04]  /*17e60*/  STL [R1+0xd4], R17 ;  /* 0x0000d41101007387 */ /* 0x000fe80000100800 */
[----:B------:R-:W-:Y:S04]  /*17e70*/  STL [R1+0xd8], R16 ;  /* 0x0000d81001007387 */ /* 0x000fe80000100800 */
[----:B------:R-:W4:Y:S04]  /*17e80*/  LDL R2, [R1+0x32c] ;  /* 0x00032c0001027983 */ /* 0x000f280000100800 */
[----:B------:R0:W-:Y:S04]  /*17e90*/  STL [R1+0xe0], R15 ;  /* 0x0000e00f01007387 */ /* 0x0001e80000100800 */
[----:B------:R1:W-:Y:S01]  /*17ea0*/  STL [R1+0xe4], R13 ;  /* 0x0000e40d01007387 */ /* 0x0003e20000100800 */
[----:B0-----:R-:W-:-:S02]  /*17eb0*/  SHF.R.S32.HI R15, RZ, 0x1f, R14 ;  /* 0x0000001fff0f7819 */ /* 0x001fc4000001140e */
[----:B--2---:R-:W-:Y:S02]  /*17ec0*/  SHF.R.S32.HI R14, RZ, 0x1f, R7 ;  /* 0x0000001fff0e7819 */ /* 0x004fe40000011407 */
[----:B-1----:R-:W-:Y:S01]  /*17ed0*/  SHF.R.S32.HI R13, RZ, 0x1f, R29 ;  /* 0x0000001fff0d7819 */ /* 0x002fe2000001141d */
[----:B------:R-:W-:Y:S04]  /*17ee0*/  STL [R1+0xe8], R15 ;  /* 0x0000e80f01007387 */ /* 0x000fe80000100800 */
[----:B------:R-:W2:Y:S04]  /*17ef0*/  LDL R7, [R1+0x330] ;  /* 0x0003300001077983 */ /* 0x000ea80000100800 */
[----:B------:R-:W-:Y:S04]  /*17f00*/  STL [R1+0xec], R14 ;  /* 0x0000ec0e01007387 */ /* 0x000fe80000100800 */
[----:B------:R-:W5:Y:S04]  /*17f10*/  LDL R29, [R1+0x34c] ;  /* 0x00034c00011d7983 */ /* 0x000f680000100800 */
[----:B------:R0:W-:Y:S02]  /*17f20*/  STL [R1+0xf0], R13 ;  /* 0x0000f00d01007387 */ /* 0x0001e40000100800 */
[----:B0-----:R-:W-:-:S02]  /*17f30*/  SHF.R.S32.HI R13, RZ, 0x1f, R12 ;  /* 0x0000001fff0d7819 */ /* 0x001fc4000001140c */
[----:B------:R-:W-:Y:S02]  /*17f40*/  SHF.R.S32.HI R12, RZ, 0x1f, R10 ;  /* 0x0000001fff0c7819 */ /* 0x000fe4000001140a */
[----:B------:R-:W-:Y:S01]  /*17f50*/  SHF.R.S32.HI R10, RZ, 0x1f, R11 ;  /* 0x0000001fff0a7819 */ /* 0x000fe2000001140b */
[----:B------:R-:W-:Y:S01]  /*17f60*/  STL [R1+0xf4], R13 ;  /* 0x0000f40d01007387 */ /* 0x000fe20000100800 */
[----:B------:R-:W-:-:S03]  /*17f70*/  SHF.R.S32.HI R11, RZ, 0x1f, R5 ;  /* 0x0000001fff0b7819 */ /* 0x000fc60000011405 */
[----:B------:R-:W-:Y:S04]  /*17f80*/  STL [R1+0xf8], R12 ;  /* 0x0000f80c01007387 */ /* 0x000fe80000100800 */
[----:B------:R-:W5:Y:S04]  /*17f90*/  LDL R5, [R1+0x350] ;  /* 0x0003500001057983 */ /* 0x000f680000100800 */
[----:B------:R0:W-:Y:S04]  /*17fa0*/  STL [R1+0xfc], R10 ;  /* 0x0000fc0a01007387 */ /* 0x0001e80000100800 */
[----:B------:R-:W-:Y:S01]  /*17fb0*/  STL [R1+0x100], R11 ;  /* 0x0001000b01007387 */ /* 0x000fe20000100800 */
[----:B0-----:R-:W-:-:S03]  /*17fc0*/  SHF.R.S32.HI R10, RZ, 0x1f, R4 ;  /* 0x0000001fff0a7819 */ /* 0x001fc60000011404 */
[----:B------:R-:W5:Y:S04]  /*17fd0*/  LDL R4, [R1+0x374] ;  /* 0x0003740001047983 */ /* 0x000f680000100800 */
[----:B------:R-:W-:Y:S01]  /*17fe0*/  STL [R1+0x104], R10 ;  /* 0x0001040a01007387 */ /* 0x000fe20000100800 */
[----:B---3--:R-:W-:Y:S02]  /*17ff0*/  SHF.R.S32.HI R9, RZ, 0x1f, R9 ;  /* 0x0000001fff097819 */ /* 0x008fe40000011409 */
[----:B------:R-:W-:-:S03]  /*18000*/  SHF.R.S32.HI R8, RZ, 0x1f, R8 ;  /* 0x0000001fff087819 */ /* 0x000fc60000011408 */
[----:B------:R-:W-:Y:S01]  /*18010*/  STL [R1+0x108], R9 ;  /* 0x0001080901007387 */ /* 0x000fe20000100800 */
[----:B------:R-:W-:-:S03]  /*18020*/  SHF.R.S32.HI R3, RZ, 0x1f, R3 ;  /* 0x0000001fff037819 */ /* 0x000fc60000011403 */
[----:B------:R-:W3:Y:S04]  /*18030*/  LDL R23, [R1+0x39c] ;  /* 0x00039c0001177983 */ /* 0x000ee80000100800 */
[----:B------:R0:W-:Y:S04]  /*18040*/  STL [R1+0x10c], R8 ;  /* 0x00010c0801007387 */ /* 0x0001e80000100800 */
[----:B------:R-:W3:Y:S04]  /*18050*/  LDL R22, [R1+0x3a0] ;  /* 0x0003a00001167983 */ /* 0x000ee80000100800 */
[----:B------:R1:W-:Y:S04]  /*18060*/  STL [R1+0x110], R3 ;  /* 0x0001100301007387 */ /* 0x0003e80000100800 */
[----:B0-----:R-:W3:Y:S01]  /*18070*/  LDL R8, [R1+0x3b8] ;  /* 0x0003b80001087983 */ /* 0x001ee20000100800 */
[----:B------:R-:W-:-:S02]  /*18080*/  SHF.R.S32.HI R6, RZ, 0x1f, R6 ;  /* 0x0000001fff067819 */ /* 0x000fc40000011406 */
[----:B------:R-:W-:Y:S01]  /*18090*/  SHF.R.S32.HI R0, RZ, 0x1f, R0 ;  /* 0x0000001fff007819 */ /* 0x000fe20000011400 */
[----:B------:R-:W3:Y:S04]  /*180a0*/  LDL R21, [R1+0x3b0] ;  /* 0x0003b00001157983 */ /* 0x000ee80000100800 */
[----:B-1----:R-:W3:Y:S04]  /*180b0*/  LDL R3, [R1+0x3b4] ;  /* 0x0003b40001037983 */ /* 0x002ee80000100800 */
[----:B------:R-:W-:Y:S04]  /*180c0*/  STL [R1+0x118], R6 ;  /* 0x0001180601007387 */ /* 0x000fe80000100800 */
[----:B------:R-:W3:Y:S04]  /*180d0*/  LDL R20, [R1+0x3ac] ;  /* 0x0003ac0001147983 */ /* 0x000ee80000100800 */
[----:B------:R0:W-:Y:S04]  /*180e0*/  STL [R1+0x11c], R0 ;  /* 0x00011c0001007387 */ /* 0x0001e80000100800 */
[----:B------:R-:W3:Y:S04]  /*180f0*/  LDL R19, [R1+0x3a8] ;  /* 0x0003a80001137983 */ /* 0x000ee80000100800 */
[----:B------:R-:W3:Y:S04]  /*18100*/  LDL R18, [R1+0x3a4] ;  /* 0x0003a40001127983 */ /* 0x000ee80000100800 */
[----:B------:R-:W3:Y:S04]  /*18110*/  LDL R17, [R1+0x398] ;  /* 0x0003980001117983 */ /* 0x000ee80000100800 */
[----:B------:R-:W3:Y:S04]  /*18120*/  LDL R16, [R1+0x394] ;  /* 0x0003940001107983 */ /* 0x000ee80000100800 */
[----:B------:R-:W3:Y:S04]  /*18130*/  LDL R15, [R1+0x390] ;  /* 0x00039000010f7983 */ /* 0x000ee80000100800 */
[----:B------:R-:W3:Y:S04]  /*18140*/  LDL R13, [R1+0x38c] ;  /* 0x00038c00010d7983 */ /* 0x000ee80000100800 */
[----:B0-----:R-:W3:Y:S04]  /*18150*/  LDL R0, [R1+0x388] ;  /* 0x0003880001007983 */ /* 0x001ee80000100800 */
[----:B------:R-:W3:Y:S04]  /*18160*/  LDL R14, [R1+0x384] ;  /* 0x00038400010e7983 */ /* 0x000ee80000100800 */
[----:B------:R-:W3:Y:S01]  /*18170*/  LDL R6, [R1+0x380] ;  /* 0x0003800001067983 */ /* 0x000ee20000100800 */
[----:B----4-:R-:W-:-:S05]  /*18180*/  SHF.R.S32.HI R2, RZ, 0x1f, R2 ;  /* 0x0000001fff027819 */ /* 0x010fca0000011402 */
[----:B------:R0:W-:Y:S04]  /*18190*/  STL [R1+0x120], R2 ;  /* 0x0001200201007387 */ /* 0x0001e80000100800 */
[----:B------:R-:W4:Y:S04]  /*181a0*/  LDL R12, [R1+0x378] ;  /* 0x00037800010c7983 */ /* 0x000f280000100800 */
[----:B0-----:R-:W4:Y:S01]  /*181b0*/  LDL R2, [R1+0x37c] ;  /* 0x00037c0001027983 */ /* 0x001f220000100800 */
[----:B--2---:R-:W-:-:S05]  /*181c0*/  SHF.R.S32.HI R9, RZ, 0x1f, R7 ;  /* 0x0000001fff097819 */ /* 0x004fca0000011407 */
[----:B------:R-:W-:Y:S01]  /*181d0*/  STL [R1+0x124], R9 ;  /* 0x0001240901007387 */ /* 0x000fe20000100800 */
[----:B-----5:R-:W-:-:S03]  /*181e0*/  SHF.R.S32.HI R7, RZ, 0x1f, R29 ;  /* 0x0000001fff077819 */ /* 0x020fc6000001141d */
[----:B------:R-:W2:Y:S04]  /*181f0*/  LDL R10, [R1+0x370] ;  /* 0x00037000010a7983 */ /* 0x000ea80000100800 */
[----:B------:R0:W-:Y:S04]  /*18200*/  STL [R1+0x128], R7 ;  /* 0x0001280701007387 */ /* 0x0001e80000100800 */
[----:B------:R-:W5:Y:S04]  /*18210*/  LDL R11, [R1+0x36c] ;  /* 0x00036c00010b7983 */ /* 0x000f680000100800 */
[----:B------:R-:W5:Y:S04]  /*18220*/  LDL R29, [R1+0x364] ;  /* 0x00036400011d7983 */ /* 0x000f680000100800 */
[----:B0-----:R-:W5:Y:S01]  /*18230*/  LDL R7, [R1+0x368] ;  /* 0x0003680001077983 */ /* 0x001f620000100800 */
[----:B------:R-:W-:-:S05]  /*18240*/  SHF.R.S32.HI R5, RZ, 0x1f, R5 ;  /* 0x0000001fff057819 */ /* 0x000fca0000011405 */
[----:B------:R0:W-:Y:S04]  /*18250*/  STL [R1+0x12c], R5 ;  /* 0x00012c0501007387 */ /* 0x0001e80000100800 */
[----:B------:R-:W5:Y:S04]  /*18260*/  LDL R9, [R1+0x360] ;  /* 0x0003600001097983 */ /* 0x000f680000100800 */
[----:B0-----:R-:W5:Y:S01]  /*18270*/  LDL R5, [R1+0x35c] ;  /* 0x00035c0001057983 */ /* 0x001f620000100800 */
[----:B------:R-:W-:-:S05]  /*18280*/  SHF.R.S32.HI R4, RZ, 0x1f, R4 ;  /* 0x0000001fff047819 */ /* 0x000fca0000011404 */
[----:B------:R0:W-:Y:S04]  /*18290*/  STL [R1+0x130], R4 ;  /* 0x0001300401007387 */ /* 0x0001e80000100800 */
[----:B0-----:R-:W5:Y:S01]  /*182a0*/  LDL R4, [R1+0x358] ;  /* 0x0003580001047983 */ /* 0x001f620000100800 */
[----:B---3--:R-:W-:-:S05]  /*182b0*/  SHF.R.S32.HI R23, RZ, 0x1f, R23 ;  /* 0x0000001fff177819 */ /* 0x008fca0000011417 */
[----:B------:R0:W-:Y:S01]  /*182c0*/  STL [R1+0x134], R23 ;  /* 0x0001341701007387 */ /* 0x0001e20000100800 */
[----:B------:R-:W-:-:S05]  /*182d0*/  SHF.R.S32.HI R22, RZ, 0x1f, R22 ;  /* 0x0000001fff167819 */ /* 0x000fca0000011416 */
[----:B------:R1:W-:Y:S01]  /*182e0*/  STL [R1+0x138], R22 ;  /* 0x0001381601007387 */ /* 0x0003e20000100800 */
[----:B0-----:R-:W-:-:S03]  /*182f0*/  SHF.R.S32.HI R23, RZ, 0x1f, R8 ;  /* 0x0000001fff177819 */ /* 0x001fc60000011408 */
[----:B------:R-:W3:Y:S04]  /*18300*/  LDL R8, [R1+0x354] ;  /* 0x0003540001087983 */ /* 0x000ee80000100800 */
[----:B------:R-:W-:Y:S01]  /*18310*/  STL [R1+0x13c], R23 ;  /* 0x00013c1701007387 */ /* 0x000fe20000100800 */
[----:B-1----:R-:W-:-:S03]  /*18320*/  SHF.R.S32.HI R22, RZ, 0x1f, R3 ;  /* 0x0000001fff167819 */ /* 0x002fc60000011403 */
[----:B------:R-:W3:Y:S04]  /*18330*/  LDL R3, [R1+0x348] ;  /* 0x0003480001037983 */ /* 0x000ee80000100800 */
[----:B------:R0:W-:Y:S02]  /*18340*/  STL [R1+0x140], R22 ;  /* 0x0001401601007387 */ /* 0x0001e40000100800 */
[----:B0-----:R-:W-:Y:S02]  /*18350*/  SHF.R.S32.HI R22, RZ, 0x1f, R21 ;  /* 0x0000001fff167819 */ /* 0x001fe40000011415 */
[----:B------:R-:W-:Y:S02]  /*18360*/  SHF.R.S32.HI R21, RZ, 0x1f, R20 ;  /* 0x0000001fff157819 */ /* 0x000fe40000011414 */
[----:B------:R-:W-:-:S02]  /*18370*/  SHF.R.S32.HI R20, RZ, 0x1f, R19 ;  /* 0x0000001fff147819 */ /* 0x000fc40000011413 */
[----:B------:R-:W-:Y:S01]  /*18380*/  SHF.R.S32.HI R19, RZ, 0x1f, R18 ;  /* 0x0000001fff137819 */ /* 0x000fe20000011412 */
[----:B------:R-:W-:Y:S01]  /*18390*/  STL [R1+0x144], R22 ;  /* 0x0001441601007387 */ /* 0x000fe20000100800 */
[----:B------:R-:W-:-:S03]  /*183a0*/  SHF.R.S32.HI R18, RZ, 0x1f, R17 ;  /* 0x0000001fff127819 */ /* 0x000fc60000011411 */
        /* <DEDUP_REMOVED lines=10> */
[----:B------:R-:W3:Y:S04]  /*18450*/  LDL R0, [R1+0x344] ;  /* 0x0003440001007983 */ /* 0x000ee80000100800 */
[----:B------:R0:W-:Y:S04]  /*18460*/  STL [R1+0x164], R15 ;  /* 0x0001640f01007387 */ /* 0x0001e80000100800 */
[----:B------:R4:W-:Y:S01]  /*18470*/  STL [R1+0x168], R13 ;  /* 0x0001680d01007387 */ /* 0x0009e20000100800 */
[----:B0-----:R-:W-:-:S02]  /*18480*/  SHF.R.S32.HI R15, RZ, 0x1f, R14 ;  /* 0x0000001fff0f7819 */ /* 0x001fc4000001140e */
[----:B------:R-:W-:-:S03]  /*18490*/  SHF.R.S32.HI R14, RZ, 0x1f, R6 ;  /* 0x0000001fff0e7819 */ /* 0x000fc60000011406 */
[----:B------:R-:W-:Y:S04]  /*184a0*/  STL [R1+0x16c], R15 ;  /* 0x00016c0f01007387 */ /* 0x000fe80000100800 */
[----:B------:R-:W3:Y:S04]  /*184b0*/  LDL R6, [R1+0x340] ;  /* 0x0003400001067983 */ /* 0x000ee80000100800 */
[----:B------:R-:W-:Y:S01]  /*184c0*/  STL [R1+0x170], R14 ;  /* 0x0001700e01007387 */ /* 0x000fe20000100800 */
[----:B----4-:R-:W-:-:S03]  /*184d0*/  SHF.R.S32.HI R13, RZ, 0x1f, R2 ;  /* 0x0000001fff0d7819 */ /* 0x010fc60000011402 */
[----:B------:R-:W4:Y:S04]  /*184e0*/  LDL R2, [R1+0x33c] ;  /* 0x00033c0001027983 */ /* 0x000f280000100800 */
[----:B------:R0:W-:Y:S02]  /*184f0*/  STL [R1+0x174], R13 ;  /* 0x0001740d01007387 */ /* 0x0001e40000100800 */
[----:B0-----:R-:W-:Y:S02]  /*18500*/  SHF.R.S32.HI R13, RZ, 0x1f, R12 ;  /* 0x0000001fff0d7819 */ /* 0x001fe4000001140c */
[----:B--2---:R-:W-:-:S03]  /*18510*/  SHF.R.S32.HI R12, RZ, 0x1f, R10 ;  /* 0x0000001fff0c7819 */ /* 0x004fc6000001140a */
[----:B------:R-:W-:Y:S01]  /*18520*/  STL [R1+0x178], R13 ;  /* 0x0001780d01007387 */ /* 0x000fe20000100800 */
[----:B-----5:R-:W-:-:S03]  /*18530*/  SHF.R.S32.HI R10, RZ, 0x1f, R11 ;  /* 0x0000001fff0a7819 */ /* 0x020fc6000001140b */
[----:B------:R-:W-:Y:S01]  /*18540*/  STL [R1+0x17c], R12 ;  /* 0x00017c0c01007387 */ /* 0x000fe20000100800 */
[----:B------:R-:W-:-:S03]  /*18550*/  SHF.R.S32.HI R11, RZ, 0x1f, R7 ;  /* 0x0000001fff0b7819 */ /* 0x000fc60000011407 */
[----:B------:R-:W2:Y:S04]  /*18560*/  LDL R7, [R1+0x338] ;  /* 0x0003380001077983 */ /* 0x000ea80000100800 */
[----:B------:R0:W-:Y:S04]  /*18570*/  STL [R1+0x180], R10 ;  /* 0x0001800a01007387 */ /* 0x0001e80000100800 */
[----:B------:R-:W-:Y:S01]  /*18580*/  STL [R1+0x184], R11 ;  /* 0x0001840b01007387 */ /* 0x000fe20000100800 */
[----:B0-----:R-:W-:-:S03]  /*18590*/  SHF.R.S32.HI R10, RZ, 0x1f, R29 ;  /* 0x0000001fff0a7819 */ /* 0x001fc6000001141d */
[----:B------:R-:W5:Y:S01]  /*185a0*/  LDL R29, [R1+0x334] ;  /* 0x00033400011d7983 */ /* 0x000f620000100800 */
[----:B------:R-:W-:-:S03]  /*185b0*/  SHF.R.S32.HI R9, RZ, 0x1f, R9 ;  /* 0x0000001fff097819 */ /* 0x000fc60000011409 */
[----:B------:R-:W-:Y:S01]  /*185c0*/  STL [R1+0x188], R10 ;  /* 0x0001880a01007387 */ /* 0x000fe20000100800 */
[----:B------:R-:W-:-:S03]  /*185d0*/  SHF.R.S32.HI R5, RZ, 0x1f, R5 ;  /* 0x0000001fff057819 */ /* 0x000fc60000011405 */
[----:B------:R-:W-:Y:S04]  /*185e0*/  STL [R1+0x18c], R9 ;  /* 0x00018c0901007387 */ /* 0x000fe80000100800 */
[----:B------:R-:W5:Y:S04]  /*185f0*/  LDL R23, [R1+0x328] ;  /* 0x0003280001177983 */ /* 0x000f680000100800 */
[----:B------:R0:W-:Y:S04]  /*18600*/  STL [R1+0x190], R5 ;  /* 0x0001900501007387 */ /* 0x0001e80000100800 */
[----:B------:R-:W5:Y:S01]  /*18610*/  LDL R22, [R1+0x324] ;  /* 0x0003240001167983 */ /* 0x000f620000100800 */
[----:B------:R-:W-:-:S05]  /*18620*/  SHF.R.S32.HI R4, RZ, 0x1f, R4 ;  /* 0x0000001fff047819 */ /* 0x000fca0000011404 */
[----:B------:R1:W-:Y:S04]  /*18630*/  STL [R1+0x194], R4 ;  /* 0x0001940401007387 */ /* 0x0003e80000100800 */
[----:B0-----:R-:W5:Y:S04]  /*18640*/  LDL R5, [R1+0x320] ;  /* 0x0003200001057983 */ /* 0x001f680000100800 */
[----:B------:R-:W5:Y:S04]  /*18650*/  LDL R21, [R1+0x308] ;  /* 0x0003080001157983 */ /* 0x000f680000100800 */
[----:B-1----:R-:W5:Y:S01]  /*18660*/  LDL R4, [R1+0x314] ;  /* 0x0003140001047983 */ /* 0x002f620000100800 */
[----:B---3--:R-:W-:-:S05]  /*18670*/  SHF.R.S32.HI R8, RZ, 0x1f, R8 ;  /* 0x0000001fff087819 */ /* 0x008fca0000011408 */
[----:B------:R-:W-:Y:S01]  /*18680*/  STL [R1+0x198], R8 ;  /* 0x0001980801007387 */ /* 0x000fe20000100800 */
[----:B------:R-:W-:-:S03]  /*18690*/  SHF.R.S32.HI R3, RZ, 0x1f, R3 ;  /* 0x0000001fff037819 */ /* 0x000fc60000011403 */
        /* <DEDUP_REMOVED lines=11> */
[----:B------:R-:W-:-:S05]  /*18750*/  SHF.R.S32.HI R0, RZ, 0x1f, R0 ;  /* 0x0000001fff007819 */ /* 0x000fca0000011400 */
[----:B------:R0:W-:Y:S04]  /*18760*/  STL [R1+0x1a0], R0 ;  /* 0x0001a00001007387 */ /* 0x0001e80000100800 */
[----:B------:R-:W3:Y:S04]  /*18770*/  LDL R12, [R1+0x260] ;  /* 0x00026000010c7983 */ /* 0x000ee80000100800 */
[----:B0-----:R-:W3:Y:S01]  /*18780*/  LDL R0, [R1+0x264] ;  /* 0x0002640001007983 */ /* 0x001ee20000100800 */
[----:B------:R-:W-:-:S05]  /*18790*/  SHF.R.S32.HI R6, RZ, 0x1f, R6 ;  /* 0x0000001fff067819 */ /* 0x000fca0000011406 */
[----:B------:R-:W-:Y:S04]  /*187a0*/  STL [R1+0x1a4], R6 ;  /* 0x0001a40601007387 */ /* 0x000fe80000100800 */
[----:B------:R-:W3:Y:S01]  /*187b0*/  LDL R10, [R1+0x25c] ;  /* 0x00025c00010a7983 */ /* 0x000ee20000100800 */
[----:B----4-:R-:W-:-:S05]  /*187c0*/  SHF.R.S32.HI R2, RZ, 0x1f, R2 ;  /* 0x0000001fff027819 */ /* 0x010fca0000011402 */
[----:B------:R0:W-:Y:S04]  /*187d0*/  STL [R1+0x1a8], R2 ;  /* 0x0001a80201007387 */ /* 0x0001e80000100800 */
[----:B------:R-:W4:Y:S04]  /*187e0*/  LDL R11, [R1+0x258] ;  /* 0x00025800010b7983 */ /* 0x000f280000100800 */
[----:B0-----:R-:W4:Y:S01]  /*187f0*/  LDL R2, [R1+0x254] ;  /* 0x0002540001027983 */ /* 0x001f220000100800 */
[----:B--2---:R-:W-:-:S03]  /*18800*/  SHF.R.S32.HI R6, RZ, 0x1f, R7 ;  /* 0x0000001fff067819 */ /* 0x004fc60000011407 */
[----:B------:R-:W2:Y:S04]  /*18810*/  LDL R7, [R1+0x250] ;  /* 0x0002500001077983 */ /* 0x000ea80000100800 */
[----:B------:R0:W-:Y:S04]  /*18820*/  STL [R1+0x1ac], R6 ;  /* 0x0001ac0601007387 */ /* 0x0001e80000100800 */
[----:B------:R-:W2:Y:S01]  /*18830*/  LDL R9, [R1+0x24c] ;  /* 0x00024c0001097983 */ /* 0x000ea20000100800 */
[----:B-----5:R-:W-:-:S03]  /*18840*/  SHF.R.S32.HI R29, RZ, 0x1f, R29 ;  /* 0x0000001fff1d7819 */ /* 0x020fc6000001141d */
[----:B0-----:R-:W5:Y:S04]  /*18850*/  LDL R6, [R1+0x248] ;  /* 0x0002480001067983 */ /* 0x001f680000100800 */
[----:B------:R0:W-:Y:S01]  /*18860*/  STL [R1+0x1b0], R29 ;  /* 0x0001b01d01007387 */ /* 0x0001e20000100800 */
[----:B------:R-:W-:-:S03]  /*18870*/  SHF.R.S32.HI R23, RZ, 0x1f, R23 ;  /* 0x0000001fff177819 */ /* 0x000fc60000011417 */
[----:B0-----:R-:W5:Y:S01]  /*18880*/  LDL R29, [R1+0x244] ;  /* 0x00024400011d7983 */ /* 0x001f620000100800 */
[----:B------:R-:W-:-:S03]  /*18890*/  SHF.R.S32.HI R22, RZ, 0x1f, R22 ;  /* 0x0000001fff167819 */ /* 0x000fc60000011416 */
[----:B------:R0:W-:Y:S04]  /*188a0*/  STL [R1+0x1b4], R23 ;  /* 0x0001b41701007387 */ /* 0x0001e80000100800 */
[----:B------:R1:W-:Y:S01]  /*188b0*/  STL [R1+0x1b8], R22 ;  /* 0x0001b81601007387 */ /* 0x0003e20000100800 */
[----:B0-----:R-:W-:-:S03]  /*188c0*/  SHF.R.S32.HI R23, RZ, 0x1f, R5 ;  /* 0x0000001fff177819 */ /* 0x001fc60000011405 */
[----:B------:R-:W5:Y:S04]  /*188d0*/  LDL R5, [R1+0x240] ;  /* 0x0002400001057983 */ /* 0x000f680000100800 */
[----:B------:R-:W-:Y:S01]  /*188e0*/  STL [R1+0x1bc], R23 ;  /* 0x0001bc1701007387 */ /* 0x000fe20000100800 */
[----:B-1----:R-:W-:-:S03]  /*188f0*/  SHF.R.S32.HI R22, RZ, 0x1f, R4 ;  /* 0x0000001fff167819 */ /* 0x002fc60000011404 */
[----:B------:R-:W5:Y:S04]  /*18900*/  LDL R4, [R1+0x23c] ;  /* 0x00023c0001047983 */ /* 0x000f680000100800 */
[----:B------:R0:W-:Y:S02]  /*18910*/  STL [R1+0x1c0], R22 ;  /* 0x0001c01601007387 */ /* 0x0001e40000100800 */
[----:B0-----:R-:W-:-:S05]  /*18920*/  SHF.R.S32.HI R22, RZ, 0x1f, R21 ;  /* 0x0000001fff167819 */ /* 0x001fca0000011415 */
[----:B------:R-:W-:Y:S01]  /*18930*/  STL [R1+0x1c4], R22 ;  /* 0x0001c41601007387 */ /* 0x000fe20000100800 */
[----:B---3--:R-:W-:Y:S02]  /*18940*/  SHF.R.S32.HI R21, RZ, 0x1f, R20 ;  /* 0x0000001fff157819 */ /* 0x008fe40000011414 */
        /* <DEDUP_REMOVED lines=13> */
[----:B------:R-:W3:Y:S04]  /*18a20*/  LDL R3, [R1+0x234] ;  /* 0x0002340001037983 */ /* 0x000ee80000100800 */
[----:B------:R0:W-:Y:S04]  /*18a30*/  STL [R1+0x1e0], R15 ;  /* 0x0001e00f01007387 */ /* 0x0001e80000100800 */
[----:B------:R1:W-:Y:S01]  /*18a40*/  STL [R1+0x1e4], R13 ;  /* 0x0001e40d01007387 */ /* 0x0003e20000100800 */
[----:B0-----:R-:W-:Y:S02]  /*18a50*/  SHF.R.S32.HI R15, RZ, 0x1f, R14 ;  /* 0x0000001fff0f7819 */ /* 0x001fe4000001140e */
[----:B------:R-:W-:-:S03]  /*18a60*/  SHF.R.S32.HI R14, RZ, 0x1f, R8 ;  /* 0x0000001fff0e7819 */ /* 0x000fc60000011408 */
[----:B------:R-:W-:Y:S04]  /*18a70*/  STL [R1+0x1e8], R15 ;  /* 0x0001e80f01007387 */ /* 0x000fe80000100800 */
[----:B------:R-:W3:Y:S04]  /*18a80*/  LDL R8, [R1+0x230] ;  /* 0x0002300001087983 */ /* 0x000ee80000100800 */
[----:B------:R-:W-:Y:S01]  /*18a90*/  STL [R1+0x1ec], R14 ;  /* 0x0001ec0e01007387 */ /* 0x000fe20000100800 */
[----:B-1----:R-:W-:-:S03]  /*18aa0*/  SHF.R.S32.HI R13, RZ, 0x1f, R0 ;  /* 0x0000001fff0d7819 */ /* 0x002fc60000011400 */
[----:B------:R-:W3:Y:S04]  /*18ab0*/  LDL R0, [R1+0x22c] ;  /* 0x00022c0001007983 */ /* 0x000ee80000100800 */
[----:B------:R0:W-:Y:S02]  /*18ac0*/  STL [R1+0x1f0], R13 ;  /* 0x0001f00d01007387 */ /* 0x0001e40000100800 */
[----:B0-----:R-:W-:Y:S02]  /*18ad0*/  SHF.R.S32.HI R13, RZ, 0x1f, R12 ;  /* 0x0000001fff0d7819 */ /* 0x001fe4000001140c */
[----:B------:R-:W-:-:S03]  /*18ae0*/  SHF.R.S32.HI R12, RZ, 0x1f, R10 ;  /* 0x0000001fff0c7819 */ /* 0x000fc6000001140a */
[----:B------:R-:W-:Y:S04]  /*18af0*/  STL [R1+0x1f4], R13 ;  /* 0x0001f40d01007387 */ /* 0x000fe80000100800 */
[----:B------:R-:W-:Y:S01]  /*18b00*/  STL [R1+0x1f8], R12 ;  /* 0x0001f80c01007387 */ /* 0x000fe20000100800 */
[----:B----4-:R-:W-:-:S03]  /*18b10*/  SHF.R.S32.HI R10, RZ, 0x1f, R2 ;  /* 0x0000001fff0a7819 */ /* 0x010fc60000011402 */
[----:B------:R-:W4:Y:S01]  /*18b20*/  LDL R2, [R1+0x228] ;  /* 0x0002280001027983 */ /* 0x000f220000100800 */
[----:B------:R-:W-:-:S05]  /*18b30*/  SHF.R.S32.HI R11, RZ, 0x1f, R11 ;  /* 0x0000001fff0b7819 */ /* 0x000fca000001140b */
[----:B------:R2:W-:Y:S04]  /*18b40*/  STL [R1+0x1fc], R11 ;  /* 0x0001fc0b01007387 */ /* 0x0005e80000100800 */
[----:B------:R0:W-:Y:S01]  /*18b50*/  STL [R1+0x200], R10 ;  /* 0x0002000a01007387 */ /* 0x0001e20000100800 */
[----:B--2---:R-:W-:-:S03]  /*18b60*/  SHF.R.S32.HI R11, RZ, 0x1f, R7 ;  /* 0x0000001fff0b7819 */ /* 0x004fc60000011407 */
[----:B------:R-:W2:Y:S01]  /*18b70*/  LDL R7, [R1+0x224] ;  /* 0x0002240001077983 */ /* 0x000ea20000100800 */
[----:B0-----:R-:W-:-:S03]  /*18b80*/  SHF.R.S32.HI R10, RZ, 0x1f, R9 ;  /* 0x0000001fff0a7819 */ /* 0x001fc60000011409 */
[----:B------:R-:W-:Y:S01]  /*18b90*/  STL [R1+0x204], R11 ;  /* 0x0002040b01007387 */ /* 0x000fe20000100800 */
[----:B-----5:R-:W-:-:S03]  /*18ba0*/  SHF.R.S32.HI R9, RZ, 0x1f, R6 ;  /* 0x0000001fff097819 */ /* 0x020fc60000011406 */
[----:B------:R-:W-:Y:S04]  /*18bb0*/  STL [R1+0x208], R10 ;  /* 0x0002080a01007387 */ /* 0x000fe80000100800 */
[----:B------:R-:W5:Y:S04]  /*18bc0*/  LDL R23, [R1+0x220] ;  /* 0x0002200001177983 */ /* 0x000f680000100800 */
[----:B------:R-:W-:Y:S04]  /*18bd0*/  STL [R1+0x20c], R9 ;  /* 0x00020c0901007387 */ /* 0x000fe80000100800 */
[----:B------:R-:W5:Y:S01]  /*18be0*/  LDL R22, [R1+0x3bc] ;  /* 0x0003bc0001167983 */ /* 0x000f620000100800 */
[----:B------:R-:W-:-:S05]  /*18bf0*/  SHF.R.S32.HI R6, RZ, 0x1f, R29 ;  /* 0x0000001fff067819 */ /* 0x000fca000001141d */
[----:B------:R0:W-:Y:S04]  /*18c00*/  STL [R1+0x210], R6 ;  /* 0x0002100601007387 */ /* 0x0001e80000100800 */
[----:B------:R-:W5:Y:S04]  /*18c10*/  LDL R29, [R1+0x3cc] ;  /* 0x0003cc00011d7983 */ /* 0x000f680000100800 */
[----:B------:R-:W5:Y:S04]  /*18c20*/  LDL R21, [R1+0x3d0] ;  /* 0x0003d00001157983 */ /* 0x000f680000100800 */
[----:B0-----:R-:W5:Y:S01]  /*18c30*/  LDL R6, [R1+0x3c4] ;  /* 0x0003c40001067983 */ /* 0x001f620000100800 */
[----:B------:R-:W-:-:S05]  /*18c40*/  SHF.R.S32.HI R5, RZ, 0x1f, R5 ;  /* 0x0000001fff057819 */ /* 0x000fca0000011405 */
[----:B------:R0:W-:Y:S01]  /*18c50*/  STL [R1+0x214], R5 ;  /* 0x0002140501007387 */ /* 0x0001e20000100800 */
[----:B------:R-:W-:-:S03]  /*18c60*/  SHF.R.S32.HI R4, RZ, 0x1f, R4 ;  /* 0x0000001fff047819 */ /* 0x000fc60000011404 */
[----:B------:R-:W5:Y:S04]  /*18c70*/  LDL R20, [R1+0x3d8] ;  /* 0x0003d80001147983 */ /* 0x000f680000100800 */
[----:B------:R1:W-:Y:S04]  /*18c80*/  STL [R1+0x218], R4 ;  /* 0x0002180401007387 */ /* 0x0003e80000100800 */
[----:B------:R-:W5:Y:S04]  /*18c90*/  LDL R19, [R1+0x3dc] ;  /* 0x0003dc0001137983 */ /* 0x000f680000100800 */
[----:B------:R-:W5:Y:S04]  /*18ca0*/  LDL R18, [R1+0x3e4] ;  /* 0x0003e40001127983 */ /* 0x000f680000100800 */
[----:B------:R-:W5:Y:S04]  /*18cb0*/  LDL R17, [R1+0x3e8] ;  /* 0x0003e80001117983 */ /* 0x000f680000100800 */
[----:B------:R-:W5:Y:S04]  /*18cc0*/  LDL R16, [R1+0x3f0] ;  /* 0x0003f00001107983 */ /* 0x000f680000100800 */
[----:B------:R-:W5:Y:S04]  /*18cd0*/  LDL R15, [R1+0x3f8] ;  /* 0x0003f800010f7983 */ /* 0x000f680000100800 */
[----:B------:R-:W5:Y:S04]  /*18ce0*/  LDL R13, [R1+0x3fc] ;  /* 0x0003fc00010d7983 */ /* 0x000f680000100800 */
[----:B0-----:R-:W5:Y:S04]  /*18cf0*/  LDL R5, [R1+0x404] ;  /* 0x0004040001057983 */ /* 0x001f680000100800 */
[----:B------:R-:W5:Y:S04]  /*18d00*/  LDL R14, [R1+0x408] ;  /* 0x00040800010e7983 */ /* 0x000f680000100800 */
[----:B-1----:R-:W5:Y:S01]  /*18d10*/  LDL R4, [R1+0x410] ;  /* 0x0004100001047983 */ /* 0x002f620000100800 */
[----:B---3--:R-:W-:-:S05]  /*18d20*/  SHF.R.S32.HI R3, RZ, 0x1f, R3 ;  /* 0x0000001fff037819 */ /* 0x008fca0000011403 */
[----:B------:R0:W-:Y:S04]  /*18d30*/  STL [R1+0x21c], R3 ;  /* 0x00021c0301007387 */ /* 0x0001e80000100800 */
[----:B------:R-:W3:Y:S04]  /*18d40*/  LDL R12, [R1+0x41c] ;  /* 0x00041c00010c7983 */ /* 0x000ee80000100800 */
[----:B0-----:R-:W3:Y:S01]  /*18d50*/  LDL R3, [R1+0x418] ;  /* 0x0004180001037983 */ /* 0x001ee20000100800 */
[----:B------:R-:W-:-:S05]  /*18d60*/  SHF.R.S32.HI R8, RZ, 0x1f, R8 ;  /* 0x0000001fff087819 */ /* 0x000fca0000011408 */
[----:B------:R-:W-:Y:S01]  /*18d70*/  STL [R1+0x3c0], R8 ;  /* 0x0003c00801007387 */ /* 0x000fe20000100800 */
[----:B------:R-:W-:-:S03]  /*18d80*/  SHF.R.S32.HI R0, RZ, 0x1f, R0 ;  /* 0x0000001fff007819 */ /* 0x000fc60000011400 */
[----:B------:R-:W3:Y:S04]  /*18d90*/  LDL R10, [R1+0x424] ;  /* 0x00042400010a7983 */ /* 0x000ee80000100800 */
[----:B------:R0:W-:Y:S04]  /*18da0*/  STL [R1+0x3c8], R0 ;  /* 0x0003c80001007387 */ /* 0x0001e80000100800 */
[----:B------:R-:W3:Y:S04]  /*18db0*/  LDL R11, [R1+0x428] ;  /* 0x00042800010b7983 */ /* 0x000ee80000100800 */
[----:B0-----:R-:W3:Y:S01]  /*18dc0*/  LDL R0, [R1+0x430] ;  /* 0x0004300001007983 */ /* 0x001ee20000100800 */
[----:B----4-:R-:W-:-:S03]  /*18dd0*/  SHF.R.S32.HI R8, RZ, 0x1f, R2 ;  /* 0x0000001fff087819 */ /* 0x010fc60000011402 */
[----:B------:R-:W4:Y:S04]  /*18de0*/  LDL R2, [R1+0x438] ;  /* 0x0004380001027983 */ /* 0x000f280000100800 */
[----:B------:R0:W-:Y:S04]  /*18df0*/  STL [R1+0x3d4], R8 ;  /* 0x0003d40801007387 */ /* 0x0001e80000100800 */
[----:B------:R-:W4:Y:S04]  /*18e00*/  LDL R9, [R1+0x43c] ;  /* 0x00043c0001097983 */ /* 0x000f280000100800 */
[----:B0-----:R-:W4:Y:S01]  /*18e10*/  LDL R8, [R1+0x444] ;  /* 0x0004440001087983 */ /* 0x001f220000100800 */
[----:B--2---:R-:W-:-:S05]  /*18e20*/  SHF.R.S32.HI R7, RZ, 0x1f, R7 ;  /* 0x0000001fff077819 */ /* 0x004fca0000011407 */
[----:B------:R0:W-:Y:S04]  /*18e30*/  STL [R1+0x3e0], R7 ;  /* 0x0003e00701007387 */ /* 0x0001e80000100800 */
[----:B0-----:R-:W2:Y:S01]  /*18e40*/  LDL R7, [R1+0x448] ;  /* 0x0004480001077983 */ /* 0x001ea20000100800 */
[----:B-----5:R-:W-:-:S05]  /*18e50*/  SHF.R.S32.HI R23, RZ, 0x1f, R23 ;  /* 0x0000001fff177819 */ /* 0x020fca0000011417 */
[----:B------:R-:W-:Y:S01]  /*18e60*/  STL [R1+0x3ec], R23 ;  /* 0x0003ec1701007387 */ /* 0x000fe20000100800 */
[----:B------:R-:W-:-:S05]  /*18e70*/  SHF.R.S32.HI R22, RZ, 0x1f, R22 ;  /* 0x0000001fff167819 */ /* 0x000fca0000011416 */
[----:B------:R0:W-:Y:S02]  /*18e80*/  STL [R1+0x3f4], R22 ;  /* 0x0003f41601007387 */ /* 0x0001e40000100800 */
[----:B0-----:R-:W-:Y:S02]  /*18e90*/  SHF.R.S32.HI R22, RZ, 0x1f, R29 ;  /* 0x0000001fff167819 */ /* 0x001fe4000001141d */
[----:B------:R-:W-:Y:S02]  /*18ea0*/  SHF.R.S32.HI R23, RZ, 0x1f, R6 ;  /* 0x0000001fff177819 */ /* 0x000fe40000011406 */
[----:B------:R-:W5:Y:S04]  /*18eb0*/  LDL R6, [R1+0x450] ;  /* 0x0004500001067983 */ /* 0x000f680000100800 */
[----:B------:R-:W-:Y:S04]  /*18ec0*/  STL [R1+0x400], R23 ;  /* 0x0004001701007387 */ /* 0x000fe80000100800 */
[----:B------:R-:W5:Y:S04]  /*18ed0*/  LDL R29, [R1+0x458] ;  /* 0x00045800011d7983 */ /* 0x000f680000100800 */
[----:B------:R0:W-:Y:S02]  /*18ee0*/  STL [R1+0x40c], R22 ;  /* 0x00040c1601007387 */ /* 0x0001e40000100800 */
[----:B0-----:R-:W-:-:S02]  /*18ef0*/  SHF.R.S32.HI R22, RZ, 0x1f, R21 ;  /* 0x0000001fff167819 */ /* 0x001fc40000011415 */
[----:B------:R-:W-:Y:S02]  /*18f00*/  SHF.R.S32.HI R21, RZ, 0x1f, R20 ;  /* 0x0000001fff157819 */ /* 0x000fe40000011414 */
[----:B------:R-:W-:Y:S02]  /*18f10*/  SHF.R.S32.HI R20, RZ, 0x1f, R19 ;  /* 0x0000001fff147819 */ /* 0x000fe40000011413 */
[----:B------:R-:W-:Y:S01]  /*18f20*/  SHF.R.S32.HI R19, RZ, 0x1f, R18 ;  /* 0x0000001fff137819 */ /* 0x000fe20000011412 */
        /* <DEDUP_REMOVED lines=12> */
[----:B------:R-:W5:Y:S04]  /*18ff0*/  LDL R5, [R1+0x45c] ;  /* 0x00045c0001057983 */ /* 0x000f680000100800 */
[----:B------:R0:W-:Y:S04]  /*19000*/  STL [R1+0x460], R15 ;  /* 0x0004600f01007387 */ /* 0x0001e80000100800 */
[----:B------:R3:W-:Y:S01]  /*19010*/  STL [R1+0x46c], R13 ;  /* 0x00046c0d01007387 */ /* 0x0007e20000100800 */
[----:B0-----:R-:W-:-:S02]  /*19020*/  SHF.R.S32.HI R15, RZ, 0x1f, R14 ;  /* 0x0000001fff0f7819 */ /* 0x001fc4000001140e */
[----:B------:R-:W-:-:S03]  /*19030*/  SHF.R.S32.HI R14, RZ, 0x1f, R4 ;  /* 0x0000001fff0e7819 */ /* 0x000fc60000011404 */
[----:B------:R-:W-:Y:S04]  /*19040*/  STL [R1+0x474], R15 ;  /* 0x0004740f01007387 */ /* 0x000fe80000100800 */
[----:B------:R-:W5:Y:S04]  /*19050*/  LDL R4, [R1+0x464] ;  /* 0x0004640001047983 */ /* 0x000f680000100800 */
[----:B------:R-:W-:Y:S01]  /*19060*/  STL [R1+0x480], R14 ;  /* 0x0004800e01007387 */ /* 0x000fe20000100800 */
[----:B---3--:R-:W-:-:S03]  /*19070*/  SHF.R.S32.HI R13, RZ, 0x1f, R3 ;  /* 0x0000001fff0d7819 */ /* 0x008fc60000011403 */
[----:B------:R-:W3:Y:S04]  /*19080*/  LDL R3, [R1+0x468] ;  /* 0x0004680001037983 */ /* 0x000ee80000100800 */
[----:B------:R0:W-:Y:S02]  /*19090*/  STL [R1+0x48c], R13 ;  /* 0x00048c0d01007387 */ /* 0x0001e40000100800 */
[----:B0-----:R-:W-:Y:S02]  /*190a0*/  SHF.R.S32.HI R13, RZ, 0x1f, R12 ;  /* 0x0000001fff0d7819 */ /* 0x001fe4000001140c */
[----:B------:R-:W-:-:S03]  /*190b0*/  SHF.R.S32.HI R12, RZ, 0x1f, R10 ;  /* 0x0000001fff0c7819 */ /* 0x000fc6000001140a */
[----:B------:R-:W-:Y:S01]  /*190c0*/  STL [R1+0x498], R13 ;  /* 0x0004980d01007387 */ /* 0x000fe20000100800 */
[----:B------:R-:W-:-:S03]  /*190d0*/  SHF.R.S32.HI R10, RZ, 0x1f, R11 ;  /* 0x0000001fff0a7819 */ /* 0x000fc6000001140b */
[----:B------:R-:W-:Y:S01]  /*190e0*/  STL [R1+0x4a0], R12 ;  /* 0x0004a00c01007387 */ /* 0x000fe20000100800 */
[----:B------:R-:W-:-:S03]  /*190f0*/  SHF.R.S32.HI R11, RZ, 0x1f, R0 ;  /* 0x0000001fff0b7819 */ /* 0x000fc60000011400 */
[----:B------:R-:W3:Y:S04]  /*19100*/  LDL R0, [R1+0x470] ;  /* 0x0004700001007983 */ /* 0x000ee80000100800 */
[----:B------:R4:W-:Y:S04]  /*19110*/  STL [R1+0x4ac], R10 ;  /* 0x0004ac0a01007387 */ /* 0x0009e80000100800 */
[----:B------:R-:W-:Y:S01]  /*19120*/  STL [R1+0x4b4], R11 ;  /* 0x0004b40b01007387 */ /* 0x000fe20000100800 */
[----:B----4-:R-:W-:-:S03]  /*19130*/  SHF.R.S32.HI R10, RZ, 0x1f, R2 ;  /* 0x0000001fff0a7819 */ /* 0x010fc60000011402 */
[----:B------:R-:W4:Y:S01]  /*19140*/  LDL R2, [R1+0x478] ;  /* 0x0004780001027983 */ /* 0x000f220000100800 */
[----:B------:R-:W-:-:S03]  /*19150*/  SHF.R.S32.HI R9, RZ, 0x1f, R9 ;  /* 0x0000001fff097819 */ /* 0x000fc60000011409 */
[----:B------:R-:W-:Y:S01]  /*19160*/  STL [R1+0x4c0], R10 ;  /* 0x0004c00a01007387 */ /* 0x000fe20000100800 */
[----:B------:R-:W-:-:S03]  /*19170*/  SHF.R.S32.HI R8, RZ, 0x1f, R8 ;  /* 0x0000001fff087819 */ /* 0x000fc60000011408 */
[----:B------:R-:W-:Y:S04]  /*19180*/  STL [R1+0x4cc], R9 ;  /* 0x0004cc0901007387 */ /* 0x000fe80000100800 */
[----:B------:R-:W4:Y:S04]  /*19190*/  LDL R23, [R1+0x47c] ;  /* 0x00047c0001177983 */ /* 0x000f280000100800 */
[----:B------:R0:W-:Y:S04]  /*191a0*/  STL [R1+0x4d8], R8 ;  /* 0x0004d80801007387 */ /* 0x0001e80000100800 */
[----:B------:R-:W4:Y:S01]  /*191b0*/  LDL R22, [R1+0x484] ;  /* 0x0004840001167983 */ /* 0x000f220000100800 */
[----:B--2---:R-:W-:-:S05]  /*191c0*/  SHF.R.S32.HI R7, RZ, 0x1f, R7 ;  /* 0x0000001fff077819 */ /* 0x004fca0000011407 */
[----:B------:R1:W-:Y:S04]  /*191d0*/  STL [R1+0x4e0], R7 ;  /* 0x0004e00701007387 */ /* 0x0003e80000100800 */
[----:B0-----:R-:W2:Y:S04]  /*191e0*/  LDL R8, [R1+0x488] ;  /* 0x0004880001087983 */ /* 0x001ea80000100800 */
[----:B------:R-:W2:Y:S04]  /*191f0*/  LDL R21, [R1+0x494] ;  /* 0x0004940001157983 */ /* 0x000ea80000100800 */
[----:B-1----:R-:W2:Y:S01]  /*19200*/  LDL R7, [R1+0x490] ;  /* 0x0004900001077983 */ /* 0x002ea20000100800 */
[----:B-----5:R-:W-:-:S05]  /*19210*/  SHF.R.S32.HI R9, RZ, 0x1f, R6 ;  /* 0x0000001fff097819 */ /* 0x020fca0000011406 */
[----:B------:R-:W-:Y:S01]  /*19220*/  STL [R1+0x4ec], R9 ;  /* 0x0004ec0901007387 */ /* 0x000fe20000100800 */
        /* <DEDUP_REMOVED lines=11> */
[----:B------:R-:W5:Y:S01]  /*192e0*/  LDL R29, [R1+0x4d4] ;  /* 0x0004d400011d7983 */ /* 0x000f620000100800 */
[----:B------:R-:W-:-:S05]  /*192f0*/  SHF.R.S32.HI R5, RZ, 0x1f, R5 ;  /* 0x0000001fff057819 */ /* 0x000fca0000011405 */
[----:B------:R0:W-:Y:S04]  /*19300*/  STL [R1+0x504], R5 ;  /* 0x0005040501007387 */ /* 0x0001e80000100800 */
[----:B------:R-:W5:Y:S04]  /*19310*/  LDL R12, [R1+0x4e4] ;  /* 0x0004e400010c7983 */ /* 0x000f680000100800 */
[----:B0-----:R-:W5:Y:S01]  /*19320*/  LDL R5, [R1+0x4dc] ;  /* 0x0004dc0001057983 */ /* 0x001f620000100800 */
[----:B------:R-:W-:-:S05]  /*19330*/  SHF.R.S32.HI R4, RZ, 0x1f, R4 ;  /* 0x0000001fff047819 */ /* 0x000fca0000011404 */
[----:B------:R0:W-:Y:S04]  /*19340*/  STL [R1+0x50c], R4 ;  /* 0x00050c0401007387 */ /* 0x0001e80000100800 */
[----:B------:R-:W5:Y:S01]  /*19350*/  LDL R10, [R1+0x4e8] ;  /* 0x0004e800010a7983 */ /* 0x000f620000100800 */
[----:B---3--:R-:W-:-:S05]  /*19360*/  SHF.R.S32.HI R3, RZ, 0x1f, R3 ;  /* 0x0000001fff037819 */ /* 0x008fca0000011403 */
[----:B------:R1:W-:Y:S04]  /*19370*/  STL [R1+0x518], R3 ;  /* 0x0005180301007387 */ /* 0x0003e80000100800 */
[----:B------:R-:W3:Y:S04]  /*19380*/  LDL R11, [R1+0x4f0] ;  /* 0x0004f000010b7983 */ /* 0x000ee80000100800 */
[----:B0-----:R-:W3:Y:S04]  /*19390*/  LDL R4, [R1+0x4f4] ;  /* 0x0004f40001047983 */ /* 0x001ee80000100800 */
[----:B-1----:R-:W3:Y:S01]  /*193a0*/  LDL R3, [R1+0x4fc] ;  /* 0x0004fc0001037983 */ /* 0x002ee20000100800 */
[----:B------:R-:W-:-:S05]  /*193b0*/  SHF.R.S32.HI R0, RZ, 0x1f, R0 ;  /* 0x0000001fff007819 */ /* 0x000fca0000011400 */
[----:B------:R0:W-:Y:S04]  /*193c0*/  STL [R1+0x524], R0 ;  /* 0x0005240001007387 */ /* 0x0001e80000100800 */
[----:B------:R-:W3:Y:S04]  /*193d0*/  LDL R9, [R1+0x500] ;  /* 0x0005000001097983 */ /* 0x000ee80000100800 */
[----:B0-----:R-:W3:Y:S01]  /*193e0*/  LDL R0, [R1+0x508] ;  /* 0x0005080001007983 */ /* 0x001ee20000100800 */
[----:B----4-:R-:W-:-:S05]  /*193f0*/  SHF.R.S32.HI R2, RZ, 0x1f, R2 ;  /* 0x0000001fff027819 */ /* 0x010fca0000011402 */
[----:B------:R0:W-:Y:S04]  /*19400*/  STL [R1+0x52c], R2 ;  /* 0x00052c0201007387 */ /* 0x0001e80000100800 */
[----:B0-----:R-:W4:Y:S01]  /*19410*/  LDL R2, [R1+0x510] ;  /* 0x0005100001027983 */ /* 0x001f220000100800 */
[----:B------:R-:W-:-:S05]  /*19420*/  SHF.R.S32.HI R23, RZ, 0x1f, R23 ;  /* 0x0000001fff177819 */ /* 0x000fca0000011417 */
[----:B------:R2:W-:Y:S01]  /*19430*/  STL [R1+0x538], R23 ;  /* 0x0005381701007387 */ /* 0x0005e20000100800 */
[----:B------:R-:W-:-:S05]  /*19440*/  SHF.R.S32.HI R22, RZ, 0x1f, R22 ;  /* 0x0000001fff167819 */ /* 0x000fca0000011416 */
[----:B------:R0:W-:Y:S01]  /*19450*/  STL [R1+0x544], R22 ;  /* 0x0005441601007387 */ /* 0x0001e20000100800 */
[----:B--2---:R-:W-:-:S03]  /*19460*/  SHF.R.S32.HI R23, RZ, 0x1f, R8 ;  /* 0x0000001fff177819 */ /* 0x004fc60000011408 */
[----:B------:R-:W2:Y:S01]  /*19470*/  LDL R8, [R1+0x514] ;  /* 0x0005140001087983 */ /* 0x000ea20000100800 */
[----:B0-----:R-:W-:-:S03]  /*19480*/  SHF.R.S32.HI R22, RZ, 0x1f, R7 ;  /* 0x0000001fff167819 */ /* 0x001fc60000011407 */
[----:B------:R-:W-:Y:S04]  /*19490*/  STL [R1+0x54c], R23 ;  /* 0x00054c1701007387 */ /* 0x000fe80000100800 */
[----:B------:R-:W2:Y:S04]  /*194a0*/  LDL R7, [R1+0x51c] ;  /* 0x00051c0001077983 */ /* 0x000ea80000100800 */
[----:B------:R0:W-:Y:S02]  /*194b0*/  STL [R1+0x558], R22 ;  /* 0x0005581601007387 */ /* 0x0001e40000100800 */
[----:B0-----:R-:W-:-:S02]  /*194c0*/  SHF.R.S32.HI R22, RZ, 0x1f, R21 ;  /* 0x0000001fff167819 */ /* 0x001fc40000011415 */
[----:B-----5:R-:W-:-:S03]  /*194d0*/  SHF.R.S32.HI R21, RZ, 0x1f, R20 ;  /* 0x0000001fff157819 */ /* 0x020fc60000011414 */
        /* <DEDUP_REMOVED lines=14> */
[----:B------:R-:W5:Y:S04]  /*195c0*/  LDL R6, [R1+0x520] ;  /* 0x0005200001067983 */ /* 0x000f680000100800 */
[----:B------:R0:W-:Y:S04]  /*195d0*/  STL [R1+0x5b0], R15 ;  /* 0x0005b00f01007387 */ /* 0x0001e80000100800 */
[----:B------:R1:W-:Y:S01]  /*195e0*/  STL [R1+0x5b8], R13 ;  /* 0x0005b80d01007387 */ /* 0x0003e20000100800 */
[----:B0-----:R-:W-:Y:S02]  /*195f0*/  SHF.R.S32.HI R15, RZ, 0x1f, R14 ;  /* 0x0000001fff0f7819 */ /* 0x001fe4000001140e */
[----:B------:R-:W-:-:S03]  /*19600*/  SHF.R.S32.HI R14, RZ, 0x1f, R29 ;  /* 0x0000001fff0e7819 */ /* 0x000fc6000001141d */
[----:B------:R-:W-:Y:S04]  /*19610*/  STL [R1+0x5c4], R15 ;  /* 0x0005c40f01007387 */ /* 0x000fe80000100800 */
[----:B------:R-:W5:Y:S01]  /*19620*/  LDL R29, [R1+0x528] ;  /* 0x00052800011d7983 */ /* 0x000f620000100800 */
[----:B-1----:R-:W-:-:S03]  /*19630*/  SHF.R.S32.HI R13, RZ, 0x1f, R5 ;  /* 0x0000001fff0d7819 */ /* 0x002fc60000011405 */
[----:B------:R-:W-:Y:S04]  /*19640*/  STL [R1+0x5d0], R14 ;  /* 0x0005d00e01007387 */ /* 0x000fe80000100800 */
[----:B------:R-:W5:Y:S04]  /*19650*/  LDL R5, [R1+0x530] ;  /* 0x0005300001057983 */ /* 0x000f680000100800 */
[----:B------:R0:W-:Y:S02]  /*19660*/  STL [R1+0x5d8], R13 ;  /* 0x0005d80d01007387 */ /* 0x0001e40000100800 */
[----:B0-----:R-:W-:-:S02]  /*19670*/  SHF.R.S32.HI R13, RZ, 0x1f, R12 ;  /* 0x0000001fff0d7819 */ /* 0x001fc4000001140c */
[----:B------:R-:W-:-:S03]  /*19680*/  SHF.R.S32.HI R12, RZ, 0x1f, R10 ;  /* 0x0000001fff0c7819 */ /* 0x000fc6000001140a */
[----:B------:R-:W-:Y:S04]  /*19690*/  STL [R1+0x5e4], R13 ;  /* 0x0005e40d01007387 */ /* 0x000fe80000100800 */
[----:B------:R-:W-:Y:S01]  /*196a0*/  STL [R1+0x5f0], R12 ;  /* 0x0005f00c01007387 */ /* 0x000fe20000100800 */
[----:B---3--:R-:W-:Y:S02]  /*196b0*/  SHF.R.S32.HI R11, RZ, 0x1f, R11 ;  /* 0x0000001fff0b7819 */ /* 0x008fe4000001140b */
[----:B------:R-:W-:Y:S02]  /*196c0*/  SHF.R.S32.HI R10, RZ, 0x1f, R4 ;  /* 0x0000001fff0a7819 */ /* 0x000fe40000011404 */
[----:B------:R-:W3:Y:S04]  /*196d0*/  LDL R4, [R1+0x534] ;  /* 0x0005340001047983 */ /* 0x000ee80000100800 */
[----:B------:R0:W-:Y:S04]  /*196e0*/  STL [R1+0x5f8], R11 ;  /* 0x0005f80b01007387 */ /* 0x0001e80000100800 */
[----:B------:R1:W-:Y:S01]  /*196f0*/  STL [R1+0x604], R10 ;  /* 0x0006040a01007387 */ /* 0x0003e20000100800 */
[----:B0-----:R-:W-:-:S03]  /*19700*/  SHF.R.S32.HI R11, RZ, 0x1f, R3 ;  /* 0x0000001fff0b7819 */ /* 0x001fc60000011403 */
[----:B------:R-:W3:Y:S04]  /*19710*/  LDL R3, [R1+0x53c] ;  /* 0x00053c0001037983 */ /* 0x000ee80000100800 */
[----:B------:R-:W-:Y:S01]  /*19720*/  STL [R1+0x610], R11 ;  /* 0x0006100b01007387 */ /* 0x000fe20000100800 */
[----:B-1----:R-:W-:-:S05]  /*19730*/  SHF.R.S32.HI R10, RZ, 0x1f, R9 ;  /* 0x0000001fff0a7819 */ /* 0x002fca0000011409 */
[----:B------:R-:W-:Y:S01]  /*19740*/  STL [R1+0x61c], R10 ;  /* 0x00061c0a01007387 */ /* 0x000fe20000100800 */
[----:B------:R-:W-:-:S03]  /*19750*/  SHF.R.S32.HI R9, RZ, 0x1f, R0 ;  /* 0x0000001fff097819 */ /* 0x000fc60000011400 */
[----:B------:R-:W3:Y:S04]  /*19760*/  LDL R23, [R1+0x540] ;  /* 0x0005400001177983 */ /* 0x000ee80000100800 */
[----:B------:R-:W-:Y:S04]  /*19770*/  STL [R1+0x628], R9 ;  /* 0x0006280901007387 */ /* 0x000fe80000100800 */
[----:B------:R-:W3:Y:S01]  /*19780*/  LDL R22, [R1+0x548] ;  /* 0x0005480001167983 */ /* 0x000ee20000100800 */
[----:B----4-:R-:W-:-:S05]  /*19790*/  SHF.R.S32.HI R0, RZ, 0x1f, R2 ;  /* 0x0000001fff007819 */ /* 0x010fca0000011402 */
[----:B------:R0:W-:Y:S04]  /*197a0*/  STL [R1+0x634], R0 ;  /* 0x0006340001007387 */ /* 0x0001e80000100800 */
[----:B------:R-:W4:Y:S04]  /*197b0*/  LDL R2, [R1+0x554] ;  /* 0x0005540001027983 */ /* 0x000f280000100800 */
[----:B------:R-:W4:Y:S04]  /*197c0*/  LDL R21, [R1+0x55c] ;  /* 0x00055c0001157983 */ /* 0x000f280000100800 */
[----:B0-----:R-:W4:Y:S01]  /*197d0*/  LDL R0, [R1+0x550] ;  /* 0x0005500001007983 */ /* 0x001f220000100800 */
[----:B--2---:R-:W-:-:S05]  /*197e0*/  SHF.R.S32.HI R8, RZ, 0x1f, R8 ;  /* 0x0000001fff087819 */ /* 0x004fca0000011408 */
[----:B------:R-:W-:Y:S04]  /*197f0*/  STL [R1+0x640], R8 ;  /* 0x0006400801007387 */ /* 0x000fe80000100800 */
[----:B------:R-:W2:Y:S01]  /*19800*/  LDL R20, [R1+0x560] ;  /* 0x0005600001147983 */ /* 0x000ea20000100800 */
[----:B------:R-:W-:-:S05]  /*19810*/  SHF.R.S32.HI R7, RZ, 0x1f, R7 ;  /* 0x0000001fff077819 */ /* 0x000fca0000011407 */
[----:B------:R0:W-:Y:S04]  /*19820*/  STL [R1+0x648], R7 ;  /* 0x0006480701007387 */ /* 0x0001e80000100800 */
[----:B------:R-:W2:Y:S04]  /*19830*/  LDL R19, [R1+0x568] ;  /* 0x0005680001137983 */ /* 0x000ea80000100800 */
[----:B------:R-:W2:Y:S04]  /*19840*/  LDL R18, [R1+0x570] ;  /* 0x0005700001127983 */ /* 0x000ea80000100800 */
[----:B------:R-:W2:Y:S04]  /*19850*/  LDL R17, [R1+0x574] ;  /* 0x0005740001117983 */ /* 0x000ea80000100800 */
[----:B------:R-:W2:Y:S04]  /*19860*/  LDL R16, [R1+0x57c] ;  /* 0x00057c0001107983 */ /* 0x000ea80000100800 */
[----:B------:R-:W2:Y:S04]  /*19870*/  LDL R15, [R1+0x580] ;  /* 0x00058000010f7983 */ /* 0x000ea80000100800 */
[----:B------:R-:W2:Y:S04]  /*19880*/  LDL R13, [R1+0x588] ;  /* 0x00058800010d7983 */ /* 0x000ea80000100800 */
[----:B0-----:R-:W2:Y:S04]  /*19890*/  LDL R7, [R1+0x590] ;  /* 0x0005900001077983 */ /* 0x001ea80000100800 */
[----:B------:R-:W2:Y:S04]  /*198a0*/  LDL R14, [R1+0x594] ;  /* 0x00059400010e7983 */ /* 0x000ea80000100800 */
[----:B------:R-:W2:Y:S01]  /*198b0*/  LDL R10, [R1+0x59c] ;  /* 0x00059c00010a7983 */ /* 0x000ea20000100800 */
[----:B-----5:R-:W-:-:S05]  /*198c0*/  SHF.R.S32.HI R6, RZ, 0x1f, R6 ;  /* 0x0000001fff067819 */ /* 0x020fca0000011406 */
[----:B------:R0:W-:Y:S04]  /*198d0*/  STL [R1+0x654], R6 ;  /* 0x0006540601007387 */ /* 0x0001e80000100800 */
[----:B------:R-:W5:Y:S04]  /*198e0*/  LDL R11, [R1+0x5a0] ;  /* 0x0005a000010b7983 */ /* 0x000f680000100800 */
[----:B------:R-:W5:Y:S01]  /*198f0*/  LDL R12, [R1+0x5a8] ;  /* 0x0005a800010c7983 */ /* 0x000f620000100800 */
[----:B0-----:R-:W-:-:S05]  /*19900*/  SHF.R.S32.HI R6, RZ, 0x1f, R29 ;  /* 0x0000001fff067819 */ /* 0x001fca000001141d */
[----:B------:R0:W-:Y:S04]  /*19910*/  STL [R1+0x660], R6 ;  /* 0x0006600601007387 */ /* 0x0001e80000100800 */
[----:B------:R-:W5:Y:S01]  /*19920*/  LDL R9, [R1+0x5ac] ;  /* 0x0005ac0001097983 */ /* 0x000f620000100800 */
[----:B------:R-:W-:-:S05]  /*19930*/  SHF.R.S32.HI R5, RZ, 0x1f, R5 ;  /* 0x0000001fff057819 */ /* 0x000fca0000011405 */
[----:B------:R1:W-:Y:S04]  /*19940*/  STL [R1+0x66c], R5 ;  /* 0x00066c0501007387 */ /* 0x0003e80000100800 */
[----:B------:R-:W5:Y:S04]  /*19950*/  LDL R8, [R1+0x5b4] ;  /* 0x0005b40001087983 */ /* 0x000f680000100800 */
[----:B0-----:R-:W5:Y:S04]  /*19960*/  LDL R6, [R1+0x5bc] ;  /* 0x0005bc0001067983 */ /* 0x001f680000100800 */
[----:B------:R-:W5:Y:S01]  /*19970*/  LDL R29, [R1+0x5c0] ;  /* 0x0005c000011d7983 */ /* 0x000f620000100800 */
[----:B---3--:R-:W-:-:S05]  /*19980*/  SHF.R.S32.HI R4, RZ, 0x1f, R4 ;  /* 0x0000001fff047819 */ /* 0x008fca0000011404 */
[----:B------:R0:W-:Y:S04]  /*19990*/  STL [R1+0x674], R4 ;  /* 0x0006740401007387 */ /* 0x0001e80000100800 */
[----:B-1----:R-:W3:Y:S04]  /*199a0*/  LDL R5, [R1+0x5c8] ;  /* 0x0005c80001057983 */ /* 0x002ee80000100800 */
[----:B0-----:R-:W3:Y:S01]  /*199b0*/  LDL R4, [R1+0x5cc] ;  /* 0x0005cc0001047983 */ /* 0x001ee20000100800 */
[----:B------:R-:W-:-:S05]  /*199c0*/  SHF.R.S32.HI R3, RZ, 0x1f, R3 ;  /* 0x0000001fff037819 */ /* 0x000fca0000011403 */
[----:B------:R0:W-:Y:S04]  /*199d0*/  STL [R1+0x680], R3 ;  /* 0x0006800301007387 */ /* 0x0001e80000100800 */
[----:B0-----:R-:W3:Y:S01]  /*199e0*/  LDL R3, [R1+0x5d4] ;  /* 0x0005d40001037983 */ /* 0x001ee20000100800 */
[----:B------:R-:W-:-:S05]  /*199f0*/  SHF.R.S32.HI R23, RZ, 0x1f, R23 ;  /* 0x0000001fff177819 */ /* 0x000fca0000011417 */
[----:B------:R-:W-:Y:S01]  /*19a00*/  STL [R1+0x688], R23 ;  /* 0x0006881701007387 */ /* 0x000fe20000100800 */
[----:B------:R-:W-:-:S05]  /*19a10*/  SHF.R.S32.HI R22, RZ, 0x1f, R22 ;  /* 0x0000001fff167819 */ /* 0x000fca0000011416 */
[----:B------:R4:W-:Y:S02]  /*19a20*/  STL [R1+0x694], R22 ;  /* 0x0006941601007387 */ /* 0x0009e40000100800 */
[----:B----4-:R-:W-:Y:S02]  /*19a30*/  SHF.R.S32.HI R22, RZ, 0x1f, R2 ;  /* 0x0000001fff167819 */ /* 0x010fe40000011402 */
[----:B------:R-:W-:Y:S02]  /*19a40*/  SHF.R.S32.HI R23, RZ, 0x1f, R0 ;  /* 0x0000001fff177819 */ /* 0x000fe40000011400 */
[----:B------:R-:W4:Y:S04]  /*19a50*/  LDL R0, [R1+0x5dc] ;  /* 0x0005dc0001007983 */ /* 0x000f280000100800 */
[----:B------:R-:W-:Y:S04]  /*19a60*/  STL [R1+0x6a0], R23 ;  /* 0x0006a01701007387 */ /* 0x000fe80000100800 */
[----:B------:R-:W4:Y:S04]  /*19a70*/  LDL R2, [R1+0x5e0] ;  /* 0x0005e00001027983 */ /* 0x000f280000100800 */
[----:B------:R0:W-:Y:S02]  /*19a80*/  STL [R1+0x6ac], R22 ;  /* 0x0006ac1601007387 */ /* 0x0001e40000100800 */
[----:B0-----:R-:W-:-:S02]  /*19a90*/  SHF.R.S32.HI R22, RZ, 0x1f, R21 ;  /* 0x0000001fff167819 */ /* 0x001fc40000011415 */
[----:B--2---:R-:W-:Y:S02]  /*19aa0*/  SHF.R.S32.HI R21, RZ, 0x1f, R20 ;  /* 0x0000001fff157819 */ /* 0x004fe40000011414 */
        /* <DEDUP_REMOVED lines=14> */
[----:B------:R-:W2:Y:S04]  /*19b90*/  LDL R7, [R1+0x5e8] ;  /* 0x0005e80001077983 */ /* 0x000ea80000100800 */
[----:B------:R0:W-:Y:S04]  /*19ba0*/  STL [R1+0x6dc], R15 ;  /* 0x0006dc0f01007387 */ /* 0x0001e80000100800 */
[----:B------:R5:W-:Y:S01]  /*19bb0*/  STL [R1+0x6e0], R13 ;  /* 0x0006e00d01007387 */ /* 0x000be20000100800 */
[----:B0-----:R-:W-:-:S02]  /*19bc0*/  SHF.R.S32.HI R15, RZ, 0x1f, R14 ;  /* 0x0000001fff0f7819 */ /* 0x001fc4000001140e */
[----:B------:R-:W-:-:S03]  /*19bd0*/  SHF.R.S32.HI R14, RZ, 0x1f, R10 ;  /* 0x0000001fff0e7819 */ /* 0x000fc6000001140a */
[----:B------:R-:W-:Y:S01]  /*19be0*/  STL [R1+0x6e4], R15 ;  /* 0x0006e40f01007387 */ /* 0x000fe20000100800 */
[----:B-----5:R-:W-:-:S03]  /*19bf0*/  SHF.R.S32.HI R13, RZ, 0x1f, R11 ;  /* 0x0000001fff0d7819 */ /* 0x020fc6000001140b */
[----:B------:R-:W5:Y:S04]  /*19c00*/  LDL R10, [R1+0x5ec] ;  /* 0x0005ec00010a7983 */ /* 0x000f680000100800 */
[----:B------:R-:W-:Y:S04]  /*19c10*/  STL [R1+0x6e8], R14 ;  /* 0x0006e80e01007387 */ /* 0x000fe80000100800 */
[----:B------:R-:W5:Y:S04]  /*19c20*/  LDL R11, [R1+0x5f4] ;  /* 0x0005f400010b7983 */ /* 0x000f680000100800 */
[----:B------:R0:W-:Y:S02]  /*19c30*/  STL [R1+0x6ec], R13 ;  /* 0x0006ec0d01007387 */ /* 0x0001e40000100800 */
[----:B0-----:R-:W-:-:S02]  /*19c40*/  SHF.R.S32.HI R13, RZ, 0x1f, R12 ;  /* 0x0000001fff0d7819 */ /* 0x001fc4000001140c */
[----:B------:R-:W-:-:S03]  /*19c50*/  SHF.R.S32.HI R9, RZ, 0x1f, R9 ;  /* 0x0000001fff097819 */ /* 0x000fc60000011409 */
[----:B------:R-:W-:Y:S01]  /*19c60*/  STL [R1+0x6f0], R13 ;  /* 0x0006f00d01007387 */ /* 0x000fe20000100800 */
[----:B------:R-:W-:-:S03]  /*19c70*/  SHF.R.S32.HI R12, RZ, 0x1f, R8 ;  /* 0x0000001fff0c7819 */ /* 0x000fc60000011408 */
[----:B------:R0:W-:Y:S01]  /*19c80*/  STL [R1+0x6f4], R9 ;  /* 0x0006f40901007387 */ /* 0x0001e20000100800 */
[----:B------:R-:W-:Y:S02]  /*19c90*/  SHF.R.S32.HI R8, RZ, 0x1f, R6 ;  /* 0x0000001fff087819 */ /* 0x000fe40000011406 */
[----:B------:R-:W-:Y:S01]  /*19ca0*/  SHF.R.S32.HI R6, RZ, 0x1f, R29 ;  /* 0x0000001fff067819 */ /* 0x000fe2000001141d */
[----:B0-----:R-:W5:Y:S04]  /*19cb0*/  LDL R9, [R1+0x5fc] ;  /* 0x0005fc0001097983 */ /* 0x001f680000100800 */
[----:B------:R-:W-:Y:S04]  /*19cc0*/  STL [R1+0x6f8], R12 ;  /* 0x0006f80c01007387 */ /* 0x000fe80000100800 */
[----:B------:R0:W-:Y:S04]  /*19cd0*/  STL [R1+0x6fc], R8 ;  /* 0x0006fc0801007387 */ /* 0x0001e80000100800 */
[----:B0-----:R-:W5:Y:S04]  /*19ce0*/  LDL R8, [R1+0x600] ;  /* 0x0006000001087983 */ /* 0x001f680000100800 */
[----:B------:R0:W-:Y:S01]  /*19cf0*/  STL [R1+0x700], R6 ;  /* 0x0007000601007387 */ /* 0x0001e20000100800 */
[----:B---3--:R-:W-:-:S02]  /*19d00*/  SHF.R.S32.HI R5, RZ, 0x1f, R5 ;  /* 0x0000001fff057819 */ /* 0x008fc40000011405 */
[----:B------:R-:W-:-:S03]  /*19d10*/  SHF.R.S32.HI R4, RZ, 0x1f, R4 ;  /* 0x0000001fff047819 */ /* 0x000fc60000011404 */
[----:B------:R1:W-:Y:S04]  /*19d20*/  STL [R1+0x704], R5 ;  /* 0x0007040501007387 */ /* 0x0003e80000100800 */
[----:B------:R-:W3:Y:S04]  /*19d30*/  LDL R23, [R1+0x608] ;  /* 0x0006080001177983 */ /* 0x000ee80000100800 */
[----:B------:R-:W-:Y:S04]  /*19d40*/  STL [R1+0x708], R4 ;  /* 0x0007080401007387 */ /* 0x000fe80000100800 */
[----:B------:R-:W3:Y:S01]  /*19d50*/  LDL R22, [R1+0x60c] ;  /* 0x00060c0001167983 */ /* 0x000ee20000100800 */
[----:B------:R-:W-:-:S05]  /*19d60*/  SHF.R.S32.HI R3, RZ, 0x1f, R3 ;  /* 0x0000001fff037819 */ /* 0x000fca0000011403 */
[----:B------:R4:W-:Y:S04]  /*19d70*/  STL [R1+0x70c], R3 ;  /* 0x00070c0301007387 */ /* 0x0009e80000100800 */
[----:B0-----:R-:W3:Y:S04]  /*19d80*/  LDL R6, [R1+0x614] ;  /* 0x0006140001067983 */ /* 0x001ee80000100800 */
[----:B------:R-:W3:Y:S04]  /*19d90*/  LDL R29, [R1+0x618] ;  /* 0x00061800011d7983 */ /* 0x000ee80000100800 */
[----:B-1----:R-:W3:Y:S01]  /*19da0*/  LDL R5, [R1+0x624] ;  /* 0x0006240001057983 */ /* 0x002ee20000100800 */
[----:B----4-:R-:W-:-:S05]  /*19db0*/  SHF.R.S32.HI R3, RZ, 0x1f, R0 ;  /* 0x0000001fff037819 */ /* 0x010fca0000011400 */
[----:B------:R0:W-:Y:S01]  /*19dc0*/  STL [R1+0x710], R3 ;  /* 0x0007100301007387 */ /* 0x0001e20000100800 */
[----:B------:R-:W-:-:S03]  /*19dd0*/  SHF.R.S32.HI R0, RZ, 0x1f, R2 ;  /* 0x0000001fff007819 */ /* 0x000fc60000011402 */
[----:B------:R-:W4:Y:S04]  /*19de0*/  LDL R4, [R1+0x62c] ;  /* 0x00062c0001047983 */ /* 0x000f280000100800 */
[----:B------:R1:W-:Y:S04]  /*19df0*/  STL [R1+0x714], R0 ;  /* 0x0007140001007387 */ /* 0x0003e80000100800 */
[----:B0-----:R-:W4:Y:S04]  /*19e00*/  LDL R3, [R1+0x630] ;  /* 0x0006300001037983 */ /* 0x001f280000100800 */
[----:B------:R-:W4:Y:S04]  /*19e10*/  LDL R2, [R1+0x63c] ;  /* 0x00063c0001027983 */ /* 0x000f280000100800 */
[----:B-1----:R-:W4:Y:S04]  /*19e20*/  LDL R0, [R1+0x638] ;  /* 0x0006380001007983 */ /* 0x002f280000100800 */
[----:B------:R-:W4:Y:S04]  /*19e30*/  LDL R21, [R1+0x644] ;  /* 0x0006440001157983 */ /* 0x000f280000100800 */
[----:B------:R-:W4:Y:S04]  /*19e40*/  LDL R20, [R1+0x64c] ;  /* 0x00064c0001147983 */ /* 0x000f280000100800 */
[----:B------:R-:W4:Y:S04]  /*19e50*/  LDL R19, [R1+0x650] ;  /* 0x0006500001137983 */ /* 0x000f280000100800 */
[----:B------:R-:W4:Y:S04]  /*19e60*/  LDL R13, [R1+0x658] ;  /* 0x00065800010d7983 */ /* 0x000f280000100800 */
[----:B------:R-:W4:Y:S04]  /*19e70*/  LDL R18, [R1+0x65c] ;  /* 0x00065c0001127983 */ /* 0x000f280000100800 */
[----:B------:R-:W4:Y:S01]  /*19e80*/  LDL R14, [R1+0x664] ;  /* 0x00066400010e7983 */ /* 0x000f220000100800 */
[----:B--2---:R-:W-:-:S05]  /*19e90*/  SHF.R.S32.HI R7, RZ, 0x1f, R7 ;  /* 0x0000001fff077819 */ /* 0x004fca0000011407 */
[----:B------:R0:W-:Y:S04]  /*19ea0*/  STL [R1+0x718], R7 ;  /* 0x0007180701007387 */ /* 0x0001e80000100800 */
[----:B------:R-:W2:Y:S04]  /*19eb0*/  LDL R17, [R1+0x670] ;  /* 0x0006700001117983 */ /* 0x000ea80000100800 */
[----:B0-----:R-:W2:Y:S01]  /*19ec0*/  LDL R7, [R1+0x668] ;  /* 0x0006680001077983 */ /* 0x001ea20000100800 */
[----:B-----5:R-:W-:-:S05]  /*19ed0*/  SHF.R.S32.HI R12, RZ, 0x1f, R10 ;  /* 0x0000001fff0c7819 */ /* 0x020fca000001140a */
[----:B------:R0:W-:Y:S01]  /*19ee0*/  STL [R1+0x71c], R12 ;  /* 0x00071c0c01007387 */ /* 0x0001e20000100800 */
[----:B------:R-:W-:-:S03]  /*19ef0*/  SHF.R.S32.HI R10, RZ, 0x1f, R11 ;  /* 0x0000001fff0a7819 */ /* 0x000fc6000001140b */
[----:B------:R-:W5:Y:S04]  /*19f00*/  LDL R16, [R1+0x678] ;  /* 0x0006780001107983 */ /* 0x000f680000100800 */
[----:B------:R1:W-:Y:S04]  /*19f10*/  STL [R1+0x720], R10 ;  /* 0x0007200a01007387 */ /* 0x0003e80000100800 */
[----:B------:R-:W5:Y:S04]  /*19f20*/  LDL R15, [R1+0x67c] ;  /* 0x00067c00010f7983 */ /* 0x000f680000100800 */
[----:B0-----:R-:W5:Y:S04]  /*19f30*/  LDL R12, [R1+0x684] ;  /* 0x00068400010c7983 */ /* 0x001f680000100800 */
[----:B-1----:R-:W5:Y:S01]  /*19f40*/  LDL R10, [R1+0x68c] ;  /* 0x00068c00010a7983 */ /* 0x002f620000100800 */
        /* <DEDUP_REMOVED lines=9> */
[----:B------:R-:W-:-:S03]  /*19fe0*/  SHF.R.S32.HI R22, RZ, 0x1f, R22 ;  /* 0x0000001fff167819 */ /* 0x000fc60000011416 */
[----:B0-----:R-:W3:Y:S01]  /*19ff0*/  LDL.LU R23, [R1+0x2474] ;  /* 0x0024740001177983 */ /* 0x001ee20000300800 */
[----:B------:R-:W-:-:S03]  /*1a000*/  SHF.R.S32.HI R6, RZ, 0x1f, R6 ;  /* 0x0000001fff067819 */ /* 0x000fc60000011406 */
[----:B------:R0:W-:Y:S01]  /*1a010*/  STL [R1+0x734], R22 ;  /* 0x0007341601007387 */ /* 0x0001e20000100800 */
[----:B------:R-:W-:Y:S02]  /*1a020*/  SHF.R.S32.HI R29, RZ, 0x1f, R29 ;  /* 0x0000001fff1d7819 */ /* 0x000fe4000001141d */
[----:B------:R-:W-:Y:S01]  /*1a030*/  SHF.R.S32.HI R5, RZ, 0x1f, R5 ;  /* 0x0000001fff057819 */ /* 0x000fe20000011405 */
[----:B0-----:R-:W3:Y:S04]  /*1a040*/  LDL.LU R22, [R1+0x2470] ;  /* 0x0024700001167983 */ /* 0x001ee80000300800 */
[----:B------:R0:W-:Y:S04]  /*1a050*/  STL [R1+0x738], R6 ;  /* 0x0007380601007387 */ /* 0x0001e80000100800 */
[----:B0-----:R-:W3:Y:S04]  /*1a060*/  LDL R6, [R1+0x6b0] ;  /* 0x0006b00001067983 */ /* 0x001ee80000100800 */
[----:B------:R0:W-:Y:S04]  /*1a070*/  STL [R1+0x73c], R29 ;  /* 0x00073c1d01007387 */ /* 0x0001e80000100800 */
[----:B0-----:R-:W3:Y:S04]  /*1a080*/  LDL R29, [R1+0x6b8] ;  /* 0x0006b800011d7983 */ /* 0x001ee80000100800 */
[----:B------:R0:W-:Y:S01]  /*1a090*/  STL [R1+0x740], R5 ;  /* 0x0007400501007387 */ /* 0x0001e20000100800 */
[----:B----4-:R-:W-:-:S03]  /*1a0a0*/  SHF.R.S32.HI R4, RZ, 0x1f, R4 ;  /* 0x0000001fff047819 */ /* 0x010fc60000011404 */
[----:B0-----:R-:W4:Y:S04]  /*1a0b0*/  LDL.LU R5, [R1+0x246c] ;  /* 0x00246c0001057983 */ /* 0x001f280000300800 */
[----:B------:R0:W-:Y:S01]  /*1a0c0*/  STL [R1+0x744], R4 ;  /* 0x0007440401007387 */ /* 0x0001e20000100800 */
[----:B------:R-:W-:Y:S02]  /*1a0d0*/  SHF.R.S32.HI R3, RZ, 0x1f, R3 ;  /* 0x0000001fff037819 */ /* 0x000fe40000011403 */
[----:B------:R-:W-:Y:S01]  /*1a0e0*/  SHF.R.S32.HI R2, RZ, 0x1f, R2 ;  /* 0x0000001fff027819 */ /* 0x000fe20000011402 */
[----:B0-----:R-:W4:Y:S01]  /*1a0f0*/  LDL.LU R4, [R1+0x2468] ;  /* 0x0024680001047983 */ /* 0x001f220000300800 */
[----:B------:R-:W-:-:S03]  /*1a100*/  SHF.R.S32.HI R0, RZ, 0x1f, R0 ;  /* 0x0000001fff007819 */ /* 0x000fc60000011400 */
[----:B------:R0:W-:Y:S04]  /*1a110*/  STL [R1+0x748], R3 ;  /* 0x0007480301007387 */ /* 0x0001e80000100800 */
[----:B0-----:R-:W3:Y:S04]  /*1a120*/  LDL.LU R3, [R1+0x2464] ;  /* 0x0024640001037983 */ /* 0x001ee80000300800 */
[----:B------:R0:W-:Y:S04]  /*1a130*/  STL [R1+0x74c], R0 ;  /* 0x00074c0001007387 */ /* 0x0001e80000100800 */
[----:B0-----:R-:W4:Y:S04]  /*1a140*/  LDL.LU R0, [R1+0x2460] ;  /* 0x0024600001007983 */ /* 0x001f280000300800 */
[----:B------:R0:W-:Y:S04]  /*1a150*/  STL [R1+0x750], R2 ;  /* 0x0007500201007387 */ /* 0x0001e80000100800 */
[----:B0-----:R-:W4:Y:S01]  /*1a160*/  LDL.LU R2, [R1+0x245c] ;  /* 0x00245c0001027983 */ /* 0x001f220000300800 */
[----:B------:R-:W-:-:S02]  /*1a170*/  SHF.R.S32.HI R21, RZ, 0x1f, R21 ;  /* 0x0000001fff157819 */ /* 0x000fc40000011415 */
[----:B------:R-:W-:-:S03]  /*1a180*/  SHF.R.S32.HI R19, RZ, 0x1f, R19 ;  /* 0x0000001fff137819 */ /* 0x000fc60000011413 */
[----:B------:R0:W-:Y:S02]  /*1a190*/  STL [R1+0x754], R21 ;  /* 0x0007541501007387 */ /* 0x0001e40000100800 */
[----:B0-----:R-:W-:Y:S02]  /*1a1a0*/  SHF.R.S32.HI R21, RZ, 0x1f, R20 ;  /* 0x0000001fff157819 */ /* 0x001fe40000011414 */
[----:B------:R-:W-:-:S03]  /*1a1b0*/  SHF.R.S32.HI R20, RZ, 0x1f, R13 ;  /* 0x0000001fff147819 */ /* 0x000fc6000001140d */
[----:B------:R-:W-:Y:S04]  /*1a1c0*/  STL [R1+0x758], R21 ;  /* 0x0007581501007387 */ /* 0x000fe80000100800 */
[----:B------:R-:W4:Y:S01]  /*1a1d0*/  LDL.LU R13, [R1+0xac] ;  /* 0x0000ac00010d7983 */ /* 0x000f220000300800 */
[----:B------:R-:W-:-:S03]  /*1a1e0*/  SHF.R.S32.HI R14, RZ, 0x1f, R14 ;  /* 0x0000001fff0e7819 */ /* 0x000fc6000001140e */
[----:B------:R0:W-:Y:S04]  /*1a1f0*/  STL [R1+0x75c], R19 ;  /* 0x00075c1301007387 */ /* 0x0001e80000100800 */
[----:B------:R-:W-:Y:S01]  /*1a200*/  STL [R1+0x760], R20 ;  /* 0x0007601401007387 */ /* 0x000fe20000100800 */
[----:B0-----:R-:W-:Y:S02]  /*1a210*/  SHF.R.S32.HI R19, RZ, 0x1f, R18 ;  /* 0x0000001fff137819 */ /* 0x001fe40000011412 */
[----:B--2---:R-:W-:-:S03]  /*1a220*/  SHF.R.S32.HI R18, RZ, 0x1f, R7 ;  /* 0x0000001fff127819 */ /* 0x004fc60000011407 */
[----:B------:R-:W-:Y:S04]  /*1a230*/  STL [R1+0x764], R19 ;  /* 0x0007641301007387 */ /* 0x000fe80000100800 */
[----:B------:R-:W2:Y:S04]  /*1a240*/  LDL.LU R7, [R1+0xa8] ;  /* 0x0000a80001077983 */ /* 0x000ea80000300800 */
[----:B------:R0:W-:Y:S01]  /*1a250*/  STL [R1+0x768], R14 ;  /* 0x0007680e01007387 */ /* 0x0001e20000100800 */
[----:B-----5:R-:W-:-:S03]  /*1a260*/  SHF.R.S32.HI R15, RZ, 0x1f, R15 ;  /* 0x0000001fff0f7819 */ /* 0x020fc6000001140f */
[----:B0-----:R-:W5:Y:S04]  /*1a270*/  LDL.LU R14, [R1+0x4c] ;  /* 0x00004c00010e7983 */ /* 0x001f680000300800 */
[----:B------:R0:W-:Y:S02]  /*1a280*/  STL [R1+0x76c], R18 ;  /* 0x00076c1201007387 */ /* 0x0001e40000100800 */
[----:B0-----:R-:W-:Y:S02]  /*1a290*/  SHF.R.S32.HI R18, RZ, 0x1f, R17 ;  /* 0x0000001fff127819 */ /* 0x001fe40000011411 */
[----:B------:R-:W-:Y:S02]  /*1a2a0*/  SHF.R.S32.HI R17, RZ, 0x1f, R16 ;  /* 0x0000001fff117819 */ /* 0x000fe40000011410 */
[----:B------:R-:W-:Y:S01]  /*1a2b0*/  SHF.R.S32.HI R16, RZ, 0x1f, R12 ;  /* 0x0000001fff107819 */ /* 0x000fe2000001140c */
[----:B------:R-:W-:Y:S04]  /*1a2c0*/  STL [R1+0x770], R18 ;  /* 0x0007701201007387 */ /* 0x000fe80000100800 */
[----:B------:R-:W-:Y:S01]  /*1a2d0*/  STL [R1+0x774], R17 ;  /* 0x0007741101007387 */ /* 0x000fe20000100800 */
[----:B------:R-:W-:-:S03]  /*1a2e0*/  SHF.R.S32.HI R11, RZ, 0x1f, R11 ;  /* 0x0000001fff0b7819 */ /* 0x000fc6000001140b */
[----:B------:R-:W5:Y:S04]  /*1a2f0*/  LDL.LU R12, [R1+0xa4] ;  /* 0x0000a400010c7983 */ /* 0x000f680000300800 */
[----:B------:R0:W-:Y:S01]  /*1a300*/  STL [R1+0x778], R15 ;  /* 0x0007780f01007387 */ /* 0x0001e20000100800 */
[----:B------:R-:W-:-:S03]  /*1a310*/  SHF.R.S32.HI R9, RZ, 0x1f, R9 ;  /* 0x0000001fff097819 */ /* 0x000fc60000011409 */
[----:B------:R-:W-:Y:S01]  /*1a320*/  STL [R1+0x77c], R16 ;  /* 0x00077c1001007387 */ /* 0x000fe20000100800 */
[----:B------:R-:W-:Y:S02]  /*1a330*/  SHF.R.S32.HI R8, RZ, 0x1f, R8 ;  /* 0x0000001fff087819 */ /* 0x000fe40000011408 */
[----:B0-----:R-:W-:Y:S02]  /*1a340*/  SHF.R.S32.HI R15, RZ, 0x1f, R10 ;  /* 0x0000001fff0f7819 */ /* 0x001fe4000001140a */
[----:B------:R-:W5:Y:S04]  /*1a350*/  LDL.LU R10, [R1+0x48] ;  /* 0x00004800010a7983 */ /* 0x000f680000300800 */
[----:B------:R-:W-:Y:S04]  /*1a360*/  STL [R1+0x780], R15 ;  /* 0x0007800f01007387 */ /* 0x000fe80000100800 */
[----:B------:R0:W-:Y:S04]  /*1a370*/  STL [R1+0x784], R11 ;  /* 0x0007840b01007387 */ /* 0x0001e80000100800 */
[----:B0-----:R-:W5:Y:S04]  /*1a380*/  LDL.LU R11, [R1+0xa0] ;  /* 0x0000a000010b7983 */ /* 0x001f680000300800 */
[----:B------:R3:W-:Y:S04]  /*1a390*/  STL [R1+0x788], R9 ;  /* 0x0007880901007387 */ /* 0x0007e80000100800 */
[----:B------:R-:W5:Y:S04]  /*1a3a0*/  LDL.LU R17, [R1+0x44] ;  /* 0x0000440001117983 */ /* 0x000f680000300800 */
[----:B------:R4:W-:Y:S01]  /*1a3b0*/  STL [R1+0x78c], R8 ;  /* 0x00078c0801007387 */ /* 0x0009e20000100800 */
[----:B---3--:R-:W-:-:S02]  /*1a3c0*/  SHF.R.S32.HI R9, RZ, 0x1f, R3 ;  /* 0x0000001fff097819 */ /* 0x008fc40000011403 */
[----:B----4-:R-:W-:Y:S02]  /*1a3d0*/  SHF.R.S32.HI R8, RZ, 0x1f, R2 ;  /* 0x0000001fff087819 */ /* 0x010fe40000011402 */
[----:B------:R-:W3:Y:S04]  /*1a3e0*/  LDL.LU R2, [R1+0x2458] ;  /* 0x0024580001027983 */ /* 0x000ee80000300800 */
[----:B------:R-:W4:Y:S04]  /*1a3f0*/  LDL.LU R3, [R1+0x2454] ;  /* 0x0024540001037983 */ /* 0x000f280000300800 */
[----:B------:R0:W-:Y:S04]  /*1a400*/  STL [R1+0x790], R8 ;  /* 0x0007900801007387 */ /* 0x0001e80000100800 */
[----:B------:R1:W-:Y:S01]  /*1a410*/  STL [R1+0x794], R9 ;  /* 0x0007940901007387 */ /* 0x0003e20000100800 */
[----:B0-----:R-:W-:-:S02]  /*1a420*/  SHF.R.S32.HI R8, RZ, 0x1f, R6 ;  /* 0x0000001fff087819 */ /* 0x001fc40000011406 */
[----:B------:R-:W-:Y:S01]  /*1a430*/  SHF.R.S32.HI R6, RZ, 0x1f, R29 ;  /* 0x0000001fff067819 */ /* 0x000fe2000001141d */
[----:B-1----:R-:W5:Y:S01]  /*1a440*/  LDL.LU R9, [R1+0x9c] ;  /* 0x00009c0001097983 */ /* 0x002f620000300800 */
[----:B------:R-:W-:-:S03]  /*1a450*/  SHF.R.S32.HI R15, RZ, 0x1f, R0 ;  /* 0x0000001fff0f7819 */ /* 0x000fc60000011400 */
[----:B------:R0:W-:Y:S04]  /*1a460*/  STL [R1+0x798], R8 ;  /* 0x0007980801007387 */ /* 0x0001e80000100800 */
[----:B0-----:R-:W5:Y:S04]  /*1a470*/  LDL.LU R8, [R1+0x40] ;  /* 0x0000400001087983 */ /* 0x001f680000300800 */
[----:B------:R3:W-:Y:S04]  /*1a480*/  STL [R1+0x79c], R6 ;  /* 0x00079c0601007387 */ /* 0x0007e80000100800 */
[----:B------:R-:W5:Y:S04]  /*1a490*/  LDL.LU R16, [R1+0x98] ;  /* 0x0000980001107983 */ /* 0x000f680000300800 */
[----:B------:R4:W-:Y:S01]  /*1a4a0*/  STL [R1+0x7a0], R15 ;  /* 0x0007a00f01007387 */ /* 0x0009e20000100800 */
[----:B---3--:R-:W-:-:S02]  /*1a4b0*/  IADD3 R6, P0, R4, R2, RZ ;  /* 0x0000000204067210 */ /* 0x008fc40007f1e0ff */
[----:B----4-:R-:W-:-:S03]  /*1a4c0*/  IADD3 R15, P6, R4, R3, RZ ;  /* 0x00000003040f7210 */ /* 0x010fc60007fde0ff */
[----:B------:R0:W-:Y:S04]  /*1a4d0*/  STL [R1+0x225c], R6 ;  /* 0x00225c0601007387 */ /* 0x0001e80000100800 */
[----:B------:R-:W5:Y:S01]  /*1a4e0*/  LDL.LU R4, [R1+0x2450] ;  /* 0x0024500001047983 */ /* 0x000f620000300800 */
[----:B------:R-:W-:-:S03]  /*1a4f0*/  IADD3 R18, P5, R5, R2, RZ ;  /* 0x0000000205127210 */ /* 0x000fc60007fbe0ff */
[----:B0-----:R-:W3:Y:S04]  /*1a500*/  LDL.LU R6, [R1+0x3c] ;  /* 0x00003c0001067983 */ /* 0x001ee80000300800 */
[----:B------:R0:W-:Y:S04]  /*1a510*/  STL [R1+0x2254], R15 ;  /* 0x0022540f01007387 */ /* 0x0001e80000100800 */
[----:B------:R-:W-:Y:S01]  /*1a520*/  STL [R1+0x2258], R18 ;  /* 0x0022581201007387 */ /* 0x000fe20000100800 */
[----:B0-----:R-:W-:-:S03]  /*1a530*/  IADD3 R15, P4, R5, R3, RZ ;  /* 0x00000003050f7210 */ /* 0x001fc60007f9e0ff */
[----:B------:R-:W4:Y:S04]  /*1a540*/  LDL.LU R5, [R1+0x244c] ;  /* 0x00244c0001057983 */ /* 0x000f280000300800 */
[----:B------:R-:W3:Y:S04]  /*1a550*/  LDL.LU R29, [R1+0x94] ;  /* 0x00009400011d7983 */ /* 0x000ee80000300800 */
[----:B------:R0:W-:Y:S04]  /*1a560*/  STL [R1+0x224c], R15 ;  /* 0x00224c0f01007387 */ /* 0x0001e80000100800 */
[----:B0-----:R-:W3:Y:S01]  /*1a570*/  LDL.LU R15, [R1+0x38] ;  /* 0x00003800010f7983 */ /* 0x001ee20000300800 */
[----:B------:R-:W-:-:S05]  /*1a580*/  IADD3 R18, P3, R13, R2, RZ ;  /* 0x000000020d127210 */ /* 0x000fca0007f7e0ff */
[----:B------:R0:W-:Y:S02]  /*1a590*/  STL [R1+0x2250], R18 ;  /* 0x0022501201007387 */ /* 0x0001e40000100800 */
[----:B0-----:R-:W-:Y:S02]  /*1a5a0*/  IADD3 R18, P2, R13, R3, RZ ;  /* 0x000000030d127210 */ /* 0x001fe40007f5e0ff */
[----:B--2---:R-:W-:-:S03]  /*1a5b0*/  IADD3 R13, P1, R7, R2, RZ ;  /* 0x00000002070d7210 */ /* 0x004fc60007f3e0ff */
[----:B------:R-:W-:Y:S04]  /*1a5c0*/  STL [R1+0x2244], R18 ;  /* 0x0022441201007387 */ /* 0x000fe80000100800 */
[----:B------:R0:W-:Y:S04]  /*1a5d0*/  STL [R1+0x2248], R13 ;  /* 0x0022480d01007387 */ /* 0x0001e80000100800 */
[----:B0-----:R-:W2:Y:S01]  /*1a5e0*/  LDL.LU R13, [R1+0x90] ;  /* 0x00009000010d7983 */ /* 0x001ea20000300800 */
[----:B-----5:R-:W-:Y:S01]  /*1a5f0*/  IMAD.X R19, R14, 0x1, R4, P0 ;  /* 0x000000010e137824 */ /* 0x020fe200000e0604 */
[----:B------:R-:W-:-:S04]  /*1a600*/  IADD3 R18, P0, R7, R3, RZ ;  /* 0x0000000307127210 */ /* 0x000fc80007f1e0ff */
[----:B------:R-:W-:Y:S04]  /*1a610*/  STL [R1+0x2240], R19 ;  /* 0x0022401301007387 */ /* 0x000fe80000100800 */
[----:B------:R-:W5:Y:S04]  /*1a620*/  LDL.LU R7, [R1+0x34] ;  /* 0x0000340001077983 */ /* 0x000f680000300800 */
[----:B------:R4:W-:Y:S02]  /*1a630*/  STL [R1+0x223c], R18 ;  /* 0x00223c1201007387 */ /* 0x0009e40000100800 */
[----:B----4-:R-:W-:Y:S01]  /*1a640*/  IMAD.X R18, R14, 0x1, R5, P6 ;  /* 0x000000010e127824 */ /* 0x010fe200030e0605 */
[----:B------:R-:W-:Y:S01]  /*1a650*/  IADD3 R19, P6, R12, R2, RZ ;  /* 0x000000020c137210 */ /* 0x000fe20007fde0ff */
[----:B------:R-:W4:Y:S04]  /*1a660*/  LDL.LU R14, [R1+0x8c] ;  /* 0x00008c00010e7983 */ /* 0x000f280000300800 */
[----:B------:R0:W-:Y:S04]  /*1a670*/  STL [R1+0x2230], R18 ;  /* 0x0022301201007387 */ /* 0x0001e80000100800 */
[----:B------:R1:W-:Y:S01]  /*1a680*/  STL [R1+0x2238], R19 ;  /* 0x0022381301007387 */ /* 0x0003e20000100800 */
[----:B0-----:R-:W-:Y:S01]  /*1a690*/  IMAD.X R18, R10, 0x1, R4, P5 ;  /* 0x000000010a127824 */ /* 0x001fe200028e0604 */
[----:B-1----:R-:W-:-:S02]  /*1a6a0*/  IADD3 R19, P5, R12, R3, RZ ;  /* 0x000000030c137210 */ /* 0x002fc40007fbe0ff */
[----:B------:R-:W4:Y:S04]  /*1a6b0*/  LDL.LU R12, [R1+0x30] ;  /* 0x00003000010c7983 */ /* 0x000f280000300800 */
[----:B------:R0:W-:Y:S04]  /*1a6c0*/  STL [R1+0x2234], R18 ;  /* 0x0022341201007387 */ /* 0x0001e80000100800 */
[----:B------:R1:W-:Y:S01]  /*1a6d0*/  STL [R1+0x222c], R19 ;  /* 0x00222c1301007387 */ /* 0x0003e20000100800 */
[----:B0-----:R-:W-:Y:S01]  /*1a6e0*/  IMAD.X R18, R10, 0x1, R5, P4 ;  /* 0x000000010a127824 */ /* 0x001fe200020e0605 */
[----:B------:R-:W-:-:S04]  /*1a6f0*/  IADD3 R10, P4, R11, R2, RZ ;  /* 0x000000020b0a7210 */ /* 0x000fc80007f9e0ff */
[----:B------:R-:W-:Y:S04]  /*1a700*/  STL [R1+0x2220], R18 ;  /* 0x0022201201007387 */ /* 0x000fe80000100800 */
[----:B------:R0:W-:Y:S01]  /*1a710*/  STL [R1+0x2228], R10 ;  /* 0x0022280a01007387 */ /* 0x0001e20000100800 */
[----:B-1----:R-:W-:-:S03]  /*1a720*/  IMAD.X R19, R17, 0x1, R4, P3 ;  /* 0x0000000111137824 */ /* 0x002fc600018e0604 */
[----:B0-----:R-:W4:Y:S01]  /*1a730*/  LDL.LU R10, [R1+0x88] ;  /* 0x00008800010a7983 */ /* 0x001f220000300800 */
[----:B------:R-:W-:-:S03]  /*1a740*/  IADD3 R18, P3, R11, R3, RZ ;  /* 0x000000030b127210 */ /* 0x000fc60007f7e0ff */
[----:B------:R0:W-:Y:S04]  /*1a750*/  STL [R1+0x2224], R19 ;  /* 0x0022241301007387 */ /* 0x0001e80000100800 */
[----:B------:R-:W4:Y:S04]  /*1a760*/  LDL.LU R11, [R1+0x2c] ;  /* 0x00002c00010b7983 */ /* 0x000f280000300800 */
[----:B------:R1:W-:Y:S01]  /*1a770*/  STL [R1+0x221c], R18 ;  /* 0x00221c1201007387 */ /* 0x0003e20000100800 */
[----:B0-----:R-:W-:Y:S02]  /*1a780*/  IMAD.X R19, R17, 0x1, R5, P2 ;  /* 0x0000000111137824 */ /* 0x001fe400010e0605 */
[----:B------:R-:W-:Y:S01]  /*1a790*/  IMAD.X R17, R8, 0x1, R4, P1 ;  /* 0x0000000108117824 */ /* 0x000fe200008e0604 */
[----:B-1----:R-:W-:-:S02]  /*1a7a0*/  IADD3 R18, P2, R9, R2, RZ ;  /* 0x0000000209127210 */ /* 0x002fc40007f5e0ff */
[----:B------:R-:W-:Y:S01]  /*1a7b0*/  IADD3 R9, P1, R9, R3, RZ ;  /* 0x0000000309097210 */ /* 0x000fe20007f3e0ff */
[----:B------:R-:W-:Y:S04]  /*1a7c0*/  STL [R1+0x2210], R19 ;  /* 0x0022101301007387 */ /* 0x000fe80000100800 */
[----:B------:R-:W-:Y:S04]  /*1a7d0*/  STL [R1+0x2218], R18 ;  /* 0x0022181201007387 */ /* 0x000fe80000100800 */
[----:B------:R-:W-:Y:S04]  /*1a7e0*/  STL [R1+0x2214], R17 ;  /* 0x0022141101007387 */ /* 0x000fe80000100800 */
[----:B------:R0:W-:Y:S01]  /*1a7f0*/  STL [R1+0x220c], R9 ;  /* 0x00220c0901007387 */ /* 0x0001e20000100800 */
[----:B------:R-:W-:-:S03]  /*1a800*/  IMAD.X R8, R8, 0x1, R5, P0 ;  /* 0x0000000108087824 */ /* 0x000fc600000e0605 */
[----:B0-----:R-:W4:Y:S04]  /*1a810*/  LDL.LU R9, [R1+0x84] ;  /* 0x0000840001097983 */ /* 0x001f280000300800 */
[----:B------:R0:W-:Y:S01]  /*1a820*/  STL [R1+0x2200], R8 ;  /* 0x0022000801007387 */ /* 0x0001e20000100800 */
[----:B------:R-:W-:-:S03]  /*1a830*/  IADD3 R17, P0, R16, R2, RZ ;  /* 0x0000000210117210 */ /* 0x000fc60007f1e0ff */
[----:B0-----:R-:W4:Y:S01]  /*1a840*/  LDL.LU R8, [R1+0x28] ;  /* 0x0000280001087983 */ /* 0x001f220000300800 */
[----:B---3--:R-:W-:-:S03]  /*1a850*/  IMAD.X R18, R6, 0x1, R4, P6 ;  /* 0x0000000106127824 */ /* 0x008fc600030e0604 */
[----:B------:R0:W-:Y:S04]  /*1a860*/  STL [R1+0x2208], R17 ;  /* 0x0022081101007387 */ /* 0x0001e80000100800 */
[----:B------:R-:W-:Y:S01]  /*1a870*/  STL [R1+0x2204], R18 ;  /* 0x0022041201007387 */ /* 0x000fe20000100800 */
[----:B0-----:R-:W-:Y:S01]  /*1a880*/  IADD3 R17, P6, R16, R3, RZ ;  /* 0x0000000310117210 */ /* 0x001fe20007fde0ff */
[----:B------:R-:W-:Y:S01]  /*1a890*/  IMAD.X R16, R6, 0x1, R5, P5 ;  /* 0x0000000106107824 */ /* 0x000fe200028e0605 */
[----:B------:R-:W-:-:S03]  /*1a8a0*/  IADD3 R6, P5, R29, R2, RZ ;  /* 0x000000021d067210 */ /* 0x000fc60007fbe0ff */
[----:B------:R0:W-:Y:S04]  /*1a8b0*/  STL [R1+0x21fc], R17 ;  /* 0x0021fc1101007387 */ /* 0x0001e80000100800 */
[----:B------:R-:W-:Y:S04]  /*1a8c0*/  STL [R1+0x21f0], R16 ;  /* 0x0021f01001007387 */ /* 0x000fe80000100800 */
[----:B------:R1:W-:Y:S01]  /*1a8d0*/  STL [R1+0x21f8], R6 ;  /* 0x0021f80601007387 */ /* 0x0003e20000100800 */
[----:B0-----:R-:W-:-:S03]  /*1a8e0*/  IMAD.X R17, R15, 0x1, R4, P4 ;  /* 0x000000010f117824 */ /* 0x001fc600020e0604 */
[----:B-1----:R-:W3:Y:S01]  /*1a8f0*/  LDL.LU R6, [R1+0x80] ;  /* 0x0000800001067983 */ /* 0x002ee20000300800 */
[----:B------:R-:W-:-:S03]  /*1a900*/  IADD3 R16, P4, R29, R3, RZ ;  /* 0x000000031d107210 */ /* 0x000fc60007f9e0ff */
[----:B------:R-:W-:Y:S04]  /*1a910*/  STL [R1+0x21f4], R17 ;  /* 0x0021f41101007387 */ /* 0x000fe80000100800 */
[----:B------:R-:W3:Y:S04]  /*1a920*/  LDL.LU R29, [R1+0x24] ;  /* 0x00002400011d7983 */ /* 0x000ee80000300800 */
[----:B------:R0:W-:Y:S02]  /*1a930*/  STL [R1+0x21ec], R16 ;  /* 0x0021ec1001007387 */ /* 0x0001e40000100800 */
[----:B0-----:R-:W-:Y:S01]  /*1a940*/  IMAD.X R16, R15, 0x1, R5, P3 ;  /* 0x000000010f107824 */ /* 0x001fe200018e0605 */
[----:B--2---:R-:W-:-:S04]  /*1a950*/  IADD3 R15, P3, R13, R2, RZ ;  /* 0x000000020d0f7210 */ /* 0x004fc80007f7e0ff */
[----:B------:R0:W-:Y:S04]  /*1a960*/  STL [R1+0x21e0], R16 ;  /* 0x0021e01001007387 */ /* 0x0001e80000100800 */
[----:B------:R1:W-:Y:S01]  /*1a970*/  STL [R1+0x21e8], R15 ;  /* 0x0021e80f01007387 */ /* 0x0003e20000100800 */
[----:B-----5:R-:W-:Y:S01]  /*1a980*/  IMAD.X R17, R7, 0x1, R4, P2 ;  /* 0x0000000107117824 */ /* 0x020fe200010e0604 */
[----:B0-----:R-:W-:Y:S01]  /*1a990*/  IADD3 R16, P2, R13, R3, RZ ;  /* 0x000000030d107210 */ /* 0x001fe20007f5e0ff */
[----:B-1----:R-:W-:-:S03]  /*1a9a0*/  IMAD.X R15, R7, 0x1, R5, P1 ;  /* 0x00000001070f7824 */ /* 0x002fc600008e0605 */
[----:B------:R-:W-:Y:S04]  /*1a9b0*/  STL [R1+0x21e4], R17 ;  /* 0x0021e41101007387 */ /* 0x000fe80000100800 */
[----:B------:R-:W-:Y:S04]  /*1a9c0*/  STL [R1+0x21dc], R16 ;  /* 0x0021dc1001007387 */ /* 0x000fe80000100800 */
[----:B------:R-:W2:Y:S04]  /*1a9d0*/  LDL.LU R7, [R1+0x7c] ;  /* 0x00007c0001077983 */ /* 0x000ea80000300800 */
[----:B------:R0:W-:Y:S01]  /*1a9e0*/  STL [R1+0x21d0], R15 ;  /* 0x0021d00f01007387 */ /* 0x0001e20000100800 */
[----:B----4-:R-:W-:-:S03]  /*1a9f0*/  IADD3 R13, P1, R14, R2, RZ ;  /* 0x000000020e0d7210 */ /* 0x010fc60007f3e0ff */
[----:B------:R-:W4:Y:S04]  /*1aa00*/  LDL.LU R20, [R1+0x20] ;  /* 0x0000200001147983 */ /* 0x000f280000300800 */
[----:B------:R1:W-:Y:S01]  /*1aa10*/  STL [R1+0x21d8], R13 ;  /* 0x0021d80d01007387 */ /* 0x0003e20000100800 */
[----:B0-----:R-:W-:Y:S01]  /*1aa20*/  IMAD.X R15, R12, 0x1, R4, P0 ;  /* 0x000000010c0f7824 */ /* 0x001fe200000e0604 */
[----:B-1----:R-:W-:-:S04]  /*1aa30*/  IADD3 R13, P0, R14, R3, RZ ;  /* 0x000000030e0d7210 */ /* 0x002fc80007f1e0ff */
[----:B------:R-:W-:Y:S04]  /*1aa40*/  STL [R1+0x21d4], R15 ;  /* 0x0021d40f01007387 */ /* 0x000fe80000100800 */
[----:B------:R-:W5:Y:S04]  /*1aa50*/  LDL.LU R19, [R1+0x78] ;  /* 0x0000780001137983 */ /* 0x000f680000300800 */
[----:B------:R0:W-:Y:S04]  /*1aa60*/  STL [R1+0x21cc], R13 ;  /* 0x0021cc0d01007387 */ /* 0x0001e80000100800 */
[----:B------:R-:W5:Y:S01]  /*1aa70*/  LDL.LU R18, [R1+0x1c] ;  /* 0x00001c0001127983 */ /* 0x000f620000300800 */
[----:B------:R-:W-:-:S05]  /*1aa80*/  IMAD.X R12, R12, 0x1, R5, P6 ;  /* 0x000000010c0c7824 */ /* 0x000fca00030e0605 */
[----:B------:R1:W-:Y:S04]  /*1aa90*/  STL [R1+0x21c0], R12 ;  /* 0x0021c00c01007387 */ /* 0x0003e80000100800 */
[----:B------:R-:W5:Y:S01]  /*1aaa0*/  LDL.LU R17, [R1+0x74] ;  /* 0x0000740001117983 */ /* 0x000f620000300800 */
[----:B0-----:R-:W-:-:S05]  /*1aab0*/  IADD3 R13, P6, R10, R2, RZ ;  /* 0x000000020a0d7210 */ /* 0x001fca0007fde0ff */
[----:B------:R-:W-:Y:S04]  /*1aac0*/  STL [R1+0x21c8], R13 ;  /* 0x0021c80d01007387 */ /* 0x000fe80000100800 */
[----:B------:R-:W5:Y:S01]  /*1aad0*/  LDL.LU R16, [R1+0x18] ;  /* 0x0000180001107983 */ /* 0x000f620000300800 */
[----:B-1----:R-:W-:-:S05]  /*1aae0*/  IMAD.X R12, R11, 0x1, R4, P5 ;  /* 0x000000010b0c7824 */ /* 0x002fca00028e0604 */
[----:B------:R0:W-:Y:S04]  /*1aaf0*/  STL [R1+0x21c4], R12 ;  /* 0x0021c40c01007387 */ /* 0x0001e80000100800 */
[----:B------:R-:W5:Y:S01]  /*1ab00*/  LDL.LU R15, [R1+0x70] ;  /* 0x00007000010f7983 */ /* 0x000f620000300800 */
[----:B0-----:R-:W-:-:S05]  /*1ab10*/  IADD3 R12, P5, R10, R3, RZ ;  /* 0x000000030a0c7210 */ /* 0x001fca0007fbe0ff */
[----:B------:R0:W-:Y:S04]  /*1ab20*/  STL [R1+0x21bc], R12 ;  /* 0x0021bc0c01007387 */ /* 0x0001e80000100800 */
[----:B------:R-:W5:Y:S01]  /*1ab30*/  LDL.LU R14, [R1+0x14] ;  /* 0x00001400010e7983 */ /* 0x000f620000300800 */
[----:B------:R-:W-:-:S05]  /*1ab40*/  IMAD.X R10, R11, 0x1, R5, P4 ;  /* 0x000000010b0a7824 */ /* 0x000fca00020e0605 */
[----:B------:R1:W-:Y:S04]  /*1ab50*/  STL [R1+0x21b0], R10 ;  /* 0x0021b00a01007387 */ /* 0x0003e80000100800 */
[----:B------:R-:W5:Y:S01]  /*1ab60*/  LDL.LU R13, [R1+0x6c] ;  /* 0x00006c00010d7983 */ /* 0x000f620000300800 */
[----:B------:R-:W-:-:S05]  /*1ab70*/  IADD3 R11, P4, R9, R2, RZ ;  /* 0x00000002090b7210 */ /* 0x000fca0007f9e0ff */
[----:B------:R1:W-:Y:S04]  /*1ab80*/  STL [R1+0x21b8], R11 ;  /* 0x0021b80b01007387 */ /* 0x0003e80000100800 */
[----:B0-----:R-:W5:Y:S01]  /*1ab90*/  LDL.LU R12, [R1+0x10] ;  /* 0x00001000010c7983 */ /* 0x001f620000300800 */
[----:B-1----:R-:W-:Y:S01]  /*1aba0*/  IMAD.X R10, R8, 0x1, R4, P3 ;  /* 0x00000001080a7824 */ /* 0x002fe200018e0604 */
[----:B------:R-:W-:-:S04]  /*1abb0*/  IADD3 R9, P3, R9, R3, RZ ;  /* 0x0000000309097210 */ /* 0x000fc80007f7e0ff */
[----:B------:R0:W-:Y:S04]  /*1abc0*/  STL [R1+0x21b4], R10 ;  /* 0x0021b40a01007387 */ /* 0x0001e80000100800 */
[----:B------:R-:W5:Y:S04]  /*1abd0*/  LDL.LU R11, [R1+0x68] ;  /* 0x00006800010b7983 */ /* 0x000f680000300800 */
[----:B------:R1:W-:Y:S04]  /*1abe0*/  STL [R1+0x21ac], R9 ;  /* 0x0021ac0901007387 */ /* 0x0003e80000100800 */
[----:B0-----:R-:W5:Y:S01]  /*1abf0*/  LDL.LU R10, [R1+0xc] ;  /* 0x00000c00010a7983 */ /* 0x001f620000300800 */
[----:B------:R-:W-:-:S05]  /*1ac00*/  IMAD.X R8, R8, 0x1, R5, P2 ;  /* 0x0000000108087824 */ /* 0x000fca00010e0605 */
[----:B------:R3:W-:Y:S04]  /*1ac10*/  STL [R1+0x21a0], R8 ;  /* 0x0021a00801007387 */ /* 0x0007e80000100800 */
[----:B-1----:R-:W5:Y:S01]  /*1ac20*/  LDL.LU R9, [R1+0x64] ;  /* 0x0000640001097983 */ /* 0x002f620000300800 */
[----:B---3--:R-:W-:-:S05]  /*1ac30*/  IADD3 R8, P2, R6, R2, RZ ;  /* 0x0000000206087210 */ /* 0x008fca0007f5e0ff */
[----:B------:R0:W-:Y:S01]  /*1ac40*/  STL [R1+0x21a8], R8 ;  /* 0x0021a80801007387 */ /* 0x0001e20000100800 */
[----:B------:R-:W-:-:S03]  /*1ac50*/  IMAD.X R21, R29, 0x1, R4, P1 ;  /* 0x000000011d157824 */ /* 0x000fc600008e0604 */
[----:B0-----:R-:W3:Y:S01]  /*1ac60*/  LDL.LU R8, [R1+0x8] ;  /* 0x0000080001087983 */ /* 0x001ee20000300800 */
[----:B------:R-:W-:-:S03]  /*1ac70*/  IADD3 R6, P1, R6, R3, RZ ;  /* 0x0000000306067210 */ /* 0x000fc60007f3e0ff */
[----:B------:R0:W-:Y:S02]  /*1ac80*/  STL [R1+0x21a4], R21 ;  /* 0x0021a41501007387 */ /* 0x0001e40000100800 */
[----:B0-----:R-:W-:Y:S02]  /*1ac90*/  IMAD.X R21, R29, 0x1, R5, P0 ;  /* 0x000000011d157824 */ /* 0x001fe400000e0605 */
[----:B------:R-:W3:Y:S04]  /*1aca0*/  LDL.LU R29, [R1+0x60] ;  /* 0x00006000011d7983 */ /* 0x000ee80000300800 */
[----:B------:R0:W-:Y:S04]  /*1acb0*/  STL [R1+0x219c], R6 ;  /* 0x00219c0601007387 */ /* 0x0001e80000100800 */
[----:B0-----:R-:W3:Y:S04]  /*1acc0*/  LDL.LU R6, [R1+0x4] ;  /* 0x0000040001067983 */ /* 0x001ee80000300800 */
[----:B------:R2:W-:Y:S02]  /*1acd0*/  STL [R1+0x2190], R21 ;  /* 0x0021901501007387 */ /* 0x0005e40000100800 */
[----:B--2---:R-:W-:-:S05]  /*1ace0*/  IADD3 R21, P0, R7, R2, RZ ;  /* 0x0000000207157210 */ /* 0x004fca0007f1e0ff */
[----:B------:R4:W-:Y:S02]  /*1acf0*/  STL [R1+0x2198], R21 ;  /* 0x0021981501007387 */ /* 0x0009e40000100800 */
[C---:B----4-:R-:W-:Y:S01]  /*1ad00*/  IMAD.X R21, R20.reuse, 0x1, R4, P6 ;  /* 0x0000000114157824 */ /* 0x050fe200030e0604 */
[----:B------:R-:W-:Y:S01]  /*1ad10*/  IADD3 R7, P6, R7, R3, RZ ;  /* 0x0000000307077210 */ /* 0x000fe20007fde0ff */
[----:B------:R-:W-:-:S03]  /*1ad20*/  IMAD.X R20, R20, 0x1, R5, P5 ;  /* 0x0000000114147824 */ /* 0x000fc600028e0605 */
[----:B------:R0:W-:Y:S04]  /*1ad30*/  STL [R1+0x2194], R21 ;  /* 0x0021941501007387 */ /* 0x0001e80000100800 */
[----:B0-----:R-:W2:Y:S04]  /*1ad40*/  LDL.LU R21, [R1+0x2448] ;  /* 0x0024480001157983 */ /* 0x001ea80000300800 */
[----:B------:R0:W-:Y:S04]  /*1ad50*/  STL [R1+0x218c], R7 ;  /* 0x00218c0701007387 */ /* 0x0001e80000100800 */
[----:B0-----:R-:W4:Y:S04]  /*1ad60*/  LDL.LU R7, [R1] ;  /* 0x0000000001077983 */ /* 0x001f280000300800 */
[----:B------:R5:W-:Y:S02]  /*1ad70*/  STL [R1+0x2180], R20 ;  /* 0x0021801401007387 */ /* 0x000be40000100800 */
[----:B-----5:R-:W-:-:S05]  /*1ad80*/  IADD3 R20, P5, R19, R2, RZ ;  /* 0x0000000213147210 */ /* 0x020fca0007fbe0ff */
[----:B------:R0:W-:Y:S02]  /*1ad90*/  STL [R1+0x2188], R20 ;  /* 0x0021881401007387 */ /* 0x0001e40000100800 */
[C---:B0-----:R-:W-:Y:S01]  /*1ada0*/  IMAD.X R20, R18.reuse, 0x1, R4, P4 ;  /* 0x0000000112147824 */ /* 0x041fe200020e0604 */
[----:B------:R-:W-:Y:S01]  /*1adb0*/  IADD3 R19, P4, R19, R3, RZ ;  /* 0x0000000313137210 */ /* 0x000fe20007f9e0ff */
[----:B------:R-:W-:-:S03]  /*1adc0*/  IMAD.X R18, R18, 0x1, R5, P3 ;  /* 0x0000000112127824 */ /* 0x000fc600018e0605 */
[----:B------:R0:W-:Y:S04]  /*1add0*/  STL [R1+0x2184], R20 ;  /* 0x0021841401007387 */ /* 0x0001e80000100800 */
[----:B0-----:R-:W5:Y:S04]  /*1ade0*/  LDL.LU R20, [R1+0x2444] ;  /* 0x0024440001147983 */ /* 0x001f680000300800 */
[----:B------:R0:W-:Y:S04]  /*1adf0*/  STL [R1+0x217c], R19 ;  /* 0x00217c1301007387 */ /* 0x0001e80000100800 */
[----:B0-----:R-:W2:Y:S04]  /*1ae00*/  LDL.LU R19, [R1+0x2440] ;  /* 0x0024400001137983 */ /* 0x001ea80000300800 */
[----:B------:R0:W-:Y:S02]  /*1ae10*/  STL [R1+0x2170], R18 ;  /* 0x0021701201007387 */ /* 0x0001e40000100800 */
[----:B0-----:R-:W-:-:S05]  /*1ae20*/  IADD3 R18, P3, R17, R2, RZ ;  /* 0x0000000211127210 */ /* 0x001fca0007f7e0ff */
        /* <DEDUP_REMOVED lines=37> */
[----:B0-----:R-:W5:Y:S04]  /*1b080*/  LDL.LU R11, [R1+0x2420] ;  /* 0x00242000010b7983 */ /* 0x001f680000300800 */
[----:B------:R0:W-:Y:S02]  /*1b090*/  STL [R1+0x2130], R10 ;  /* 0x0021300a01007387 */ /* 0x0001e40000100800 */
[----:B0-----:R-:W-:-:S05]  /*1b0a0*/  IADD3 R10, P2, R9, R2, RZ ;  /* 0x00000002090a7210 */ /* 0x001fca0007f5e0ff */
[----:B------:R3:W-:Y:S02]  /*1b0b0*/  STL [R1+0x2138], R10 ;  /* 0x0021380a01007387 */ /* 0x0007e40000100800 */
[C---:B---3--:R-:W-:Y:S01]  /*1b0c0*/  IMAD.X R10, R8.reuse, 0x1, R4, P1 ;  /* 0x00000001080a7824 */ /* 0x048fe200008e0604 */
[----:B------:R-:W-:Y:S01]  /*1b0d0*/  IADD3 R9, P1, R9, R3, RZ ;  /* 0x0000000309097210 */ /* 0x000fe20007f3e0ff */
[----:B------:R-:W-:-:S03]  /*1b0e0*/  IMAD.X R8, R8, 0x1, R5, P0 ;  /* 0x0000000108087824 */ /* 0x000fc600000e0605 */
[----:B------:R0:W-:Y:S04]  /*1b0f0*/  STL [R1+0x2134], R10 ;  /* 0x0021340a01007387 */ /* 0x0001e80000100800 */
[----:B0-----:R-:W3:Y:S04]  /*1b100*/  LDL.LU R10, [R1+0x241c] ;  /* 0x00241c00010a7983 */ /* 0x001ee80000300800 */
[----:B------:R0:W-:Y:S04]  /*1b110*/  STL [R1+0x212c], R9 ;  /* 0x00212c0901007387 */ /* 0x0001e80000100800 */
[----:B0-----:R-:W2:Y:S04]  /*1b120*/  LDL.LU R9, [R1+0x2418] ;  /* 0x0024180001097983 */ /* 0x001ea80000300800 */
[----:B------:R0:W-:Y:S02]  /*1b130*/  STL [R1+0x2120], R8 ;  /* 0x0021200801007387 */ /* 0x0001e40000100800 */
[----:B0-----:R-:W-:-:S05]  /*1b140*/  IADD3 R8, P0, R29, R2, RZ ;  /* 0x000000021d087210 */ /* 0x001fca0007f1e0ff */
[----:B------:R0:W-:Y:S02]  /*1b150*/  STL [R1+0x2128], R8 ;  /* 0x0021280801007387 */ /* 0x0001e40000100800 */
[----:B0-----:R-:W-:Y:S01]  /*1b160*/  IMAD.X R8, R6, 0x1, R4, P6 ;  /* 0x0000000106087824 */ /* 0x001fe200030e0604 */
[----:B------:R-:W-:-:S04]  /*1b170*/  IADD3 R29, P6, R29, R3, RZ ;  /* 0x000000031d1d7210 */ /* 0x000fc80007fde0ff */
[----:B------:R0:W-:Y:S04]  /*1b180*/  STL [R1+0x2124], R8 ;  /* 0x0021240801007387 */ /* 0x0001e80000100800 */
[----:B0-----:R-:W5:Y:S04]  /*1b190*/  LDL.LU R8, [R1+0x2414] ;  /* 0x0024140001087983 */ /* 0x001f680000300800 */
[----:B------:R0:W-:Y:S04]  /*1b1a0*/  STL [R1+0x211c], R29 ;  /* 0x00211c1d01007387 */ /* 0x0001e80000100800 */
[----:B0-----:R-:W4:Y:S01]  /*1b1b0*/  LDL.LU R29, [R1+0x2410] ;  /* 0x00241000011d7983 */ /* 0x001f220000300800 */
[----:B------:R-:W-:-:S05]  /*1b1c0*/  IMAD.X R6, R6, 0x1, R5, P5 ;  /* 0x0000000106067824 */ /* 0x000fca00028e0605 */
[----:B------:R4:W-:Y:S02]  /*1b1d0*/  STL [R1+0x2110], R6 ;  /* 0x0021100601007387 */ /* 0x0009e40000100800 */
[----:B----4-:R-:W-:-:S05]  /*1b1e0*/  IADD3 R6, P5, R29, R2, RZ ;  /* 0x000000021d067210 */ /* 0x010fca0007fbe0ff */
[----:B------:R0:W-:Y:S02]  /*1b1f0*/  STL [R1+0x2118], R6 ;  /* 0x0021180601007387 */ /* 0x0001e40000100800 */
[----:B0-----:R-:W-:Y:S01]  /*1b200*/  IMAD.X R6, R7, 0x1, R4, P4 ;  /* 0x0000000107067824 */ /* 0x001fe200020e0604 */
[----:B------:R-:W-:-:S04]  /*1b210*/  IADD3 R29, P4, R29, R3, RZ ;  /* 0x000000031d1d7210 */ /* 0x000fc80007f9e0ff */
[----:B------:R0:W-:Y:S04]  /*1b220*/  STL [R1+0x2114], R6 ;  /* 0x0021140601007387 */ /* 0x0001e80000100800 */
[----:B0-----:R-:W4:Y:S04]  /*1b230*/  LDL.LU R6, [R1+0x240c] ;  /* 0x00240c0001067983 */ /* 0x001f280000300800 */
[----:B------:R0:W-:Y:S04]  /*1b240*/  STL [R1+0x210c], R29 ;  /* 0x00210c1d01007387 */ /* 0x0001e80000100800 */
[----:B0-----:R-:W3:Y:S01]  /*1b250*/  LDL.LU R29, [R1+0x2408] ;  /* 0x00240800011d7983 */ /* 0x001ee20000300800 */
[----:B------:R-:W-:-:S05]  /*1b260*/  IMAD.X R7, R7, 0x1, R5, P3 ;  /* 0x0000000107077824 */ /* 0x000fca00018e0605 */
[----:B------:R4:W-:Y:S02]  /*1b270*/  STL [R1+0x2100], R7 ;  /* 0x0021000701007387 */ /* 0x0009e40000100800 */
[----:B----4-:R-:W-:-:S05]  /*1b280*/  IADD3 R7, P3, R6, R2, RZ ;  /* 0x0000000206077210 */ /* 0x010fca0007f7e0ff */
[----:B------:R3:W-:Y:S02]  /*1b290*/  STL [R1+0x2108], R7 ;  /* 0x0021080701007387 */ /* 0x0007e40000100800 */
[----:B---3--:R-:W-:Y:S01]  /*1b2a0*/  IMAD.X R7, R29, 0x1, R4, P2 ;  /* 0x000000011d077824 */ /* 0x008fe200010e0604 */
[----:B------:R-:W-:-:S04]  /*1b2b0*/  IADD3 R6, P2, R6, R3, RZ ;  /* 0x0000000306067210 */ /* 0x000fc80007f5e0ff */
[----:B------:R0:W-:Y:S04]  /*1b2c0*/  STL [R1+0x2104], R7 ;  /* 0x0021040701007387 */ /* 0x0001e80000100800 */
[----:B0-----:R-:W3:Y:S04]  /*1b2d0*/  LDL.LU R7, [R1+0x2404] ;  /* 0x0024040001077983 */ /* 0x001ee80000300800 */
[----:B------:R0:W-:Y:S04]  /*1b2e0*/  STL [R1+0x20fc], R6 ;  /* 0x0020fc0601007387 */ /* 0x0001e80000100800 */
[----:B0-----:R-:W4:Y:S01]  /*1b2f0*/  LDL.LU R6, [R1+0x2400] ;  /* 0x0024000001067983 */ /* 0x001f220000300800 */
[----:B------:R-:W-:-:S05]  /*1b300*/  IMAD.X R29, R29, 0x1, R5, P1 ;  /* 0x000000011d1d7824 */ /* 0x000fca00008e0605 */
[----:B------:R5:W-:Y:S02]  /*1b310*/  STL [R1+0x20f0], R29 ;  /* 0x0020f01d01007387 */ /* 0x000be40000100800 */
[----:B-----5:R-:W-:-:S05]  /*1b320*/  IADD3 R29, P1, R8, R2, RZ ;  /* 0x00000002081d7210 */ /* 0x020fca0007f3e0ff */
[----:B------:R4:W-:Y:S02]  /*1b330*/  STL [R1+0x20f8], R29 ;  /* 0x0020f81d01007387 */ /* 0x0009e40000100800 */
[----:B----4-:R-:W-:-:S05]  /*1b340*/  IMAD.X R29, R6, 0x1, R4, P0 ;  /* 0x00000001061d7824 */ /* 0x010fca00000e0604 */
[----:B------:R0:W-:Y:S02]  /*1b350*/  STL [R1+0x20f4], R29 ;  /* 0x0020f41d01007387 */ /* 0x0001e40000100800 */
[----:B0-----:R-:W-:Y:S01]  /*1b360*/  IADD3 R29, P0, R8, R3, RZ ;  /* 0x00000003081d7210 */ /* 0x001fe20007f1e0ff */
[----:B------:R-:W-:Y:S02]  /*1b370*/  IMAD.X R8, R6, 0x1, R5, P6 ;  /* 0x0000000106087824 */ /* 0x000fe400030e0605 */
[----:B------:R-:W4:Y:S04]  /*1b380*/  LDL.LU R6, [R1+0x160] ;  /* 0x0001600001067983 */ /* 0x000f280000300800 */
[----:B------:R0:W-:Y:S04]  /*1b390*/  STL [R1+0x20ec], R29 ;  /* 0x0020ec1d01007387 */ /* 0x0001e80000100800 */
[----:B0-----:R-:W5:Y:S04]  /*1b3a0*/  LDL.LU R29, [R1+0x238] ;  /* 0x00023800011d7983 */ /* 0x001f680000300800 */
[----:B------:R2:W-:Y:S02]  /*1b3b0*/  STL [R1+0x20e0], R8 ;  /* 0x0020e00801007387 */ /* 0x0005e40000100800 */
[----:B--2---:R-:W-:-:S05]  /*1b3c0*/  IADD3 R8, P6, R9, R2, RZ ;  /* 0x0000000209087210 */ /* 0x004fca0007fde0ff */
[----:B------:R3:W-:Y:S02]  /*1b3d0*/  STL [R1+0x20e8], R8 ;  /* 0x0020e80801007387 */ /* 0x0007e40000100800 */
[----:B---3--:R-:W-:-:S05]  /*1b3e0*/  IMAD.X R8, R7, 0x1, R4, P5 ;  /* 0x0000000107087824 */ /* 0x008fca00028e0604 */
[----:B------:R0:W-:Y:S04]  /*1b3f0*/  STL [R1+0x20e4], R8 ;  /* 0x0020e40801007387 */ /* 0x0001e80000100800 */
[----:B0-----:R-:W2:Y:S01]  /*1b400*/  LDL.LU R8, [R1+0x23fc] ;  /* 0x0023fc0001087983 */ /* 0x001ea20000300800 */
[----:B------:R-:W-:-:S05]  /*1b410*/  IADD3 R9, P5, R9, R3, RZ ;  /* 0x0000000309097210 */ /* 0x000fca0007fbe0ff */
[----:B------:R0:W-:Y:S02]  /*1b420*/  STL [R1+0x20dc], R9 ;  /* 0x0020dc0901007387 */ /* 0x0001e40000100800 */
[----:B0-----:R-:W-:Y:S02]  /*1b430*/  IMAD.X R9, R7, 0x1, R5, P4 ;  /* 0x0000000107097824 */ /* 0x001fe400020e0605 */
[----:B------:R-:W3:Y:S04]  /*1b440*/  LDL.LU R7, [R1+0xdc] ;  /* 0x0000dc0001077983 */ /* 0x000ee80000300800 */
[----:B------:R0:W-:Y:S02]  /*1b450*/  STL [R1+0x20cc], R9 ;  /* 0x0020cc0901007387 */ /* 0x0001e40000100800 */
[----:B0-----:R-:W-:-:S05]  /*1b460*/  IADD3 R9, P4, R10, R2, RZ ;  /* 0x000000020a097210 */ /* 0x001fca0007f9e0ff */
[----:B------:R2:W-:Y:S02]  /*1b470*/  STL [R1+0x20d4], R9 ;  /* 0x0020d40901007387 */ /* 0x0005e40000100800 */
[----:B--2---:R-:W-:Y:S01]  /*1b480*/  IMAD.X R9, R8, 0x1, R4, P3 ;  /* 0x0000000108097824 */ /* 0x004fe200018e0604 */
[----:B------:R-:W-:-:S04]  /*1b490*/  IADD3 R10, P3, R10, R3, RZ ;  /* 0x000000030a0a7210 */ /* 0x000fc80007f7e0ff */
[----:B------:R0:W-:Y:S04]  /*1b4a0*/  STL [R1+0x20d0], R9 ;  /* 0x0020d00901007387 */ /* 0x0001e80000100800 */
[----:B0-----:R-:W2:Y:S04]  /*1b4b0*/  LDL.LU R9, [R1+0x23f8] ;  /* 0x0023f80001097983 */ /* 0x001ea80000300800 */
[----:B------:R0:W-:Y:S02]  /*1b4c0*/  STL [R1+0x20d8], R10 ;  /* 0x0020d80a01007387 */ /* 0x0001e40000100800 */
[----:B0-----:R-:W-:-:S02]  /*1b4d0*/  IMAD.X R10, R8, 0x1, R5, P2 ;  /* 0x00000001080a7824 */ /* 0x001fc400010e0605 */
[----:B------:R-:W4:Y:S04]  /*1b4e0*/  LDL.LU R8, [R1+0xcc] ;  /* 0x0000cc0001087983 */ /* 0x000f280000300800 */
[----:B------:R4:W-:Y:S02]  /*1b4f0*/  STL [R1+0x20bc], R10 ;  /* 0x0020bc0a01007387 */ /* 0x0009e40000100800 */
[----:B----4-:R-:W-:-:S05]  /*1b500*/  IADD3 R10, P2, R8, R2, RZ ;  /* 0x00000002080a7210 */ /* 0x010fca0007f5e0ff */
[----:B------:R2:W-:Y:S02]  /*1b510*/  STL [R1+0x20c4], R10 ;  /* 0x0020c40a01007387 */ /* 0x0005e40000100800 */
[----:B--2---:R-:W-:-:S05]  /*1b520*/  IMAD.X R10, R9, 0x1, R4, P1 ;  /* 0x00000001090a7824 */ /* 0x004fca00008e0604 */
[----:B------:R0:W-:Y:S04]  /*1b530*/  STL [R1+0x20c0], R10 ;  /* 0x0020c00a01007387 */ /* 0x0001e80000100800 */
[----:B0-----:R-:W2:Y:S01]  /*1b540*/  LDL.LU R10, [R1+0x23f4] ;  /* 0x0023f400010a7983 */ /* 0x001ea20000300800 */
[----:B------:R-:W-:-:S05]  /*1b550*/  IADD3 R8, P1, R8, R3, RZ ;  /* 0x0000000308087210 */ /* 0x000fca0007f3e0ff */
[----:B------:R0:W-:Y:S02]  /*1b560*/  STL [R1+0x20c8], R8 ;  /* 0x0020c80801007387 */ /* 0x0001e40000100800 */
[----:B0-----:R-:W-:Y:S02]  /*1b570*/  IMAD.X R8, R9, 0x1, R5, P0 ;  /* 0x0000000109087824 */ /* 0x001fe400000e0605 */
[----:B------:R-:W4:Y:S04]  /*1b580*/  LDL.LU R9, [R1+0x274] ;  /* 0x0002740001097983 */ /* 0x000f280000300800 */
[----:B------:R3:W-:Y:S02]  /*1b590*/  STL [R1+0x20ac], R8 ;  /* 0x0020ac0801007387 */ /* 0x0007e40000100800 */
[----:B---3--:R-:W-:-:S05]  /*1b5a0*/  IADD3 R8, P0, R7, R2, RZ ;  /* 0x0000000207087210 */ /* 0x008fca0007f1e0ff */
[----:B------:R2:W-:Y:S02]  /*1b5b0*/  STL [R1+0x20b4], R8 ;  /* 0x0020b40801007387 */ /* 0x0005e40000100800 */
[----:B--2---:R-:W-:-:S05]  /*1b5c0*/  IMAD.X R8, R10, 0x1, R4, P6 ;  /* 0x000000010a087824 */ /* 0x004fca00030e0604 */
[----:B------:R0:W-:Y:S02]  /*1b5d0*/  STL [R1+0x20b0], R8 ;  /* 0x0020b00801007387 */ /* 0x0001e40000100800 */
[----:B0-----:R-:W-:Y:S01]  /*1b5e0*/  IADD3 R8, P6, R7, R3, RZ ;  /* 0x0000000307087210 */ /* 0x001fe20007fde0ff */
[----:B------:R-:W-:Y:S02]  /*1b5f0*/  IMAD.X R7, R10, 0x1, R5, P5 ;  /* 0x000000010a077824 */ /* 0x000fe400028e0605 */
[----:B------:R-:W2:Y:S04]  /*1b600*/  LDL.LU R10, [R1+0x26c] ;  /* 0x00026c00010a7983 */ /* 0x000ea80000300800 */
[----:B------:R0:W-:Y:S04]  /*1b610*/  STL [R1+0x20b8], R8 ;  /* 0x0020b80801007387 */ /* 0x0001e80000100800 */
[----:B0-----:R-:W3:Y:S04]  /*1b620*/  LDL.LU R8, [R1+0x278] ;  /* 0x0002780001087983 */ /* 0x001ee80000300800 */
[----:B------:R0:W-:Y:S02]  /*1b630*/  STL [R1+0x209c], R7 ;  /* 0x00209c0701007387 */ /* 0x0001e40000100800 */
[----:B0-----:R-:W-:-:S05]  /*1b640*/  IADD3 R7, P5, R13, R2, RZ ;  /* 0x000000020d077210 */ /* 0x001fca0007fbe0ff */
[----:B------:R0:W-:Y:S02]  /*1b650*/  STL [R1+0x20a4], R7 ;  /* 0x0020a40701007387 */ /* 0x0001e40000100800 */
[----:B0-----:R-:W-:-:S05]  /*1b660*/  IMAD.X R7, R11, 0x1, R4, P4 ;  /* 0x000000010b077824 */ /* 0x001fca00020e0604 */
[----:B------:R0:W-:Y:S02]  /*1b670*/  STL [R1+0x20a0], R7 ;  /* 0x0020a00701007387 */ /* 0x0001e40000100800 */
[----:B0-----:R-:W-:Y:S01]  /*1b680*/  IADD3 R7, P4, R13, R3, RZ ;  /* 0x000000030d077210 */ /* 0x001fe20007f9e0ff */
[----:B------:R-:W-:Y:S02]  /*1b690*/  IMAD.X R13, R11, 0x1, R5, P3 ;  /* 0x000000010b0d7824 */ /* 0x000fe400018e0605 */
[----:B------:R-:W4:Y:S04]  /*1b6a0*/  LDL.LU R11, [R1+0x268] ;  /* 0x00026800010b7983 */ /* 0x000f280000300800 */
[----:B------:R0:W-:Y:S04]  /*1b6b0*/  STL [R1+0x20a8], R7 ;  /* 0x0020a80701007387 */ /* 0x0001e80000100800 */
[----:B0-----:R-:W3:Y:S04]  /*1b6c0*/  LDL.LU R7, [R1+0x280] ;  /* 0x0002800001077983 */ /* 0x001ee80000300800 */
[----:B------:R0:W-:Y:S02]  /*1b6d0*/  STL [R1+0x208c], R13 ;  /* 0x00208c0d01007387 */ /* 0x0001e40000100800 */
[----:B0-----:R-:W-:-:S05]  /*1b6e0*/  IADD3 R13, P3, R6, R2, RZ ;  /* 0x00000002060d7210 */ /* 0x001fca0007f7e0ff */
[----:B------:R0:W-:Y:S02]  /*1b6f0*/  STL [R1+0x2094], R13 ;  /* 0x0020940d01007387 */ /* 0x0001e40000100800 */
[----:B0-----:R-:W-:-:S05]  /*1b700*/  IMAD.X R13, R12, 0x1, R4, P2 ;  /* 0x000000010c0d7824 */ /* 0x001fca00010e0604 */
[----:B------:R0:W-:Y:S04]  /*1b710*/  STL [R1+0x2090], R13 ;  /* 0x0020900d01007387 */ /* 0x0001e80000100800 */
[----:B0-----:R-:W2:Y:S01]  /*1b720*/  LDL.LU R13, [R1+0x23f0] ;  /* 0x0023f000010d7983 */ /* 0x001ea20000300800 */
[----:B------:R-:W-:-:S05]  /*1b730*/  IADD3 R6, P2, R6, R3, RZ ;  /* 0x0000000306067210 */ /* 0x000fca0007f5e0ff */
[----:B------:R0:W-:Y:S04]  /*1b740*/  STL [R1+0x2098], R6 ;  /* 0x0020980601007387 */ /* 0x0001e80000100800 */
[----:B0-----:R-:W3:Y:S01]  /*1b750*/  LDL.LU R6, [R1+0x284] ;  /* 0x0002840001067983 */ /* 0x001ee20000300800 */
[----:B------:R-:W-:-:S05]  /*1b760*/  IMAD.X R12, R12, 0x1, R5, P1 ;  /* 0x000000010c0c7824 */ /* 0x000fca00008e0605 */
[----:B------:R5:W-:Y:S02]  /*1b770*/  STL [R1+0x207c], R12 ;  /* 0x00207c0c01007387 */ /* 0x000be40000100800 */
[----:B-----5:R-:W-:-:S05]  /*1b780*/  IADD3 R12, P1, R29, R2, RZ ;  /* 0x000000021d0c7210 */ /* 0x020fca0007f3e0ff */
[----:B------:R2:W-:Y:S02]  /*1b790*/  STL [R1+0x2084], R12 ;  /* 0x0020840c01007387 */ /* 0x0005e40000100800 */
[----:B--2---:R-:W-:-:S05]  /*1b7a0*/  IMAD.X R12, R13, 0x1, R4, P0 ;  /* 0x000000010d0c7824 */ /* 0x004fca00000e0604 */
[----:B------:R0:W-:Y:S02]  /*1b7b0*/  STL [R1+0x2080], R12 ;  /* 0x0020800c01007387 */ /* 0x0001e40000100800 */
[----:B0-----:R-:W-:Y:S02]  /*1b7c0*/  IADD3 R12, P0, R29, R3, RZ ;  /* 0x000000031d0c7210 */ /* 0x001fe40007f1e0ff */
[----:B------:R-:W2:Y:S04]  /*1b7d0*/  LDL.LU R29, [R1+0x288] ;  /* 0x00028800011d7983 */ /* 0x000ea80000300800 */
[----:B------:R0:W-:Y:S02]  /*1b7e0*/  STL [R1+0x2088], R12 ;  /* 0x0020880c01007387 */ /* 0x0001e40000100800 */
[----:B0-----:R-:W-:Y:S01]  /*1b7f0*/  IMAD.X R12, R13, 0x1, R5, P6 ;  /* 0x000000010d0c7824 */ /* 0x001fe200030e0605 */
[----:B----4-:R-:W-:-:S04]  /*1b800*/  IADD3 R13, P6, R11, R2, RZ ;  /* 0x000000020b0d7210 */ /* 0x010fc80007fde0ff */
[----:B------:R0:W-:Y:S04]  /*1b810*/  STL [R1+0x206c], R12 ;  /* 0x00206c0c01007387 */ /* 0x0001e80000100800 */
[----:B------:R1:W-:Y:S01]  /*1b820*/  STL [R1+0x2074], R13 ;  /* 0x0020740d01007387 */ /* 0x0003e20000100800 */
[C-C-:B0-----:R-:W-:Y:S01]  /*1b830*/  IMAD.X R12, R14.reuse, 0x1, R4.reuse, P5 ;  /* 0x000000010e0c7824 */ /* 0x141fe200028e0604 */
[----:B-1----:R-:W-:Y:S02]  /*1b840*/  IADD3 R13, P5, R11, R3, RZ ;  /* 0x000000030b0d7210 */ /* 0x002fe40007fbe0ff */
[----:B------:R-:W4:Y:S04]  /*1b850*/  LDL.LU R11, [R1+0x290] ;  /* 0x00029000010b7983 */ /* 0x000f280000300800 */
[----:B------:R0:W-:Y:S04]  /*1b860*/  STL [R1+0x2070], R12 ;  /* 0x0020700c01007387 */ /* 0x0001e80000100800 */
[----:B------:R1:W-:Y:S01]  /*1b870*/  STL [R1+0x2078], R13 ;  /* 0x0020780d01007387 */ /* 0x0003e20000100800 */
[----:B0-----:R-:W-:Y:S01]  /*1b880*/  IMAD.X R12, R14, 0x1, R5, P4 ;  /* 0x000000010e0c7824 */ /* 0x001fe200020e0605 */
[----:B------:R-:W-:Y:S01]  /*1b890*/  IADD3 R14, P4, R10, R2, RZ ;  /* 0x000000020a0e7210 */ /* 0x000fe20007f9e0ff */
[----:B-1----:R-:W-:-:S03]  /*1b8a0*/  IMAD.X R13, R15, 0x1, R4, P3 ;  /* 0x000000010f0d7824 */ /* 0x002fc600018e0604 */
[----:B------:R0:W-:Y:S04]  /*1b8b0*/  STL [R1+0x205c], R12 ;  /* 0x00205c0c01007387 */ /* 0x0001e80000100800 */
[----:B------:R-:W-:Y:S01]  /*1b8c0*/  STL [R1+0x2064], R14 ;  /* 0x0020640e01007387 */ /* 0x000fe20000100800 */
[----:B0-----:R-:W-:-:S03]  /*1b8d0*/  IADD3 R12, P3, R10, R3, RZ ;  /* 0x000000030a0c7210 */ /* 0x001fc60007f7e0ff */
[----:B------:R-:W5:Y:S04]  /*1b8e0*/  LDL.LU R10, [R1+0x294] ;  /* 0x00029400010a7983 */ /* 0x000f680000300800 */
        /* <DEDUP_REMOVED lines=12> */
[----:B---3--:R-:W-:Y:S01]  /*1b9b0*/  IADD3 R14, P0, R8, R2, RZ ;  /* 0x00000002080e7210 */ /* 0x008fe20007f1e0ff */
[----:B-1----:R-:W-:-:S03]  /*1b9c0*/  IMAD.X R13, R17, 0x1, R4, P6 ;  /* 0x00000001110d7824 */ /* 0x002fc600030e0604 */
[----:B------:R0:W-:Y:S04]  /*1b9d0*/  STL [R1+0x203c], R12 ;  /* 0x00203c0c01007387 */ /* 0x0001e80000100800 */
[----:B------:R1:W-:Y:S01]  /*1b9e0*/  STL [R1+0x2044], R14 ;  /* 0x0020440e01007387 */ /* 0x0003e20000100800 */
[----:B0-----:R-:W-:-:S03]  /*1b9f0*/  IADD3 R12, P6, R8, R3, RZ ;  /* 0x00000003080c7210 */ /* 0x001fc60007fde0ff */
[----:B------:R-:W3:Y:S04]  /*1ba00*/  LDL.LU R8, [R1+0x2a0] ;  /* 0x0002a00001087983 */ /* 0x000ee80000300800 */
[----:B------:R0:W-:Y:S01]  /*1ba10*/  STL [R1+0x2040], R13 ;  /* 0x0020400d01007387 */ /* 0x0001e20000100800 */
[----:B-1----:R-:W-:-:S03]  /*1ba20*/  IMAD.X R14, R18, 0x1, R4, P4 ;  /* 0x00000001120e7824 */ /* 0x002fc600020e0604 */
[----:B------:R1:W-:Y:S01]  /*1ba30*/  STL [R1+0x2048], R12 ;  /* 0x0020480c01007387 */ /* 0x0003e20000100800 */
[----:B0-----:R-:W-:Y:S01]  /*1ba40*/  IMAD.X R13, R17, 0x1, R5, P5 ;  /* 0x00000001110d7824 */ /* 0x001fe200028e0605 */
[----:B-1----:R-:W-:-:S04]  /*1ba50*/  IADD3 R12, P5, R7, R2, RZ ;  /* 0x00000002070c7210 */ /* 0x002fc80007fbe0ff */
[----:B------:R0:W-:Y:S04]  /*1ba60*/  STL [R1+0x202c], R13 ;  /* 0x00202c0d01007387 */ /* 0x0001e80000100800 */
[----:B------:R1:W-:Y:S04]  /*1ba70*/  STL [R1+0x2034], R12 ;  /* 0x0020340c01007387 */ /* 0x0003e80000100800 */
[----:B------:R-:W-:Y:S01]  /*1ba80*/  STL [R1+0x2030], R14 ;  /* 0x0020300e01007387 */ /* 0x000fe20000100800 */
[----:B0-----:R-:W-:-:S03]  /*1ba90*/  IADD3 R13, P4, R7, R3, RZ ;  /* 0x00000003070d7210 */ /* 0x001fc60007f9e0ff */
[----:B------:R-:W3:Y:S01]  /*1baa0*/  LDL.LU R7, [R1+0x2a8] ;  /* 0x0002a80001077983 */ /* 0x000ee20000300800 */
[----:B-1----:R-:W-:-:S03]  /*1bab0*/  IMAD.X R12, R18, 0x1, R5, P3 ;  /* 0x00000001120c7824 */ /* 0x002fc600018e0605 */
[----:B------:R0:W-:Y:S04]  /*1bac0*/  STL [R1+0x2038], R13 ;  /* 0x0020380d01007387 */ /* 0x0001e80000100800 */
[----:B------:R1:W-:Y:S01]  /*1bad0*/  STL [R1+0x201c], R12 ;  /* 0x00201c0c01007387 */ /* 0x0003e20000100800 */
[C---:B0-----:R-:W-:Y:S01]  /*1bae0*/  IADD3 R13, P3, R6.reuse, R2, RZ ;  /* 0x00000002060d7210 */ /* 0x041fe20007f7e0ff */
[----:B-1----:R-:W-:Y:S01]  /*1baf0*/  IMAD.X R12, R19, 0x1, R4, P2 ;  /* 0x00000001130c7824 */ /* 0x002fe200010e0604 */
[----:B------:R-:W-:-:S03]  /*1bb00*/  IADD3 R6, P2, R6, R3, RZ ;  /* 0x0000000306067210 */ /* 0x000fc60007f5e0ff */
[----:B------:R-:W-:Y:S04]  /*1bb10*/  STL [R1+0x2024], R13 ;  /* 0x0020240d01007387 */ /* 0x000fe80000100800 */
[----:B------:R-:W-:Y:S04]  /*1bb20*/  STL [R1+0x2020], R12 ;  /* 0x0020200c01007387 */ /* 0x000fe80000100800 */
[----:B------:R0:W-:Y:S04]  /*1bb30*/  STL [R1+0x2028], R6 ;  /* 0x0020280601007387 */ /* 0x0001e80000100800 */
[----:B0-----:R-:W3:Y:S01]  /*1bb40*/  LDL.LU R6, [R1+0x2ac] ;  /* 0x0002ac0001067983 */ /* 0x001ee20000300800 */
[----:B------:R-:W-:-:S02]  /*1bb50*/  IMAD.X R13, R19, 0x1, R5, P1 ;  /* 0x00000001130d7824 */ /* 0x000fc400008e0605 */
[----:B------:R-:W-:-:S03]  /*1bb60*/  IMAD.X R14, R20, 0x1, R5, P6 ;  /* 0x00000001140e7824 */ /* 0x000fc600030e0605 */
[----:B------:R0:W-:Y:S02]  /*1bb70*/  STL [R1+0x200c], R13 ;  /* 0x00200c0d01007387 */ /* 0x0001e40000100800 */
[----:B0-----:R-:W-:Y:S01]  /*1bb80*/  IMAD.X R13, R20, 0x1, R4, P0 ;  /* 0x00000001140d7824 */ /* 0x001fe200000e0604 */
[----:B------:R-:W-:Y:S02]  /*1bb90*/  SHF.R.S32.HI R24, RZ, 0x1f, R24 ;  /* 0x0000001fff187819 */ /* 0x000fe40000011418 */
[----:B------:R-:W-:Y:S02]  /*1bba0*/  SHF.R.S32.HI R25, RZ, 0x1f, R25 ;  /* 0x0000001fff197819 */ /* 0x000fe40000011419 */
[----:B------:R-:W-:Y:S02]  /*1bbb0*/  SHF.R.S32.HI R26, RZ, 0x1f, R26 ;  /* 0x0000001fff1a7819 */ /* 0x000fe4000001141a */
[----:B--2---:R-:W-:-:S05]  /*1bbc0*/  IADD3 R12, P1, R29, R2, RZ ;  /* 0x000000021d0c7210 */ /* 0x004fca0007f3e0ff */
[----:B------:R0:W-:Y:S04]  /*1bbd0*/  STL [R1+0x2014], R12 ;  /* 0x0020140c01007387 */ /* 0x0001e80000100800 */
[----:B------:R-:W-:Y:S01]  /*1bbe0*/  STL [R1+0x2010], R13 ;  /* 0x0020100d01007387 */ /* 0x000fe20000100800 */
[----:B0-----:R-:W-:-:S05]  /*1bbf0*/  IADD3 R12, P0, R29, R3, RZ ;  /* 0x000000031d0c7210 */ /* 0x001fca0007f1e0ff */
[----:B------:R0:W-:Y:S04]  /*1bc00*/  STL [R1+0x2018], R12 ;  /* 0x0020180c01007387 */ /* 0x0001e80000100800 */
[----:B------:R-:W-:Y:S04]  /*1bc10*/  STL [R1+0x1ffc], R14 ;  /* 0x001ffc0e01007387 */ /* 0x000fe80000100800 */
[----:B------:R-:W2:Y:S01]  /*1bc20*/  LDL.LU R29, [R1+0x2b0] ;  /* 0x0002b000011d7983 */ /* 0x000ea20000300800 */
[----:B0-----:R-:W-:Y:S01]  /*1bc30*/  IMAD.X R12, R21, 0x1, R4, P5 ;  /* 0x00000001150c7824 */ /* 0x001fe200028e0604 */
[----:B----4-:R-:W-:-:S02]  /*1bc40*/  IADD3 R13, P6, R11, R2, RZ ;  /* 0x000000020b0d7210 */ /* 0x010fc40007fde0ff */
[----:B------:R-:W-:-:S03]  /*1bc50*/  IADD3 R11, P5, R11, R3, RZ ;  /* 0x000000030b0b7210 */ /* 0x000fc60007fbe0ff */
[----:B------:R0:W-:Y:S04]  /*1bc60*/  STL [R1+0x2004], R13 ;  /* 0x0020040d01007387 */ /* 0x0001e80000100800 */
[----:B------:R-:W-:Y:S04]  /*1bc70*/  STL [R1+0x2000], R12 ;  /* 0x0020000c01007387 */ /* 0x000fe80000100800 */
[----:B------:R1:W-:Y:S01]  /*1bc80*/  STL [R1+0x2008], R11 ;  /* 0x0020080b01007387 */ /* 0x0003e20000100800 */
[----:B0-----:R-:W-:-:S05]  /*1bc90*/  IMAD.X R13, R21, 0x1, R5, P4 ;  /* 0x00000001150d7824 */ /* 0x001fca00020e0605 */
[----:B------:R0:W-:Y:S01]  /*1bca0*/  STL [R1+0x1fec], R13 ;  /* 0x001fec0d01007387 */ /* 0x0001e20000100800 */
[----:B-1----:R-:W-:Y:S01]  /*1bcb0*/  IMAD.X R11, R22, 0x1, R4, P3 ;  /* 0x00000001160b7824 */ /* 0x002fe200018e0604 */
[C---:B-----5:R-:W-:Y:S02]  /*1bcc0*/  IADD3 R12, P4, R10.reuse, R2, RZ ;  /* 0x000000020a0c7210 */ /* 0x060fe40007f9e0ff */
[----:B------:R-:W-:-:S03]  /*1bcd0*/  IADD3 R10, P3, R10, R3, RZ ;  /* 0x000000030a0a7210 */ /* 0x000fc60007f7e0ff */
[----:B------:R1:W-:Y:S01]  /*1bce0*/  STL [R1+0x1ff4], R12 ;  /* 0x001ff40c01007387 */ /* 0x0003e20000100800 */
[----:B0-----:R-:W-:-:S03]  /*1bcf0*/  IMAD.X R13, R22, 0x1, R5, P2 ;  /* 0x00000001160d7824 */ /* 0x001fc600010e0605 */
[----:B-1----:R-:W4:Y:S04]  /*1bd00*/  LDL.LU R12, [R1+0x2b4] ;  /* 0x0002b400010c7983 */ /* 0x002f280000300800 */
[----:B------:R0:W-:Y:S04]  /*1bd10*/  STL [R1+0x1ff0], R11 ;  /* 0x001ff00b01007387 */ /* 0x0001e80000100800 */
[----:B------:R1:W-:Y:S04]  /*1bd20*/  STL [R1+0x1ff8], R10 ;  /* 0x001ff80a01007387 */ /* 0x0003e80000100800 */
[----:B------:R-:W-:Y:S01]  /*1bd30*/  STL [R1+0x1fdc], R13 ;  /* 0x001fdc0d01007387 */ /* 0x000fe20000100800 */
[----:B0-----:R-:W-:Y:S01]  /*1bd40*/  IMAD.X R11, R23, 0x1, R4, P1 ;  /* 0x00000001170b7824 */ /* 0x001fe200008e0604 */
[----:B-1----:R-:W-:-:S02]  /*1bd50*/  IADD3 R10, P2, R9, R2, RZ ;  /* 0x00000002090a7210 */ /* 0x002fc40007f5e0ff */
[----:B------:R-:W-:-:S03]  /*1bd60*/  IADD3 R9, P1, R9, R3, RZ ;  /* 0x0000000309097210 */ /* 0x000fc60007f3e0ff */
[----:B------:R0:W-:Y:S04]  /*1bd70*/  STL [R1+0x1fe4], R10 ;  /* 0x001fe40a01007387 */ /* 0x0001e80000100800 */
[----:B------:R1:W-:Y:S04]  /*1bd80*/  STL [R1+0x1fe0], R11 ;  /* 0x001fe00b01007387 */ /* 0x0003e80000100800 */
[----:B------:R-:W5:Y:S01]  /*1bd90*/  LDL.LU R16, [R1+0x2bc] ;  /* 0x0002bc0001107983 */ /* 0x000f620000300800 */
[----:B0-----:R-:W-:-:S03]  /*1bda0*/  IMAD.X R10, R23, 0x1, R5, P0 ;  /* 0x00000001170a7824 */ /* 0x001fc600000e0605 */
[----:B------:R3:W-:Y:S04]  /*1bdb0*/  STL [R1+0x1fe8], R9 ;  /* 0x001fe80901007387 */ /* 0x0007e80000100800 */
[----:B------:R0:W-:Y:S04]  /*1bdc0*/  STL [R1+0x1fcc], R10 ;  /* 0x001fcc0a01007387 */ /* 0x0001e80000100800 */
[----:B-1----:R-:W5:Y:S01]  /*1bdd0*/  LDL.LU R11, [R1+0xb8] ;  /* 0x0000b800010b7983 */ /* 0x002f620000300800 */
[----:B---3--:R-:W-:Y:S01]  /*1bde0*/  IADD3 R9, P0, R8, R2, RZ ;  /* 0x0000000208097210 */ /* 0x008fe20007f1e0ff */
[----:B0-----:R-:W-:-:S04]  /*1bdf0*/  IMAD.X R10, R24, 0x1, R4, P6 ;  /* 0x00000001180a7824 */ /* 0x001fc800030e0604 */
[----:B------:R0:W-:Y:S04]  /*1be00*/  STL [R1+0x1fd4], R9 ;  /* 0x001fd40901007387 */ /* 0x0001e80000100800 */
[----:B------:R1:W-:Y:S01]  /*1be10*/  STL [R1+0x1fd0], R10 ;  /* 0x001fd00a01007387 */ /* 0x0003e20000100800 */
[----:B0-----:R-:W-:Y:S01]  /*1be20*/  IADD3 R9, P6, R8, R3, RZ ;  /* 0x0000000308097210 */ /* 0x001fe20007fde0ff */
[----:B------:R-:W-:Y:S02]  /*1be30*/  IMAD.X R8, R24, 0x1, R5, P5 ;  /* 0x0000000118087824 */ /* 0x000fe400028e0605 */
[----:B-1----:R-:W3:Y:S04]  /*1be40*/  LDL.LU R10, [R1+0x2c0] ;  /* 0x0002c000010a7983 */ /* 0x002ee80000300800 */
[----:B------:R0:W-:Y:S04]  /*1be50*/  STL [R1+0x1fd8], R9 ;  /* 0x001fd80901007387 */ /* 0x0001e80000100800 */
[----:B------:R1:W-:Y:S01]  /*1be60*/  STL [R1+0x1fbc], R8 ;  /* 0x001fbc0801007387 */ /* 0x0003e20000100800 */
[----:B------:R-:W-:-:S03]  /*1be70*/  IADD3 R13, P5, R7, R2, RZ ;  /* 0x00000002070d7210 */ /* 0x000fc60007fbe0ff */
[----:B0-----:R-:W3:Y:S01]  /*1be80*/  LDL.LU R9, [R1+0xbc] ;  /* 0x0000bc0001097983 */ /* 0x001ee20000300800 */
[----:B-1----:R-:W-:-:S03]  /*1be90*/  IMAD.X R8, R25, 0x1, R4, P4 ;  /* 0x0000000119087824 */ /* 0x002fc600020e0604 */
[----:B------:R0:W-:Y:S04]  /*1bea0*/  STL [R1+0x1fc4], R13 ;  /* 0x001fc40d01007387 */ /* 0x0001e80000100800 */
[----:B------:R1:W-:Y:S01]  /*1beb0*/  STL [R1+0x1fc0], R8 ;  /* 0x001fc00801007387 */ /* 0x0003e20000100800 */
[----:B0-----:R-:W-:Y:S01]  /*1bec0*/  IADD3 R13, P4, R7, R3, RZ ;  /* 0x00000003070d7210 */ /* 0x001fe20007f9e0ff */
[----:B------:R-:W-:Y:S02]  /*1bed0*/  IMAD.X R7, R25, 0x1, R5, P3 ;  /* 0x0000000119077824 */ /* 0x000fe400018e0605 */
[----:B-1----:R-:W3:Y:S04]  /*1bee0*/  LDL.LU R8, [R1+0x2c4] ;  /* 0x0002c40001087983 */ /* 0x002ee80000300800 */
[----:B------:R0:W-:Y:S04]  /*1bef0*/  STL [R1+0x1fc8], R13 ;  /* 0x001fc80d01007387 */ /* 0x0001e80000100800 */
[----:B------:R1:W-:Y:S01]  /*1bf00*/  STL [R1+0x1fac], R7 ;  /* 0x001fac0701007387 */ /* 0x0003e20000100800 */
[----:B------:R-:W-:Y:S01]  /*1bf10*/  IMAD.X R14, R26, 0x1, R4, P2 ;  /* 0x000000011a0e7824 */ /* 0x000fe200010e0604 */
[----:B0-----:R-:W-:-:S02]  /*1bf20*/  IADD3 R13, P3, R6, R2, RZ ;  /* 0x00000002060d7210 */ /* 0x001fc40007f7e0ff */
[----:B-1----:R-:W3:Y:S04]  /*1bf30*/  LDL.LU R7, [R1+0xc0] ;  /* 0x0000c00001077983 */ /* 0x002ee80000300800 */
[----:B------:R0:W-:Y:S04]  /*1bf40*/  STL [R1+0x1fb4], R13 ;  /* 0x001fb40d01007387 */ /* 0x0001e80000100800 */
[----:B------:R-:W-:Y:S04]  /*1bf50*/  STL [R1+0x1fb0], R14 ;  /* 0x001fb00e01007387 */ /* 0x000fe80000100800 */
[----:B------:R-:W3:Y:S01]  /*1bf60*/  LDL.LU R15, [R1+0x2cc] ;  /* 0x0002cc00010f7983 */ /* 0x000ee20000300800 */
[----:B0-----:R-:W-:Y:S01]  /*1bf70*/  IADD3 R13, P2, R6, R3, RZ ;  /* 0x00000003060d7210 */ /* 0x001fe20007f5e0ff */
[----:B------:R-:W-:-:S04]  /*1bf80*/  IMAD.X R6, R26, 0x1, R5, P1 ;  /* 0x000000011a067824 */ /* 0x000fc800008e0605 */
[----:B------:R-:W-:Y:S04]  /*1bf90*/  STL [R1+0x1fb8], R13 ;  /* 0x001fb80d01007387 */ /* 0x000fe80000100800 */
[----:B------:R0:W-:Y:S04]  /*1bfa0*/  STL [R1+0x1f9c], R6 ;  /* 0x001f9c0601007387 */ /* 0x0001e80000100800 */
[----:B0-----:R-:W3:Y:S01]  /*1bfb0*/  LDL.LU R6, [R1+0xc8] ;  /* 0x0000c80001067983 */ /* 0x001ee20000300800 */
[----:B------:R-:W-:-:S05]  /*1bfc0*/  SHF.R.S32.HI R27, RZ, 0x1f, R27 ;  /* 0x0000001fff1b7819 */ /* 0x000fca000001141b */
[----:B------:R-:W-:Y:S01]  /*1bfd0*/  IMAD.X R14, R27, 0x1, R4, P0 ;  /* 0x000000011b0e7824 */ /* 0x000fe200000e0604 */
[----:B------:R-:W-:Y:S02]  /*1bfe0*/  SHF.R.S32.HI R28, RZ, 0x1f, R28 ;  /* 0x0000001fff1c7819 */ /* 0x000fe4000001141c */
[C---:B--2---:R-:W-:Y:S02]  /*1bff0*/  IADD3 R13, P1, R29.reuse, R2, RZ ;  /* 0x000000021d0d7210 */ /* 0x044fe40007f3e0ff */
[----:B------:R-:W-:-:S03]  /*1c000*/  IADD3 R17, P0, R29, R3, RZ ;  /* 0x000000031d117210 */ /* 0x000fc60007f1e0ff */
[----:B------:R0:W-:Y:S04]  /*1c010*/  STL [R1+0x1fa4], R13 ;  /* 0x001fa40d01007387 */ /* 0x0001e80000100800 */
[----:B------:R1:W-:Y:S01]  /*1c020*/  STL [R1+0x1fa0], R14 ;  /* 0x001fa00e01007387 */ /* 0x0003e20000100800 */
[----:B0-----:R-:W-:-:S03]  /*1c030*/  IMAD.X R13, R27, 0x1, R5, P6 ;  /* 0x000000011b0d7824 */ /* 0x001fc600030e0605 */
[----:B-1----:R-:W2:Y:S04]  /*1c040*/  LDL.LU R14, [R1+0x2d0] ;  /* 0x0002d000010e7983 */ /* 0x002ea80000300800 */
[----:B------:R-:W-:Y:S04]  /*1c050*/  STL [R1+0x1fa8], R17 ;  /* 0x001fa81101007387 */ /* 0x000fe80000100800 */
[----:B------:R0:W-:Y:S04]  /*1c060*/  STL [R1+0x1f8c], R13 ;  /* 0x001f8c0d01007387 */ /* 0x0001e80000100800 */
[----:B------:R-:W2:Y:S01]  /*1c070*/  LDL.LU R29, [R1+0xd0] ;  /* 0x0000d000011d7983 */ /* 0x000ea20000300800 */
[----:B0-----:R-:W-:Y:S01]  /*1c080*/  IMAD.X R13, R28, 0x1, R4, P5 ;  /* 0x000000011c0d7824 */ /* 0x001fe200028e0604 */
[----:B----4-:R-:W-:-:S05]  /*1c090*/  IADD3 R17, P6, R12, R2, RZ ;  /* 0x000000020c117210 */ /* 0x010fca0007fde0ff */
[----:B------:R0:W-:Y:S04]  /*1c0a0*/  STL [R1+0x1f94], R17 ;  /* 0x001f941101007387 */ /* 0x0001e80000100800 */
[----:B------:R1:W-:Y:S01]  /*1c0b0*/  STL [R1+0x1f90], R13 ;  /* 0x001f900d01007387 */ /* 0x0003e20000100800 */
[----:B0-----:R-:W-:Y:S01]  /*1c0c0*/  IADD3 R17, P5, R12, R3, RZ ;  /* 0x000000030c117210 */ /* 0x001fe20007fbe0ff */
[----:B------:R-:W-:Y:S02]  /*1c0d0*/  IMAD.X R12, R28, 0x1, R5, P4 ;  /* 0x000000011c0c7824 */ /* 0x000fe400020e0605 */
[----:B-1----:R-:W4:Y:S04]  /*1c0e0*/  LDL.LU R13, [R1+0x2d4] ;  /* 0x0002d400010d7983 */ /* 0x002f280000300800 */
[----:B------:R5:W-:Y:S04]  /*1c0f0*/  STL [R1+0x1f98], R17 ;  /* 0x001f981101007387 */ /* 0x000be80000100800 */
[----:B------:R0:W-:Y:S01]  /*1c100*/  STL [R1+0x1288], R12 ;  /* 0x0012880c01007387 */ /* 0x0001e20000100800 */
[----:B-----5:R-:W-:-:S03]  /*1c110*/  IADD3 R17, P4, R16, R2, RZ ;  /* 0x0000000210117210 */ /* 0x020fc60007f9e0ff */
[----:B0-----:R-:W5:Y:S04]  /*1c120*/  LDL.LU R12, [R1+0xd4] ;  /* 0x0000d400010c7983 */ /* 0x001f680000300800 */
[----:B------:R0:W-:Y:S01]  /*1c130*/  STL [R1+0x12a8], R17 ;  /* 0x0012a81101007387 */ /* 0x0001e20000100800 */
[C---:B------:R-:W-:Y:S02]  /*1c140*/  IMAD.X R18, R11.reuse, 0x1, R4, P3 ;  /* 0x000000010b127824 */ /* 0x040fe400018e0604 */
[----:B------:R-:W-:-:S03]  /*1c150*/  IMAD.X R11, R11, 0x1, R5, P2 ;  /* 0x000000010b0b7824 */ /* 0x000fc600010e0605 */
[----:B------:R-:W-:Y:S01]  /*1c160*/  STL [R1+0x128c], R18 ;  /* 0x00128c1201007387 */ /* 0x000fe20000100800 */
[----:B0-----:R-:W-:-:S03]  /*1c170*/  IADD3 R17, P3, R16, R3, RZ ;  /* 0x0000000310117210 */ /* 0x001fc60007f7e0ff */
[----:B------:R-:W5:Y:S04]  /*1c180*/  LDL.LU R16, [R1+0x2dc] ;  /* 0x0002dc0001107983 */ /* 0x000f680000300800 */
[----:B------:R3:W-:Y:S04]  /*1c190*/  STL [R1+0x12b0], R17 ;  /* 0x0012b01101007387 */ /* 0x0007e80000100800 */
[----:B------:R0:W-:Y:S01]  /*1c1a0*/  STL [R1+0x1290], R11 ;  /* 0x0012900b01007387 */ /* 0x0001e20000100800 */
[----:B---3--:R-:W-:-:S03]  /*1c1b0*/  IADD3 R17, P2, R10, R2, RZ ;  /* 0x000000020a117210 */ /* 0x008fc60007f5e0ff */
[----:B0-----:R-:W3:Y:S04]  /*1c1c0*/  LDL.LU R11, [R1+0xd8] ;  /* 0x0000d800010b7983 */ /* 0x001ee80000300800 */
[----:B------:R0:W-:Y:S01]  /*1c1d0*/  STL [R1+0x12b8], R17 ;  /* 0x0012b81101007387 */ /* 0x0001e20000100800 */
[C---:B------:R-:W-:Y:S02]  /*1c1e0*/  IMAD.X R18, R9.reuse, 0x1, R4, P1 ;  /* 0x0000000109127824 */ /* 0x040fe400008e0604 */
[----:B------:R-:W-:Y:S01]  /*1c1f0*/  IMAD.X R9, R9, 0x1, R5, P0 ;  /* 0x0000000109097824 */ /* 0x000fe200000e0605 */
[----:B0-----:R-:W-:Y:S02]  /*1c200*/  IADD3 R17, P1, R10, R3, RZ ;  /* 0x000000030a117210 */ /* 0x001fe40007f3e0ff */
[----:B------:R-:W-:Y:S04]  /*1c210*/  STL [R1+0x1294], R18 ;  /* 0x0012941201007387 */ /* 0x000fe80000100800 */
[----:B------:R-:W3:Y:S04]  /*1c220*/  LDL.LU R10, [R1+0x2e0] ;  /* 0x0002e000010a7983 */ /* 0x000ee80000300800 */
[----:B------:R0:W-:Y:S04]  /*1c230*/  STL [R1+0x12c0], R17 ;  /* 0x0012c01101007387 */ /* 0x0001e80000100800 */
[----:B------:R1:W-:Y:S01]  /*1c240*/  STL [R1+0x1298], R9 ;  /* 0x0012980901007387 */ /* 0x0003e20000100800 */
[----:B0-----:R-:W-:-:S03]  /*1c250*/  IADD3 R17, P0, R8, R2, RZ ;  /* 0x0000000208117210 */ /* 0x001fc60007f1e0ff */
[----:B-1----:R-:W3:Y:S04]  /*1c260*/  LDL.LU R9, [R1+0xe0] ;  /* 0x0000e00001097983 */ /* 0x002ee80000300800 */
        /* <DEDUP_REMOVED lines=9> */
[----:B-1----:R-:W3:Y:S01]  /*1c300*/  LDL.LU R7, [R1+0xe4] ;  /* 0x0000e40001077983 */ /* 0x002ee20000300800 */
[----:B------:R-:W-:-:S03]  /*1c310*/  IMAD.X R18, R6, 0x1, R4, P4 ;  /* 0x0000000106127824 */ /* 0x000fc600020e0604 */
[----:B------:R0:W-:Y:S01]  /*1c320*/  STL [R1+0x12d8], R17 ;  /* 0x0012d81101007387 */ /* 0x0001e20000100800 */
[----:B------:R-:W-:-:S03]  /*1c330*/  IMAD.X R6, R6, 0x1, R5, P3 ;  /* 0x0000000106067824 */ /* 0x000fc600018e0605 */
[----:B------:R-:W-:Y:S01]  /*1c340*/  STL [R1+0x12a4], R18 ;  /* 0x0012a41201007387 */ /* 0x000fe20000100800 */
[----:B0-----:R-:W-:-:S03]  /*1c350*/  IADD3 R17, P4, R15, R3, RZ ;  /* 0x000000030f117210 */ /* 0x001fc60007f9e0ff */
[----:B------:R-:W3:Y:S04]  /*1c360*/  LDL.LU R15, [R1+0x2e8] ;  /* 0x0002e800010f7983 */ /* 0x000ee80000300800 */
[----:B------:R-:W-:Y:S04]  /*1c370*/  STL [R1+0x12e0], R17 ;  /* 0x0012e01101007387 */ /* 0x000fe80000100800 */
[----:B------:R0:W-:Y:S04]  /*1c380*/  STL [R1+0x12ac], R6 ;  /* 0x0012ac0601007387 */ /* 0x0001e80000100800 */
[----:B0-----:R-:W3:Y:S01]  /*1c390*/  LDL.LU R6, [R1+0xe8] ;  /* 0x0000e80001067983 */ /* 0x001ee20000300800 */
[----:B--2---:R-:W-:-:S05]  /*1c3a0*/  IADD3 R17, P3, R14, R2, RZ ;  /* 0x000000020e117210 */ /* 0x004fca0007f7e0ff */
[----:B------:R0:W-:Y:S01]  /*1c3b0*/  STL [R1+0x12e8], R17 ;  /* 0x0012e81101007387 */ /* 0x0001e20000100800 */
[C---:B------:R-:W-:Y:S02]  /*1c3c0*/  IMAD.X R19, R29.reuse, 0x1, R4, P2 ;  /* 0x000000011d137824 */ /* 0x040fe400010e0604 */
[----:B------:R-:W-:Y:S01]  /*1c3d0*/  IMAD.X R18, R29, 0x1, R5, P1 ;  /* 0x000000011d127824 */ /* 0x000fe200008e0605 */
[----:B0-----:R-:W-:Y:S02]  /*1c3e0*/  IADD3 R17, P2, R14, R3, RZ ;  /* 0x000000030e117210 */ /* 0x001fe40007f5e0ff */
[----:B------:R-:W-:Y:S04]  /*1c3f0*/  STL [R1+0x12b4], R19 ;  /* 0x0012b41301007387 */ /* 0x000fe80000100800 */
[----:B------:R-:W2:Y:S04]  /*1c400*/  LDL.LU R14, [R1+0x2f0] ;  /* 0x0002f000010e7983 */ /* 0x000ea80000300800 */
[----:B------:R4:W-:Y:S04]  /*1c410*/  STL [R1+0x12f0], R17 ;  /* 0x0012f01101007387 */ /* 0x0009e80000100800 */
[----:B------:R5:W-:Y:S04]  /*1c420*/  STL [R1+0x12bc], R18 ;  /* 0x0012bc1201007387 */ /* 0x000be80000100800 */
[----:B------:R-:W2:Y:S01]  /*1c430*/  LDL.LU R29, [R1+0xec] ;  /* 0x0000ec00011d7983 */ /* 0x000ea20000300800 */
[----:B----4-:R-:W-:-:S05]  /*1c440*/  IADD3 R17, P1, R13, R2, RZ ;  /* 0x000000020d117210 */ /* 0x010fca0007f3e0ff */
[----:B------:R0:W-:Y:S01]  /*1c450*/  STL [R1+0x12f8], R17 ;  /* 0x0012f81101007387 */ /* 0x0001e20000100800 */
[C---:B-----5:R-:W-:Y:S01]  /*1c460*/  IMAD.X R18, R12.reuse, 0x1, R4, P0 ;  /* 0x000000010c127824 */ /* 0x060fe200000e0604 */
[----:B0-----:R-:W-:Y:S01]  /*1c470*/  IADD3 R17, P0, R13, R3, RZ ;  /* 0x000000030d117210 */ /* 0x001fe20007f1e0ff */
[----:B------:R-:W-:-:S03]  /*1c480*/  IMAD.X R12, R12, 0x1, R5, P6 ;  /* 0x000000010c0c7824 */ /* 0x000fc600030e0605 */
[----:B------:R-:W-:Y:S04]  /*1c490*/  STL [R1+0x12c4], R18 ;  /* 0x0012c41201007387 */ /* 0x000fe80000100800 */
[----:B------:R-:W4:Y:S04]  /*1c4a0*/  LDL.LU R13, [R1+0x2f4] ;  /* 0x0002f400010d7983 */ /* 0x000f280000300800 */
[----:B------:R0:W-:Y:S04]  /*1c4b0*/  STL [R1+0x1300], R17 ;  /* 0x0013001101007387 */ /* 0x0001e80000100800 */
[----:B------:R1:W-:Y:S01]  /*1c4c0*/  STL [R1+0x12cc], R12 ;  /* 0x0012cc0c01007387 */ /* 0x0003e20000100800 */
[----:B0-----:R-:W-:-:S03]  /*1c4d0*/  IADD3 R17, P6, R16, R2, RZ ;  /* 0x0000000210117210 */ /* 0x001fc60007fde0ff */
[----:B-1----:R-:W5:Y:S04]  /*1c4e0*/  LDL.LU R12, [R1+0xf0] ;  /* 0x0000f000010c7983 */ /* 0x002f680000300800 */
[----:B------:R0:W-:Y:S01]  /*1c4f0*/  STL [R1+0x1308], R17 ;  /* 0x0013081101007387 */ /* 0x0001e20000100800 */
[C---:B---3--:R-:W-:Y:S02]  /*1c500*/  IMAD.X R18, R11.reuse, 0x1, R4, P5 ;  /* 0x000000010b127824 */ /* 0x048fe400028e0604 */
        /* <DEDUP_REMOVED lines=63> */
[----:B------:R-:W5:Y:S04]  /*1c900*/  LDL.LU R16, [R1+0x31c] ;  /* 0x00031c0001107983 */ /* 0x000f680000300800 */
[----:B------:R0:W-:Y:S04]  /*1c910*/  STL [R1+0x1370], R17 ;  /* 0x0013701101007387 */ /* 0x0001e80000100800 */
[----:B------:R1:W-:Y:S01]  /*1c920*/  STL [R1+0x133c], R11 ;  /* 0x00133c0b01007387 */ /* 0x0003e20000100800 */
[----:B0-----:R-:W-:-:S03]  /*1c930*/  IADD3 R17, P6, R10, R2, RZ ;  /* 0x000000020a117210 */ /* 0x001fc60007fde0ff */
[----:B-1----:R-:W5:Y:S04]  /*1c940*/  LDL.LU R11, [R1+0x10c] ;  /* 0x00010c00010b7983 */ /* 0x002f680000300800 */
        /* <DEDUP_REMOVED lines=22> */
[----:B------:R-:W-:-:S03]  /*1cab0*/  IMAD.X R6, R6, 0x1, R5, P0 ;  /* 0x0000000106067824 */ /* 0x000fc600000e0605 */
[----:B------:R-:W-:Y:S01]  /*1cac0*/  STL [R1+0x1364], R18 ;  /* 0x0013641201007387 */ /* 0x000fe20000100800 */
[----:B0-----:R-:W-:-:S03]  /*1cad0*/  IADD3 R17, P1, R15, R3, RZ ;  /* 0x000000030f117210 */ /* 0x001fc60007f3e0ff */
[----:B------:R-:W5:Y:S04]  /*1cae0*/  LDL.LU R15, [R1+0x34c] ;  /* 0x00034c00010f7983 */ /* 0x000f680000300800 */
[----:B------:R-:W-:Y:S04]  /*1caf0*/  STL [R1+0x13a0], R17 ;  /* 0x0013a01101007387 */ /* 0x000fe80000100800 */
[----:B------:R0:W-:Y:S04]  /*1cb00*/  STL [R1+0x136c], R6 ;  /* 0x00136c0601007387 */ /* 0x0001e80000100800 */
[----:B0-----:R-:W5:Y:S01]  /*1cb10*/  LDL.LU R6, [R1+0x11c] ;  /* 0x00011c0001067983 */ /* 0x001f620000300800 */
        /* <DEDUP_REMOVED lines=12> */
[C---:B---3--:R-:W-:Y:S01]  /*1cbe0*/  IMAD.X R18, R12.reuse, 0x1, R4, P4 ;  /* 0x000000010c127824 */ /* 0x048fe200020e0604 */
[----:B0-----:R-:W-:Y:S01]  /*1cbf0*/  IADD3 R17, P4, R13, R3, RZ ;  /* 0x000000030d117210 */ /* 0x001fe20007f9e0ff */
[----:B------:R-:W-:-:S03]  /*1cc00*/  IMAD.X R12, R12, 0x1, R5, P3 ;  /* 0x000000010c0c7824 */ /* 0x000fc600018e0605 */
[----:B------:R-:W-:Y:S04]  /*1cc10*/  STL [R1+0x1384], R18 ;  /* 0x0013841201007387 */ /* 0x000fe80000100800 */
[----:B------:R-:W3:Y:S04]  /*1cc20*/  LDL.LU R13, [R1+0x374] ;  /* 0x00037400010d7983 */ /* 0x000ee80000300800 */
[----:B------:R5:W-:Y:S04]  /*1cc30*/  STL [R1+0x13c0], R17 ;  /* 0x0013c01101007387 */ /* 0x000be80000100800 */
[----:B------:R0:W-:Y:S01]  /*1cc40*/  STL [R1+0x138c], R12 ;  /* 0x00138c0c01007387 */ /* 0x0001e20000100800 */
[----:B-----5:R-:W-:-:S03]  /*1cc50*/  IADD3 R17, P3, R16, R2, RZ ;  /* 0x0000000210117210 */ /* 0x020fc60007f7e0ff */
[----:B0-----:R-:W4:Y:S04]  /*1cc60*/  LDL.LU R12, [R1+0x124] ;  /* 0x00012400010c7983 */ /* 0x001f280000300800 */
        /* <DEDUP_REMOVED lines=49> */
[----:B---3--:R-:W-:-:S05]  /*1cf80*/  IADD3 R17, P0, R13, R2, RZ ;  /* 0x000000020d117210 */ /* 0x008fca0007f1e0ff */
[----:B------:R0:W-:Y:S01]  /*1cf90*/  STL [R1+0x1418], R17 ;  /* 0x0014181101007387 */ /* 0x0001e20000100800 */
[C---:B----4-:R-:W-:Y:S01]  /*1cfa0*/  IMAD.X R18, R12.reuse, 0x1, R4, P6 ;  /* 0x000000010c127824 */ /* 0x050fe200030e0604 */
        /* <DEDUP_REMOVED lines=699> */
[C-C-:B------:R-:W-:Y:S02]  /*1fb60*/  IMAD.X R18, R6.reuse, 0x1, R4.reuse, P6 ;  /* 0x0000000106127824 */ /* 0x140fe400030e0604 */
[----:B------:R-:W-:Y:S01]  /*1fb70*/  IMAD.X R6, R6, 0x1, R5, P5 ;  /* 0x0000000106067824 */ /* 0x000fe200028e0605 */
[----:B0-----:R-:W-:Y:S02]  /*1fb80*/  IADD3 R17, P6, R15, R3, RZ ;  /* 0x000000030f117210 */ /* 0x001fe40007fde0ff */
[----:B------:R-:W-:Y:S04]  /*1fb90*/  STL [R1+0x1844], R18 ;  /* 0x0018441201007387 */ /* 0x000fe80000100800 */
[----:B------:R-:W5:Y:S04]  /*1fba0*/  LDL.LU R15, [R1+0x408] ;  /* 0x00040800010f7983 */ /* 0x000f680000300800 */
[----:B------:R-:W-:Y:S04]  /*1fbb0*/  STL [R1+0x1880], R17 ;  /* 0x0018801101007387 */ /* 0x000fe80000100800 */
[----:B------:R0:W-:Y:S04]  /*1fbc0*/  STL [R1+0x184c], R6 ;  /* 0x00184c0601007387 */ /* 0x0001e80000100800 */
[----:B0-----:R-:W5:Y:S01]  /*1fbd0*/  LDL.LU R6, [R1+0x454] ;  /* 0x0004540001067983 */ /* 0x001f620000300800 */
[----:B--2---:R-:W-:Y:S01]  /*1fbe0*/  IADD3 R17, P5, R14, R2, RZ ;  /* 0x000000020e117210 */ /* 0x004fe20007fbe0ff */
[----:B------:R-:W-:-:S04]  /*1fbf0*/  IMAD.X R19, R29, 0x1, R4, P4 ;  /* 0x000000011d137824 */ /* 0x000fc800020e0604 */
[----:B------:R0:W-:Y:S01]  /*1fc00*/  STL [R1+0x1888], R17 ;  /* 0x0018881101007387 */ /* 0x0001e20000100800 */
[----:B------:R-:W-:-:S03]  /*1fc10*/  IMAD.X R18, R29, 0x1, R5, P3 ;  /* 0x000000011d127824 */ /* 0x000fc600018e0605 */
[----:B------:R-:W-:Y:S01]  /*1fc20*/  STL [R1+0x1854], R19 ;  /* 0x0018541301007387 */ /* 0x000fe20000100800 */
[----:B0-----:R-:W-:-:S03]  /*1fc30*/  IADD3 R17, P4, R14, R3, RZ ;  /* 0x000000030e117210 */ /* 0x001fc60007f9e0ff */
        /* <DEDUP_REMOVED lines=847> */
[----:B0-----:R-:W-:Y:S02]  /*23130*/  IADD3 R17, P2, R13, R3, RZ ;  /* 0x000000030d117210 */ /* 0x001fe40007f5e0ff */
[----:B------:R-:W3:Y:S04]  /*23140*/  LDL.LU R13, [R1+0x630] ;  /* 0x00063000010d7983 */ /* 0x000ee80000300800 */
[----:B------:R0:W-:Y:S04]  /*23150*/  STL [R1+0x1d94], R18 ;  /* 0x001d941201007387 */ /* 0x0001e80000100800 */
[----:B------:R5:W-:Y:S01]  /*23160*/  STL [R1+0x1dd0], R17 ;  /* 0x001dd01101007387 */ /* 0x000be20000100800 */
[----:B0-----:R-:W-:-:S03]  /*23170*/  IMAD.X R18, R12, 0x1, R5, P1 ;  /* 0x000000010c127824 */ /* 0x001fc600008e0605 */
[----:B------:R-:W4:Y:S01]  /*23180*/  LDL.LU R12, [R1+0x73c] ;  /* 0x00073c00010c7983 */ /* 0x000f220000300800 */
[----:B-----5:R-:W-:-:S03]  /*23190*/  IADD3 R17, P1, R16, R2, RZ ;  /* 0x0000000210117210 */ /* 0x020fc60007f3e0ff */
[----:B------:R0:W-:Y:S04]  /*231a0*/  STL [R1+0x1d9c], R18 ;  /* 0x001d9c1201007387 */ /* 0x0001e80000100800 */
[----:B------:R1:W-:Y:S01]  /*231b0*/  STL [R1+0x1dd8], R17 ;  /* 0x001dd81101007387 */ /* 0x0003e20000100800 */
[C---:B0-----:R-:W-:Y:S01]  /*231c0*/  IMAD.X R18, R11.reuse, 0x1, R4, P0 ;  /* 0x000000010b127824 */ /* 0x041fe200000e0604 */
[----:B-1----:R-:W-:Y:S02]  /*231d0*/  IADD3 R17, P0, R16, R3, RZ ;  /* 0x0000000310117210 */ /* 0x002fe40007f1e0ff */
[----:B------:R-:W5:Y:S04]  /*231e0*/  LDL.LU R16, [R1+0x638] ;  /* 0x0006380001107983 */ /* 0x000f680000300800 */
[----:B------:R0:W-:Y:S04]  /*231f0*/  STL [R1+0x1da4], R18 ;  /* 0x001da41201007387 */ /* 0x0001e80000100800 */
[----:B------:R1:W-:Y:S01]  /*23200*/  STL [R1+0x1de0], R17 ;  /* 0x001de01101007387 */ /* 0x0003e20000100800 */
[----:B0-----:R-:W-:-:S03]  /*23210*/  IMAD.X R18, R11, 0x1, R5, P6 ;  /* 0x000000010b127824 */ /* 0x001fc600030e0605 */
[----:B------:R-:W5:Y:S01]  /*23220*/  LDL.LU R11, [R1+0x740] ;  /* 0x00074000010b7983 */ /* 0x000f620000300800 */
[----:B-1----:R-:W-:-:S03]  /*23230*/  IADD3 R17, P6, R10, R2, RZ ;  /* 0x000000020a117210 */ /* 0x002fc60007fde0ff */
        /* <DEDUP_REMOVED lines=23> */
[----:B-1----:R-:W-:Y:S01]  /*233b0*/  IADD3 R17, P1, R15, R3, RZ ;  /* 0x000000030f117210 */ /* 0x002fe20007f3e0ff */
[----:B------:R-:W-:-:S03]  /*233c0*/  IMAD.X R15, R6, 0x1, R5, P0 ;  /* 0x00000001060f7824 */ /* 0x000fc600000e0605 */
[----:B------:R2:W-:Y:S04]  /*233d0*/  STL [R1+0x1dd4], R18 ;  /* 0x001dd41201007387 */ /* 0x0005e80000100800 */
[----:B------:R-:W5:Y:S04]  /*233e0*/  LDL.LU R6, [R1+0x64c] ;  /* 0x00064c0001067983 */ /* 0x000f680000300800 */
[----:B------:R-:W-:Y:S04]  /*233f0*/  STL [R1+0x1e10], R17 ;  /* 0x001e101101007387 */ /* 0x000fe80000100800 */
[----:B------:R0:W-:Y:S01]  /*23400*/  STL [R1+0x1ddc], R15 ;  /* 0x001ddc0f01007387 */ /* 0x0001e20000100800 */
[----:B--2---:R-:W-:-:S03]  /*23410*/  IADD3 R18, P0, R14, R2, RZ ;  /* 0x000000020e127210 */ /* 0x004fc60007f1e0ff */
[----:B0-----:R-:W2:Y:S01]  /*23420*/  LDL.LU R15, [R1+0x74c] ;  /* 0x00074c00010f7983 */ /* 0x001ea20000300800 */
[----:B------:R-:W-:-:S03]  /*23430*/  IMAD.X R17, R29, 0x1, R4, P6 ;  /* 0x000000011d117824 */ /* 0x000fc600030e0604 */
[----:B------:R0:W-:Y:S04]  /*23440*/  STL [R1+0x1e18], R18 ;  /* 0x001e181201007387 */ /* 0x0001e80000100800 */
[----:B------:R-:W-:Y:S01]  /*23450*/  STL [R1+0x1de4], R17 ;  /* 0x001de41101007387 */ /* 0x000fe20000100800 */
[----:B0-----:R-:W-:Y:S01]  /*23460*/  IADD3 R18, P6, R14, R3, RZ ;  /* 0x000000030e127210 */ /* 0x001fe20007fde0ff */
[----:B------:R-:W-:-:S04]  /*23470*/  IMAD.X R14, R29, 0x1, R5, P5 ;  /* 0x000000011d0e7824 */ /* 0x000fc800028e0605 */
[----:B------:R-:W-:Y:S04]  /*23480*/  STL [R1+0x1e20], R18 ;  /* 0x001e201201007387 */ /* 0x000fe80000100800 */
[----:B------:R-:W2:Y:S04]  /*23490*/  LDL.LU R29, [R1+0x650] ;  /* 0x00065000011d7983 */ /* 0x000ea80000300800 */
[----:B------:R0:W-:Y:S04]  /*234a0*/  STL [R1+0x1dec], R14 ;  /* 0x001dec0e01007387 */ /* 0x0001e80000100800 */
[----:B0-----:R-:W2:Y:S01]  /*234b0*/  LDL.LU R14, [R1+0x750] ;  /* 0x00075000010e7983 */ /* 0x001ea20000300800 */
[----:B---3--:R-:W-:-:S05]  /*234c0*/  IADD3 R17, P5, R13, R2, RZ ;  /* 0x000000020d117210 */ /* 0x008fca0007fbe0ff */
[----:B------:R4:W-:Y:S02]  /*234d0*/  STL [R1+0x1e28], R17 ;  /* 0x001e281101007387 */ /* 0x0009e40000100800 */
[C---:B----4-:R-:W-:Y:S01]  /*234e0*/  IMAD.X R17, R12.reuse, 0x1, R4, P4 ;  /* 0x000000010c117824 */ /* 0x050fe200020e0604 */
[----:B------:R-:W-:Y:S01]  /*234f0*/  IADD3 R13, P4, R13, R3, RZ ;  /* 0x000000030d0d7210 */ /* 0x000fe20007f9e0ff */
[----:B------:R-:W-:-:S03]  /*23500*/  IMAD.X R12, R12, 0x1, R5, P3 ;  /* 0x000000010c0c7824 */ /* 0x000fc600018e0605 */
[----:B------:R-:W-:Y:S04]  /*23510*/  STL [R1+0x1df4], R17 ;  /* 0x001df41101007387 */ /* 0x000fe80000100800 */
[----:B------:R0:W-:Y:S04]  /*23520*/  STL [R1+0x1e30], R13 ;  /* 0x001e300d01007387 */ /* 0x0001e80000100800 */
[----:B0-----:R-:W3:Y:S01]  /*23530*/  LDL.LU R13, [R1+0x658] ;  /* 0x00065800010d7983 */ /* 0x001ee20000300800 */
[----:B-----5:R-:W-:-:S03]  /*23540*/  IADD3 R17, P3, R16, R2, RZ ;  /* 0x0000000210117210 */ /* 0x020fc60007f7e0ff */
[----:B------:R0:W-:Y:S04]  /*23550*/  STL [R1+0x1dfc], R12 ;  /* 0x001dfc0c01007387 */ /* 0x0001e80000100800 */
[----:B0-----:R-:W4:Y:S01]  /*23560*/  LDL.LU R12, [R1+0x754] ;  /* 0x00075400010c7983 */ /* 0x001f220000300800 */
[C---:B------:R-:W-:Y:S01]  /*23570*/  IMAD.X R19, R11.reuse, 0x1, R4, P2 ;  /* 0x000000010b137824 */ /* 0x040fe200010e0604 */
[----:B------:R-:W-:Y:S02]  /*23580*/  IADD3 R18, P2, R16, R3, RZ ;  /* 0x0000000310127210 */ /* 0x000fe40007f5e0ff */
[----:B------:R0:W-:Y:S04]  /*23590*/  STL [R1+0x1e38], R17 ;  /* 0x001e381101007387 */ /* 0x0001e80000100800 */
[----:B------:R-:W-:Y:S01]  /*235a0*/  STL [R1+0x1e04], R19 ;  /* 0x001e041301007387 */ /* 0x000fe20000100800 */
[----:B0-----:R-:W-:-:S03]  /*235b0*/  IMAD.X R17, R11, 0x1, R5, P1 ;  /* 0x000000010b117824 */ /* 0x001fc600008e0605 */
[----:B------:R-:W-:Y:S04]  /*235c0*/  STL [R1+0x1e40], R18 ;  /* 0x001e401201007387 */ /* 0x000fe80000100800 */
[----:B------:R-:W5:Y:S01]  /*235d0*/  LDL.LU R11, [R1+0x65c] ;  /* 0x00065c00010b7983 */ /* 0x000f620000300800 */
[----:B------:R-:W-:-:S03]  /*235e0*/  IADD3 R16, P1, R10, R2, RZ ;  /* 0x000000020a107210 */ /* 0x000fc60007f3e0ff */
[----:B------:R0:W-:Y:S04]  /*235f0*/  STL [R1+0x1e0c], R17 ;  /* 0x001e0c1101007387 */ /* 0x0001e80000100800 */
[----:B0-----:R-:W5:Y:S04]  /*23600*/  LDL.LU R17, [R1+0x758] ;  /* 0x0007580001117983 */ /* 0x001f680000300800 */
[----:B------:R0:W-:Y:S02]  /*23610*/  STL [R1+0x1e48], R16 ;  /* 0x001e481001007387 */ /* 0x0001e40000100800 */
[C---:B0-----:R-:W-:Y:S01]  /*23620*/  IMAD.X R16, R9.reuse, 0x1, R4, P0 ;  /* 0x0000000109107824 */ /* 0x041fe200000e0604 */
[----:B------:R-:W-:Y:S01]  /*23630*/  IADD3 R10, P0, R10, R3, RZ ;  /* 0x000000030a0a7210 */ /* 0x000fe20007f1e0ff */
[----:B------:R-:W-:-:S03]  /*23640*/  IMAD.X R9, R9, 0x1, R5, P6 ;  /* 0x0000000109097824 */ /* 0x000fc600030e0605 */
[----:B------:R0:W-:Y:S04]  /*23650*/  STL [R1+0x1e14], R16 ;  /* 0x001e141001007387 */ /* 0x0001e80000100800 */
[----:B------:R1:W-:Y:S01]  /*23660*/  STL [R1+0x1e50], R10 ;  /* 0x001e500a01007387 */ /* 0x0003e20000100800 */
[----:B0-----:R-:W-:-:S03]  /*23670*/  IADD3 R16, P6, R8, R2, RZ ;  /* 0x0000000208107210 */ /* 0x001fc60007fde0ff */
[----:B-1----:R-:W5:Y:S04]  /*23680*/  LDL.LU R10, [R1+0x664] ;  /* 0x00066400010a7983 */ /* 0x002f680000300800 */
[----:B------:R0:W-:Y:S01]  /*23690*/  STL [R1+0x1e1c], R9 ;  /* 0x001e1c0901007387 */ /* 0x0001e20000100800 */
[----:B------:R-:W-:-:S03]  /*236a0*/  IMAD.X R18, R7, 0x1, R4, P5 ;  /* 0x0000000107127824 */ /* 0x000fc600028e0604 */
[----:B0-----:R-:W5:Y:S01]  /*236b0*/  LDL.LU R9, [R1+0x75c] ;  /* 0x00075c0001097983 */ /* 0x001f620000300800 */
[----:B------:R-:W-:-:S03]  /*236c0*/  IADD3 R8, P5, R8, R3, RZ ;  /* 0x0000000308087210 */ /* 0x000fc60007fbe0ff */
[----:B------:R0:W-:Y:S04]  /*236d0*/  STL [R1+0x1e58], R16 ;  /* 0x001e581001007387 */ /* 0x0001e80000100800 */
[----:B0-----:R-:W5:Y:S04]  /*236e0*/  LDL.LU R16, [R1+0x668] ;  /* 0x0006680001107983 */ /* 0x001f680000300800 */
[----:B------:R0:W-:Y:S04]  /*236f0*/  STL [R1+0x1e24], R18 ;  /* 0x001e241201007387 */ /* 0x0001e80000100800 */
[----:B------:R1:W-:Y:S01]  /*23700*/  STL [R1+0x1e60], R8 ;  /* 0x001e600801007387 */ /* 0x0003e20000100800 */
[----:B0-----:R-:W-:Y:S01]  /*23710*/  IMAD.X R18, R7, 0x1, R5, P4 ;  /* 0x0000000107127824 */ /* 0x001fe200020e0605 */
[----:B------:R-:W-:-:S02]  /*23720*/  IADD3 R7, P4, R6, R2, RZ ;  /* 0x0000000206077210 */ /* 0x000fc40007f9e0ff */
[----:B-1----:R-:W5:Y:S04]  /*23730*/  LDL.LU R8, [R1+0x760] ;  /* 0x0007600001087983 */ /* 0x002f680000300800 */
[----:B------:R-:W-:Y:S04]  /*23740*/  STL [R1+0x1e2c], R18 ;  /* 0x001e2c1201007387 */ /* 0x000fe80000100800 */
[----:B------:R0:W-:Y:S04]  /*23750*/  STL [R1+0x1e68], R7 ;  /* 0x001e680701007387 */ /* 0x0001e80000100800 */
[----:B0-----:R-:W5:Y:S01]  /*23760*/  LDL.LU R7, [R1+0x670] ;  /* 0x0006700001077983 */ /* 0x001f620000300800 */
[----:B--2---:R-:W-:Y:S01]  /*23770*/  IMAD.X R19, R15, 0x1, R4, P3 ;  /* 0x000000010f137824 */ /* 0x004fe200018e0604 */
[----:B------:R-:W-:-:S04]  /*23780*/  IADD3 R18, P3, R6, R3, RZ ;  /* 0x0000000306127210 */ /* 0x000fc80007f7e0ff */
[----:B------:R-:W-:Y:S04]  /*23790*/  STL [R1+0x1e34], R19 ;  /* 0x001e341301007387 */ /* 0x000fe80000100800 */
[----:B------:R-:W2:Y:S04]  /*237a0*/  LDL.LU R6, [R1+0x764] ;  /* 0x0007640001067983 */ /* 0x000ea80000300800 */
[----:B------:R0:W-:Y:S02]  /*237b0*/  STL [R1+0x1e70], R18 ;  /* 0x001e701201007387 */ /* 0x0001e40000100800 */
[----:B0-----:R-:W-:Y:S01]  /*237c0*/  IMAD.X R18, R15, 0x1, R5, P2 ;  /* 0x000000010f127824 */ /* 0x001fe200010e0605 */
[----:B------:R-:W-:Y:S01]  /*237d0*/  IADD3 R15, P2, R29, R2, RZ ;  /* 0x000000021d0f7210 */ /* 0x000fe20007f5e0ff */
[----:B------:R-:W-:-:S03]  /*237e0*/  IMAD.X R19, R14, 0x1, R4, P1 ;  /* 0x000000010e137824 */ /* 0x000fc600008e0604 */
[----:B------:R0:W-:Y:S04]  /*237f0*/  STL [R1+0x1e3c], R18 ;  /* 0x001e3c1201007387 */ /* 0x0001e80000100800 */
[----:B------:R1:W-:Y:S01]  /*23800*/  STL [R1+0x1e78], R15 ;  /* 0x001e780f01007387 */ /* 0x0003e20000100800 */
[----:B0-----:R-:W-:-:S03]  /*23810*/  IADD3 R18, P1, R29, R3, RZ ;  /* 0x000000031d127210 */ /* 0x001fc60007f3e0ff */
[----:B-1----:R-:W2:Y:S04]  /*23820*/  LDL.LU R15, [R1+0x678] ;  /* 0x00067800010f7983 */ /* 0x002ea80000300800 */
[----:B------:R-:W-:Y:S04]  /*23830*/  STL [R1+0x1e44], R19 ;  /* 0x001e441301007387 */ /* 0x000fe80000100800 */
[----:B------:R-:W2:Y:S04]  /*23840*/  LDL.LU R29, [R1+0x768] ;  /* 0x00076800011d7983 */ /* 0x000ea80000300800 */
[----:B------:R0:W-:Y:S02]  /*23850*/  STL [R1+0x1e80], R18 ;  /* 0x001e801201007387 */ /* 0x0001e40000100800 */
[----:B0-----:R-:W-:-:S05]  /*23860*/  IMAD.X R18, R14, 0x1, R5, P0 ;  /* 0x000000010e127824 */ /* 0x001fca00000e0605 */
[----:B------:R0:W-:Y:S01]  /*23870*/  STL [R1+0x1e4c], R18 ;  /* 0x001e4c1201007387 */ /* 0x0001e20000100800 */
[----:B---3--:R-:W-:-:S05]  /*23880*/  IADD3 R14, P0, R13, R2, RZ ;  /* 0x000000020d0e7210 */ /* 0x008fca0007f1e0ff */
[----:B------:R1:W-:Y:S01]  /*23890*/  STL [R1+0x1e88], R14 ;  /* 0x001e880e01007387 */ /* 0x0003e20000100800 */
[C---:B----4-:R-:W-:Y:S01]  /*238a0*/  IMAD.X R19, R12.reuse, 0x1, R4, P6 ;  /* 0x000000010c137824 */ /* 0x050fe200030e0604 */
[----:B0-----:R-:W-:Y:S02]  /*238b0*/  IADD3 R18, P6, R13, R3, RZ ;  /* 0x000000030d127210 */ /* 0x001fe40007fde0ff */
[----:B-1----:R-:W3:Y:S04]  /*238c0*/  LDL.LU R14, [R1+0x67c] ;  /* 0x00067c00010e7983 */ /* 0x002ee80000300800 */
[----:B------:R-:W-:Y:S04]  /*238d0*/  STL [R1+0x1e54], R19 ;  /* 0x001e541301007387 */ /* 0x000fe80000100800 */
[----:B------:R-:W4:Y:S04]  /*238e0*/  LDL.LU R13, [R1+0x76c] ;  /* 0x00076c00010d7983 */ /* 0x000f280000300800 */
[----:B------:R0:W-:Y:S02]  /*238f0*/  STL [R1+0x1e90], R18 ;  /* 0x001e901201007387 */ /* 0x0001e40000100800 */
[----:B0-----:R-:W-:Y:S01]  /*23900*/  IMAD.X R18, R12, 0x1, R5, P5 ;  /* 0x000000010c127824 */ /* 0x001fe200028e0605 */
[----:B-----5:R-:W-:-:S04]  /*23910*/  IADD3 R12, P5, R11, R2, RZ ;  /* 0x000000020b0c7210 */ /* 0x020fc80007fbe0ff */
[----:B------:R0:W-:Y:S04]  /*23920*/  STL [R1+0x1e5c], R18 ;  /* 0x001e5c1201007387 */ /* 0x0001e80000100800 */
[----:B------:R1:W-:Y:S01]  /*23930*/  STL [R1+0x1e98], R12 ;  /* 0x001e980c01007387 */ /* 0x0003e20000100800 */
[----:B------:R-:W-:Y:S01]  /*23940*/  IMAD.X R19, R17, 0x1, R4, P4 ;  /* 0x0000000111137824 */ /* 0x000fe200020e0604 */
[----:B0-----:R-:W-:Y:S02]  /*23950*/  IADD3 R18, P4, R11, R3, RZ ;  /* 0x000000030b127210 */ /* 0x001fe40007f9e0ff */
[----:B-1----:R-:W5:Y:S04]  /*23960*/  LDL.LU R12, [R1+0x684] ;  /* 0x00068400010c7983 */ /* 0x002f680000300800 */
[----:B------:R0:W-:Y:S04]  /*23970*/  STL [R1+0x1e64], R19 ;  /* 0x001e641301007387 */ /* 0x0001e80000100800 */
[----:B------:R-:W5:Y:S04]  /*23980*/  LDL.LU R11, [R1+0x770] ;  /* 0x00077000010b7983 */ /* 0x000f680000300800 */
[----:B------:R1:W-:Y:S01]  /*23990*/  STL [R1+0x1ea0], R18 ;  /* 0x001ea01201007387 */ /* 0x0003e20000100800 */
[----:B0-----:R-:W-:-:S05]  /*239a0*/  IMAD.X R19, R17, 0x1, R5, P3 ;  /* 0x0000000111137824 */ /* 0x001fca00018e0605 */
[----:B------:R-:W-:Y:S01]  /*239b0*/  STL [R1+0x1e6c], R19 ;  /* 0x001e6c1301007387 */ /* 0x000fe20000100800 */
[----:B-1----:R-:W-:-:S05]  /*239c0*/  IADD3 R18, P3, R10, R2, RZ ;  /* 0x000000020a127210 */ /* 0x002fca0007f7e0ff */
[----:B------:R-:W-:Y:S01]  /*239d0*/  STL [R1+0x1ea8], R18 ;  /* 0x001ea81201007387 */ /* 0x000fe20000100800 */
[C---:B------:R-:W-:Y:S01]  /*239e0*/  IMAD.X R17, R9.reuse, 0x1, R4, P2 ;  /* 0x0000000109117824 */ /* 0x040fe200010e0604 */
[----:B------:R-:W-:Y:S01]  /*239f0*/  IADD3 R10, P2, R10, R3, RZ ;  /* 0x000000030a0a7210 */ /* 0x000fe20007f5e0ff */
[----:B------:R-:W-:-:S03]  /*23a00*/  IMAD.X R9, R9, 0x1, R5, P1 ;  /* 0x0000000109097824 */ /* 0x000fc600008e0605 */
[----:B------:R0:W-:Y:S04]  /*23a10*/  STL [R1+0x1e74], R17 ;  /* 0x001e741101007387 */ /* 0x0001e80000100800 */
[----:B------:R1:W-:Y:S01]  /*23a20*/  STL [R1+0x1eb0], R10 ;  /* 0x001eb00a01007387 */ /* 0x0003e20000100800 */
[----:B0-----:R-:W-:-:S03]  /*23a30*/  IADD3 R17, P1, R16, R2, RZ ;  /* 0x0000000210117210 */ /* 0x001fc60007f3e0ff */
[----:B-1----:R-:W5:Y:S04]  /*23a40*/  LDL.LU R10, [R1+0x68c] ;  /* 0x00068c00010a7983 */ /* 0x002f680000300800 */
[----:B------:R0:W-:Y:S04]  /*23a50*/  STL [R1+0x1e7c], R9 ;  /* 0x001e7c0901007387 */ /* 0x0001e80000100800 */
[----:B0-----:R-:W5:Y:S01]  /*23a60*/  LDL.LU R9, [R1+0x774] ;  /* 0x0007740001097983 */ /* 0x001f620000300800 */
[----:B------:R-:W-:-:S03]  /*23a70*/  IMAD.X R18, R8, 0x1, R4, P0 ;  /* 0x0000000108127824 */ /* 0x000fc600000e0604 */
[----:B------:R0:W-:Y:S04]  /*23a80*/  STL [R1+0x1eb8], R17 ;  /* 0x001eb81101007387 */ /* 0x0001e80000100800 */
[----:B------:R-:W-:Y:S01]  /*23a90*/  STL [R1+0x1e84], R18 ;  /* 0x001e841201007387 */ /* 0x000fe20000100800 */
[----:B0-----:R-:W-:Y:S01]  /*23aa0*/  IADD3 R17, P0, R16, R3, RZ ;  /* 0x0000000310117210 */ /* 0x001fe20007f1e0ff */
[----:B------:R-:W-:Y:S01]  /*23ab0*/  IMAD.X R16, R8, 0x1, R5, P6 ;  /* 0x0000000108107824 */ /* 0x000fe200030e0605 */
[----:B------:R-:W-:-:S03]  /*23ac0*/  IADD3 R8, P6, R7, R2, RZ ;  /* 0x0000000207087210 */ /* 0x000fc60007fde0ff */
[----:B------:R-:W-:Y:S04]  /*23ad0*/  STL [R1+0x1ec0], R17 ;  /* 0x001ec01101007387 */ /* 0x000fe80000100800 */
[----:B------:R-:W-:Y:S04]  /*23ae0*/  STL [R1+0x1e8c], R16 ;  /* 0x001e8c1001007387 */ /* 0x000fe80000100800 */
[----:B------:R0:W-:Y:S04]  /*23af0*/  STL [R1+0x1ec8], R8 ;  /* 0x001ec80801007387 */ /* 0x0001e80000100800 */
[----:B0-----:R-:W5:Y:S01]  /*23b00*/  LDL.LU R8, [R1+0x690] ;  /* 0x0006900001087983 */ /* 0x001f620000300800 */
[C---:B--2---:R-:W-:Y:S01]  /*23b10*/  IMAD.X R17, R6.reuse, 0x1, R4, P5 ;  /* 0x0000000106117824 */ /* 0x044fe200028e0604 */
[----:B------:R-:W-:Y:S01]  /*23b20*/  IADD3 R16, P5, R7, R3, RZ ;  /* 0x0000000307107210 */ /* 0x000fe20007fbe0ff */
[----:B------:R-:W-:-:S03]  /*23b30*/  IMAD.X R6, R6, 0x1, R5, P4 ;  /* 0x0000000106067824 */ /* 0x000fc600020e0605 */
[----:B------:R-:W-:Y:S04]  /*23b40*/  STL [R1+0x1e94], R17 ;  /* 0x001e941101007387 */ /* 0x000fe80000100800 */
[----:B------:R-:W2:Y:S04]  /*23b50*/  LDL.LU R7, [R1+0x778] ;  /* 0x0007780001077983 */ /* 0x000ea80000300800 */
[----:B------:R0:W-:Y:S04]  /*23b60*/  STL [R1+0x1ed0], R16 ;  /* 0x001ed01001007387 */ /* 0x0001e80000100800 */
[----:B------:R1:W-:Y:S01]  /*23b70*/  STL [R1+0x1e9c], R6 ;  /* 0x001e9c0601007387 */ /* 0x0003e20000100800 */
[----:B0-----:R-:W-:-:S03]  /*23b80*/  IADD3 R16, P4, R15, R2, RZ ;  /* 0x000000020f107210 */ /* 0x001fc60007f9e0ff */
[----:B-1----:R-:W2:Y:S01]  /*23b90*/  LDL.LU R6, [R1+0x698] ;  /* 0x0006980001067983 */ /* 0x002ea20000300800 */
[----:B------:R-:W-:-:S03]  /*23ba0*/  IMAD.X R17, R29, 0x1, R4, P3 ;  /* 0x000000011d117824 */ /* 0x000fc600018e0604 */
[----:B------:R0:W-:Y:S04]  /*23bb0*/  STL [R1+0x1ed8], R16 ;  /* 0x001ed81001007387 */ /* 0x0001e80000100800 */
[----:B------:R-:W-:Y:S01]  /*23bc0*/  STL [R1+0x1ea4], R17 ;  /* 0x001ea41101007387 */ /* 0x000fe20000100800 */
[-C--:B0-----:R-:W-:Y:S01]  /*23bd0*/  IADD3 R16, P3, R15, R3.reuse, RZ ;  /* 0x000000030f107210 */ /* 0x081fe20007f7e0ff */
[----:B------:R-:W-:Y:S02]  /*23be0*/  IMAD.X R15, R29, 0x1, R5, P2 ;  /* 0x000000011d0f7824 */ /* 0x000fe400010e0605 */
[----:B------:R-:W2:Y:S04]  /*23bf0*/  LDL.LU R29, [R1+0x77c] ;  /* 0x00077c00011d7983 */ /* 0x000ea80000300800 */
[----:B------:R3:W-:Y:S04]  /*23c00*/  STL [R1+0x1ee0], R16 ;  /* 0x001ee01001007387 */ /* 0x0007e80000100800 */
[----:B------:R4:W-:Y:S04]  /*23c10*/  STL [R1+0x1eac], R15 ;  /* 0x001eac0f01007387 */ /* 0x0009e80000100800 */
[----:B------:R-:W2:Y:S01]  /*23c20*/  LDL.LU R19, [R1+0x69c] ;  /* 0x00069c0001137983 */ /* 0x000ea20000300800 */
[C---:B---3--:R-:W-:Y:S01]  /*23c30*/  IADD3 R16, P2, R14.reuse, R2, RZ ;  /* 0x000000020e107210 */ /* 0x048fe20007f5e0ff */
[----:B----4-:R-:W-:Y:S01]  /*23c40*/  IMAD.X R15, R13, 0x1, R4, P1 ;  /* 0x000000010d0f7824 */ /* 0x010fe200008e0604 */
[----:B------:R-:W-:-:S03]  /*23c50*/  IADD3 R14, P1, R14, R3, RZ ;  /* 0x000000030e0e7210 */ /* 0x000fc60007f3e0ff */
[----:B------:R-:W-:Y:S04]  /*23c60*/  STL [R1+0x1ee8], R16 ;  /* 0x001ee81001007387 */ /* 0x000fe80000100800 */
[----:B------:R0:W-:Y:S04]  /*23c70*/  STL [R1+0x1eb4], R15 ;  /* 0x001eb40f01007387 */ /* 0x0001e80000100800 */
[----:B------:R-:W3:Y:S04]  /*23c80*/  LDL.LU R18, [R1+0x780] ;  /* 0x0007800001127983 */ /* 0x000ee80000300800 */
[----:B------:R5:W-:Y:S01]  /*23c90*/  STL [R1+0x1ef0], R14 ;  /* 0x001ef00e01007387 */ /* 0x000be20000100800 */
[----:B0-----:R-:W-:-:S05]  /*23ca0*/  IMAD.X R15, R13, 0x1, R5, P0 ;  /* 0x000000010d0f7824 */ /* 0x001fca00000e0605 */
[----:B------:R0:W-:Y:S04]  /*23cb0*/  STL [R1+0x1ebc], R15 ;  /* 0x001ebc0f01007387 */ /* 0x0001e80000100800 */
[----:B------:R-:W4:Y:S01]  /*23cc0*/  LDL.LU R17, [R1+0x6a4] ;  /* 0x0006a40001117983 */ /* 0x000f220000300800 */
[----:B-----5:R-:W-:-:S05]  /*23cd0*/  IADD3 R14, P0, R12, R2, RZ ;  /* 0x000000020c0e7210 */ /* 0x020fca0007f1e0ff */
[----:B------:R1:W-:Y:S01]  /*23ce0*/  STL [R1+0x1ef8], R14 ;  /* 0x001ef80e01007387 */ /* 0x0003e20000100800 */
[----:B------:R-:W-:-:S03]  /*23cf0*/  IMAD.X R13, R11, 0x1, R4, P6 ;  /* 0x000000010b0d7824 */ /* 0x000fc600030e0604 */
[----:B------:R-:W5:Y:S01]  /*23d00*/  LDL.LU R16, [R1+0x784] ;  /* 0x0007840001107983 */ /* 0x000f620000300800 */
[----:B------:R-:W-:Y:S01]  /*23d10*/  IADD3 R12, P6, R12, R3, RZ ;  /* 0x000000030c0c7210 */ /* 0x000fe20007fde0ff */
[----:B------:R-:W-:Y:S02]  /*23d20*/  IMAD.X R11, R11, 0x1, R5, P5 ;  /* 0x000000010b0b7824 */ /* 0x000fe400028e0605 */
[----:B------:R1:W-:Y:S04]  /*23d30*/  STL [R1+0x1ec4], R13 ;  /* 0x001ec40d01007387 */ /* 0x0003e80000100800 */
[----:B0-----:R-:W5:Y:S04]  /*23d40*/  LDL.LU R15, [R1+0x6a8] ;  /* 0x0006a800010f7983 */ /* 0x001f680000300800 */
[----:B------:R0:W-:Y:S04]  /*23d50*/  STL [R1+0x1f00], R12 ;  /* 0x001f000c01007387 */ /* 0x0001e80000100800 */
[----:B-1----:R-:W5:Y:S04]  /*23d60*/  LDL.LU R14, [R1+0x788] ;  /* 0x00078800010e7983 */ /* 0x002f680000300800 */
[----:B------:R1:W-:Y:S04]  /*23d70*/  STL [R1+0x1ecc], R11 ;  /* 0x001ecc0b01007387 */ /* 0x0003e80000100800 */
[----:B------:R-:W5:Y:S01]  /*23d80*/  LDL.LU R13, [R1+0x6b0] ;  /* 0x0006b000010d7983 */ /* 0x000f620000300800 */
[----:B0-----:R-:W-:-:S05]  /*23d90*/  IADD3 R12, P5, R10, R2, RZ ;  /* 0x000000020a0c7210 */ /* 0x001fca0007fbe0ff */
[----:B------:R0:W-:Y:S01]  /*23da0*/  STL [R1+0x1f08], R12 ;  /* 0x001f080c01007387 */ /* 0x0001e20000100800 */
[C---:B-1----:R-:W-:Y:S01]  /*23db0*/  IMAD.X R11, R9.reuse, 0x1, R4, P4 ;  /* 0x00000001090b7824 */ /* 0x042fe200020e0604 */
[----:B------:R-:W-:Y:S02]  /*23dc0*/  IADD3 R10, P4, R10, R3, RZ ;  /* 0x000000030a0a7210 */ /* 0x000fe40007f9e0ff */
[----:B0-----:R-:W5:Y:S01]  /*23dd0*/  LDL.LU R12, [R1+0x78c] ;  /* 0x00078c00010c7983 */ /* 0x001f620000300800 */
[----:B------:R-:W-:-:S03]  /*23de0*/  IMAD.X R9, R9, 0x1, R5, P3 ;  /* 0x0000000109097824 */ /* 0x000fc600018e0605 */
[----:B------:R0:W-:Y:S04]  /*23df0*/  STL [R1+0x1ed4], R11 ;  /* 0x001ed40b01007387 */ /* 0x0001e80000100800 */
[----:B0-----:R-:W5:Y:S04]  /*23e00*/  LDL.LU R11, [R1+0x6b8] ;  /* 0x0006b800010b7983 */ /* 0x001f680000300800 */
[----:B------:R0:W-:Y:S04]  /*23e10*/  STL [R1+0x1f10], R10 ;  /* 0x001f100a01007387 */ /* 0x0001e80000100800 */
[----:B0-----:R-:W5:Y:S04]  /*23e20*/  LDL.LU R10, [R1+0x790] ;  /* 0x00079000010a7983 */ /* 0x001f680000300800 */
[----:B------:R0:W-:Y:S02]  /*23e30*/  STL [R1+0x1edc], R9 ;  /* 0x001edc0901007387 */ /* 0x0001e40000100800 */
[----:B0-----:R-:W-:-:S05]  /*23e40*/  IADD3 R9, P3, R8, R2, RZ ;  /* 0x0000000208097210 */ /* 0x001fca0007f7e0ff */
[----:B------:R0:W-:Y:S04]  /*23e50*/  STL [R1+0x1f18], R9 ;  /* 0x001f180901007387 */ /* 0x0001e80000100800 */
[----:B0-----:R-:W5:Y:S01]  /*23e60*/  LDL.LU R9, [R1+0x794] ;  /* 0x0007940001097983 */ /* 0x001f620000300800 */
[C---:B--2---:R-:W-:Y:S01]  /*23e70*/  IMAD.X R20, R7.reuse, 0x1, R4, P2 ;  /* 0x0000000107147824 */ /* 0x044fe200010e0604 */
[----:B------:R-:W-:Y:S01]  /*23e80*/  IADD3 R8, P2, R8, R3, RZ ;  /* 0x0000000308087210 */ /* 0x000fe20007f5e0ff */
[----:B------:R-:W-:-:S03]  /*23e90*/  IMAD.X R7, R7, 0x1, R5, P1 ;  /* 0x0000000107077824 */ /* 0x000fc600008e0605 */
[----:B------:R0:W-:Y:S04]  /*23ea0*/  STL [R1+0x1ee4], R20 ;  /* 0x001ee41401007387 */ /* 0x0001e80000100800 */
[----:B------:R1:W-:Y:S01]  /*23eb0*/  STL [R1+0x1f20], R8 ;  /* 0x001f200801007387 */ /* 0x0003e20000100800 */
[----:B0-----:R-:W-:-:S03]  /*23ec0*/  IADD3 R20, P1, R6, R2, RZ ;  /* 0x0000000206147210 */ /* 0x001fc60007f3e0ff */
[----:B-1----:R-:W2:Y:S01]  /*23ed0*/  LDL.LU R8, [R1+0x6c4] ;  /* 0x0006c40001087983 */ /* 0x002ea20000300800 */
[----:B------:R-:W-:-:S03]  /*23ee0*/  IMAD.X R21, R29, 0x1, R4, P0 ;  /* 0x000000011d157824 */ /* 0x000fc600000e0604 */
[----:B------:R0:W-:Y:S01]  /*23ef0*/  STL [R1+0x1eec], R7 ;  /* 0x001eec0701007387 */ /* 0x0001e20000100800 */
[----:B------:R-:W-:-:S03]  /*23f00*/  IADD3 R6, P0, R6, R3, RZ ;  /* 0x0000000306067210 */ /* 0x000fc60007f1e0ff */
[----:B0-----:R-:W2:Y:S04]  /*23f10*/  LDL.LU R7, [R1+0x798] ;  /* 0x0007980001077983 */ /* 0x001ea80000300800 */
[----:B------:R0:W-:Y:S04]  /*23f20*/  STL [R1+0x1f28], R20 ;  /* 0x001f281401007387 */ /* 0x0001e80000100800 */
[----:B------:R1:W-:Y:S01]  /*23f30*/  STL [R1+0x1ef4], R21 ;  /* 0x001ef41501007387 */ /* 0x0003e20000100800 */
[----:B0-----:R-:W-:-:S03]  /*23f40*/  IMAD.X R20, R29, 0x1, R5, P6 ;  /* 0x000000011d147824 */ /* 0x001fc600030e0605 */
[----:B------:R0:W-:Y:S01]  /*23f50*/  STL [R1+0x1f30], R6 ;  /* 0x001f300601007387 */ /* 0x0001e20000100800 */
[----:B-1----:R-:W-:-:S03]  /*23f60*/  IADD3 R21, P6, R19, R2, RZ ;  /* 0x0000000213157210 */ /* 0x002fc60007fde0ff */
[----:B0-----:R-:W2:Y:S04]  /*23f70*/  LDL.LU R6, [R1+0x79c] ;  /* 0x00079c0001067983 */ /* 0x001ea80000300800 */
[----:B------:R3:W-:Y:S04]  /*23f80*/  STL [R1+0x1efc], R20 ;  /* 0x001efc1401007387 */ /* 0x0007e80000100800 */
[----:B------:R0:W-:Y:S04]  /*23f90*/  STL [R1+0x1f38], R21 ;  /* 0x001f381501007387 */ /* 0x0001e80000100800 */
[----:B------:R-:W2:Y:S01]  /*23fa0*/  LDL.LU R29, [R1+0x7a0] ;  /* 0x0007a000011d7983 */ /* 0x000ea20000300800 */
[----:B---3--:R-:W-:Y:S01]  /*23fb0*/  IMAD.X R20, R18, 0x1, R4, P5 ;  /* 0x0000000112147824 */ /* 0x008fe200028e0604 */
[----:B0-----:R-:W-:-:S04]  /*23fc0*/  IADD3 R21, P5, R19, R3, RZ ;  /* 0x0000000313157210 */ /* 0x001fc80007fbe0ff */
[----:B------:R0:W-:Y:S04]  /*23fd0*/  STL [R1+0x1f04], R20 ;  /* 0x001f041401007387 */ /* 0x0001e80000100800 */
[----:B------:R-:W-:Y:S01]  /*23fe0*/  STL [R1+0x1f40], R21 ;  /* 0x001f401501007387 */ /* 0x000fe20000100800 */
[----:B0-----:R-:W-:Y:S01]  /*23ff0*/  IMAD.X R20, R18, 0x1, R5, P4 ;  /* 0x0000000112147824 */ /* 0x001fe200020e0605 */
[----:B----4-:R-:W-:-:S04]  /*24000*/  IADD3 R19, P4, R17, R2, RZ ;  /* 0x0000000211137210 */ /* 0x010fc80007f9e0ff */
[----:B------:R-:W-:Y:S04]  /*24010*/  STL [R1+0x1f0c], R20 ;  /* 0x001f0c1401007387 */ /* 0x000fe80000100800 */
[----:B------:R-:W-:Y:S01]  /*24020*/  STL [R1+0x1f48], R19 ;  /* 0x001f481301007387 */ /* 0x000fe20000100800 */
[C---:B-----5:R-:W-:Y:S01]  /*24030*/  IMAD.X R18, R16.reuse, 0x1, R4, P3 ;  /* 0x0000000110127824 */ /* 0x060fe200018e0604 */
[----:B------:R-:W-:Y:S01]  /*24040*/  IADD3 R17, P3, R17, R3, RZ ;  /* 0x0000000311117210 */ /* 0x000fe20007f7e0ff */
[----:B------:R-:W-:-:S03]  /*24050*/  IMAD.X R16, R16, 0x1, R5, P2 ;  /* 0x0000000110107824 */ /* 0x000fc600010e0605 */
[----:B------:R0:W-:Y:S04]  /*24060*/  STL [R1+0x1f14], R18 ;  /* 0x001f141201007387 */ /* 0x0001e80000100800 */
[----:B------:R1:W-:Y:S04]  /*24070*/  STL [R1+0x1f50], R17 ;  /* 0x001f501101007387 */ /* 0x0003e80000100800 */
[----:B------:R3:W-:Y:S01]  /*24080*/  STL [R1+0x1f1c], R16 ;  /* 0x001f1c1001007387 */ /* 0x0007e20000100800 */
[----:B0-----:R-:W-:Y:S01]  /*24090*/  IADD3 R18, P2, R15, R2, RZ ;  /* 0x000000020f127210 */ /* 0x001fe20007f5e0ff */
[----:B-1----:R-:W-:-:S04]  /*240a0*/  IMAD.X R17, R14, 0x1, R4, P1 ;  /* 0x000000010e117824 */ /* 0x002fc800008e0604 */
[----:B------:R-:W-:Y:S01]  /*240b0*/  STL [R1+0x1f58], R18 ;  /* 0x001f581201007387 */ /* 0x000fe20000100800 */
[-C--:B---3--:R-:W-:Y:S01]  /*240c0*/  IADD3 R16, P1, R15, R3.reuse, RZ ;  /* 0x000000030f107210 */ /* 0x088fe20007f3e0ff */
[--C-:B------:R-:W-:Y:S01]  /*240d0*/  IMAD.X R15, R14, 0x1, R5.reuse, P0 ;  /* 0x000000010e0f7824 */ /* 0x100fe200000e0605 */
[C---:B------:R-:W-:Y:S01]  /*240e0*/  IADD3 R14, P0, R13.reuse, R2, RZ ;  /* 0x000000020d0e7210 */ /* 0x040fe20007f1e0ff */
[----:B------:R-:W-:Y:S04]  /*240f0*/  STL [R1+0x1f24], R17 ;  /* 0x001f241101007387 */ /* 0x000fe80000100800 */
[----:B------:R0:W-:Y:S04]  /*24100*/  STL [R1+0x1f60], R16 ;  /* 0x001f601001007387 */ /* 0x0001e80000100800 */
[----:B------:R1:W-:Y:S04]  /*24110*/  STL [R1+0x1f2c], R15 ;  /* 0x001f2c0f01007387 */ /* 0x0003e80000100800 */
[----:B------:R3:W-:Y:S01]  /*24120*/  STL [R1+0x1f64], R14 ;  /* 0x001f640e01007387 */ /* 0x0007e20000100800 */
[C---:B0-----:R-:W-:Y:S01]  /*24130*/  IMAD.X R16, R12.reuse, 0x1, R4, P6 ;  /* 0x000000010c107824 */ /* 0x041fe200030e0604 */
[----:B-1----:R-:W-:Y:S01]  /*24140*/  IADD3 R15, P6, R13, R3, RZ ;  /* 0x000000030d0f7210 */ /* 0x002fe20007fde0ff */
[----:B---3--:R-:W-:-:S03]  /*24150*/  IMAD.X R14, R12, 0x1, R5, P5 ;  /* 0x000000010c0e7824 */ /* 0x008fc600028e0605 */
[----:B------:R-:W-:Y:S04]  /*24160*/  STL [R1+0x1f34], R16 ;  /* 0x001f341001007387 */ /* 0x000fe80000100800 */
[----:B------:R-:W-:Y:S01]  /*24170*/  STL [R1+0x1f68], R15 ;  /* 0x001f680f01007387 */ /* 0x000fe20000100800 */
[----:B------:R-:W-:-:S03]  /*24180*/  IADD3 R13, P5, R11, R2, RZ ;  /* 0x000000020b0d7210 */ /* 0x000fc60007fbe0ff */
[----:B------:R-:W-:Y:S04]  /*24190*/  STL [R1+0x1f3c], R14 ;  /* 0x001f3c0e01007387 */ /* 0x000fe80000100800 */
[----:B------:R-:W-:Y:S01]  /*241a0*/  STL [R1+0x1f6c], R13 ;  /* 0x001f6c0d01007387 */ /* 0x000fe20000100800 */
[C---:B------:R-:W-:Y:S01]  /*241b0*/  IMAD.X R12, R10.reuse, 0x1, R4, P4 ;  /* 0x000000010a0c7824 */ /* 0x040fe200020e0604 */
[----:B------:R-:W-:Y:S01]  /*241c0*/  IADD3 R11, P4, R11, R3, RZ ;  /* 0x000000030b0b7210 */ /* 0x000fe20007f9e0ff */
[----:B------:R-:W-:-:S03]  /*241d0*/  IMAD.X R10, R10, 0x1, R5, P3 ;  /* 0x000000010a0a7824 */ /* 0x000fc600018e0605 */
[----:B------:R0:W-:Y:S04]  /*241e0*/  STL [R1+0x1f44], R12 ;  /* 0x001f440c01007387 */ /* 0x0001e80000100800 */
[----:B------:R1:W-:Y:S01]  /*241f0*/  STL [R1+0x1f70], R11 ;  /* 0x001f700b01007387 */ /* 0x0003e20000100800 */
[----:B0-----:R-:W-:-:S03]  /*24200*/  IADD3 R12, P3, R0, R2, RZ ;  /* 0x00000002000c7210 */ /* 0x001fc60007f7e0ff */
[----:B------:R0:W-:Y:S04]  /*24210*/  STL [R1+0x1f4c], R10 ;  /* 0x001f4c0a01007387 */ /* 0x0001e80000100800 */
[----:B------:R-:W-:Y:S01]  /*24220*/  STL [R1+0x1f74], R12 ;  /* 0x001f740c01007387 */ /* 0x000fe20000100800 */
[C---:B-1----:R-:W-:Y:S01]  /*24230*/  IMAD.X R11, R9.reuse, 0x1, R4, P2 ;  /* 0x00000001090b7824 */ /* 0x042fe200010e0604 */
[----:B0-----:R-:W-:Y:S02]  /*24240*/  IADD3 R10, P2, R0, R3, RZ ;  /* 0x00000003000a7210 */ /* 0x001fe40007f5e0ff */
[----:B------:R-:W3:Y:S01]  /*24250*/  LDL.LU R0, [R1+0x23ec] ;  /* 0x0023ec0001007983 */ /* 0x000ee20000300800 */
[----:B------:R-:W-:-:S03]  /*24260*/  IMAD.X R9, R9, 0x1, R5, P1 ;  /* 0x0000000109097824 */ /* 0x000fc600008e0605 */
[----:B------:R-:W-:Y:S04]  /*24270*/  STL [R1+0x1f54], R11 ;  /* 0x001f540b01007387 */ /* 0x000fe80000100800 */
[----:B------:R0:W-:Y:S04]  /*24280*/  STL [R1+0x1f78], R10 ;  /* 0x001f780a01007387 */ /* 0x0001e80000100800 */
[----:B------:R1:W-:Y:S01]  /*24290*/  STL [R1+0x1f5c], R9 ;  /* 0x001f5c0901007387 */ /* 0x0003e20000100800 */
[----:B--2---:R-:W-:-:S05]  /*242a0*/  IADD3 R2, P1, R8, R2, RZ ;  /* 0x0000000208027210 */ /* 0x004fca0007f3e0ff */
[----:B------:R2:W-:Y:S01]  /*242b0*/  STL [R1+0x1284], R2 ;  /* 0x0012840201007387 */ /* 0x0005e20000100800 */
[C---:B0-----:R-:W-:Y:S01]  /*242c0*/  IMAD.X R10, R7.reuse, 0x1, R4, P0 ;  /* 0x00000001070a7824 */ /* 0x041fe200000e0604 */
[----:B-1----:R-:W-:Y:S01]  /*242d0*/  IADD3 R9, P0, R8, R3, RZ ;  /* 0x0000000308097210 */ /* 0x002fe20007f1e0ff */
[----:B------:R-:W-:-:S03]  /*242e0*/  IMAD.X R3, R7, 0x1, R5, P6 ;  /* 0x0000000107037824 */ /* 0x000fc600030e0605 */
[----:B------:R-:W-:Y:S01]  /*242f0*/  STL [R1+0x1280], R10 ;  /* 0x0012800a01007387 */ /* 0x000fe20000100800 */
[----:B--2---:R-:W-:-:S03]  /*24300*/  SHF.R.S32.HI R2, RZ, 0x1f, R8 ;  /* 0x0000001fff027819 */ /* 0x004fc60000011408 */
[----:B------:R-:W-:Y:S04]  /*24310*/  STL [R1+0x127c], R9 ;  /* 0x00127c0901007387 */ /* 0x000fe80000100800 */
[----:B------:R0:W-:Y:S01]  /*24320*/  STL [R1+0x1268], R3 ;  /* 0x0012680301007387 */ /* 0x0001e20000100800 */
[C---:B------:R-:W-:Y:S02]  /*24330*/  IMAD.X R7, R6.reuse, 0x1, R4, P5 ;  /* 0x0000000106077824 */ /* 0x040fe400028e0604 */
[----:B------:R-:W-:-:S03]  /*24340*/  IMAD.X R6, R6, 0x1, R5, P4 ;  /* 0x0000000106067824 */ /* 0x000fc600020e0605 */
[----:B------:R-:W-:Y:S01]  /*24350*/  STL [R1+0x126c], R7 ;  /* 0x00126c0701007387 */ /* 0x000fe20000100800 */
[----:B0-----:R-:W-:Y:S01]  /*24360*/  IMAD.X R3, R29, 0x1, R4, P3 ;  /* 0x000000011d037824 */ /* 0x001fe200018e0604 */
[----:B---3--:R-:W-:-:S05]  /*24370*/  IADD3 R16, P6, R0, UR8, RZ ;  /* 0x0000000800107c10 */ /* 0x008fca000ffde0ff */
[----:B------:R-:W-:Y:S04]  /*24380*/  STL [R1+0x8c4], R16 ;  /* 0x0008c41001007387 */ /* 0x000fe80000100800 */
[----:B------:R0:W-:Y:S04]  /*24390*/  STL [R1+0x1270], R6 ;  /* 0x0012700601007387 */ /* 0x0001e80000100800 */
[----:B------:R1:W-:Y:S01]  /*243a0*/  STL [R1+0x1274], R3 ;  /* 0x0012740301007387 */ /* 0x0003e20000100800 */
[----:B0-----:R-:W-:Y:S02]  /*243b0*/  IMAD.X R6, R29, 0x1, R5, P2 ;  /* 0x000000011d067824 */ /* 0x001fe400010e0605 */
[----:B-1----:R-:W-:-:S02]  /*243c0*/  IMAD.X R3, R2, 0x1, R4, P1 ;  /* 0x0000000102037824 */ /* 0x002fc400008e0604 */
[----:B------:R-:W-:Y:S01]  /*243d0*/  IMAD.X R2, R2, 0x1, R5, P0 ;  /* 0x0000000102027824 */ /* 0x000fe200000e0605 */
[----:B------:R-:W-:Y:S01]  /*243e0*/  LEA.HI.X.SX32 R5, R0, UR9, 0x1, P6 ;  /* 0x0000000900057c11 */ /* 0x000fe2000b0f0eff */
[----:B------:R-:W-:Y:S04]  /*243f0*/  STL [R1+0x1278], R6 ;  /* 0x0012780601007387 */ /* 0x000fe80000100800 */
[----:B------:R-:W-:Y:S04]  /*24400*/  STL [R1+0x1264], R3 ;  /* 0x0012640301007387 */ /* 0x000fe80000100800 */
[----:B------:R-:W2:Y:S04]  /*24410*/  LDL.LU R0, [R1+0x23e8] ;  /* 0x0023e80001007983 */ /* 0x000ea80000300800 */
[----:B------:R0:W-:Y:S04]  /*24420*/  STL [R1+0xe68], R2 ;  /* 0x000e680201007387 */ /* 0x0001e80000100800 */
[----:B------:R-:W-:Y:S04]  /*24430*/  STL [R1+0x8c0], R5 ;  /* 0x0008c00501007387 */ /* 0x000fe80000100800 */
[----:B------:R-:W-:Y:S01]  /*24440*/  STL [R1+0xde4], RZ ;  /* 0x000de4ff01007387 */ /* 0x000fe20000100800 */
[----:B0-----:R-:W0:Y:S03]  /*24450*/  LDC R2, c[0x0][0x238] ;  /* 0x00008e00ff027b82 */ /* 0x001e260000000800 */
[----:B------:R-:W-:Y:S04]  /*24460*/  STL [R1+0x3e0], RZ ;  /* 0x0003e0ff01007387 */ /* 0x000fe80000100800 */
        /* <DEDUP_REMOVED lines=155> */
[----:B------:R-:W-:Y:S01]  /*24e20*/  STL [R1+0x2c0], RZ ;  /* 0x0002c0ff01007387 */ /* 0x000fe20000100800 */
[----:B------:R-:W1:Y:S03]  /*24e30*/  S2R R4, SR_TID.X ;  /* 0x0000000000047919 */ /* 0x000e660000002100 */
        /* <DEDUP_REMOVED lines=13> */
[----:B-1----:R-:W-:-:S03]  /*24f10*/  IMAD.SHL.U32 R3, R4, 0x20, RZ ;  /* 0x0000002004037824 */ /* 0x002fc600078e00ff */
[----:B--2---:R1:W-:Y:S02]  /*24f20*/  STL [R1+0x23e8], R0 ;  /* 0x0023e80001007387 */ /* 0x0043e40000100800 */
[----:B------:R-:W-:Y:S02]  /*24f30*/  LOP3.LUT R3, R3, 0x400, RZ, 0xc0, !PT ;  /* 0x0000040003037812 */ /* 0x000fe400078ec0ff */
[----:B-1----:R-:W2:Y:S01]  /*24f40*/  LDL R0, [R1+0x8c0] ;  /* 0x0008c00001007983 */ /* 0x002ea20000100800 */
[----:B------:R-:W-:Y:S02]  /*24f50*/  IMAD.SHL.U32 R5, R4, 0x2, RZ ;  /* 0x0000000204057824 */ /* 0x000fe400078e00ff */
[C---:B0-----:R-:W-:Y:S01]  /*24f60*/  IMAD R7, R2.reuse, 0x7b, RZ ;  /* 0x0000007b02077824 */ /* 0x041fe200078e02ff */
[----:B------:R-:W0:Y:S01]  /*24f70*/  S2R R6, SR_TID.X ;  /* 0x0000000000067919 */ /* 0x000e220000002100 */
[C---:B------:R-:W-:Y:S02]  /*24f80*/  IMAD R8, R2.reuse, 0x7a, RZ ;  /* 0x0000007a02087824 */ /* 0x040fe400078e02ff */
[C---:B------:R-:W-:Y:S01]  /*24f90*/  IMAD R9, R2.reuse, 0x79, RZ ;  /* 0x0000007902097824 */ /* 0x040fe200078e02ff */
[----:B------:R1:W-:Y:S01]  /*24fa0*/  STL [R1+0x23e0], R3 ;  /* 0x0023e00301007387 */ /* 0x0003e20000100800 */
[----:B------:R-:W-:-:S02]  /*24fb0*/  IMAD R11, R2, 0x77, RZ ;  /* 0x00000077020b7824 */ /* 0x000fc400078e02ff */
[C---:B------:R-:W-:Y:S02]  /*24fc0*/  IMAD R12, R2.reuse, 0x76, RZ ;  /* 0x00000076020c7824 */ /* 0x040fe400078e02ff */
[C---:B------:R-:W-:Y:S02]  /*24fd0*/  IMAD R13, R2.reuse, 0x75, RZ ;  /* 0x00000075020d7824 */ /* 0x040fe400078e02ff */
[C---:B------:R-:W-:Y:S02]  /*24fe0*/  IMAD R14, R2.reuse, 0x74, RZ ;  /* 0x00000074020e7824 */ /* 0x040fe400078e02ff */
[C---:B------:R-:W-:Y:S02]  /*24ff0*/  IMAD R15, R2.reuse, 0x73, RZ ;  /* 0x00000073020f7824 */ /* 0x040fe400078e02ff */
[C---:B------:R-:W-:Y:S02]  /*25000*/  IMAD R17, R2.reuse, 0x71, RZ ;  /* 0x0000007102117824 */ /* 0x040fe400078e02ff */
[----:B------:R-:W-:-:S02]  /*25010*/  IMAD R18, R2, 0x70, RZ ;  /* 0x0000007002127824 */ /* 0x000fc400078e02ff */
[C---:B------:R-:W-:Y:S02]  /*25020*/  IMAD R19, R2.reuse, 0x6f, RZ ;  /* 0x0000006f02137824 */ /* 0x040fe400078e02ff */
[C---:B------:R-:W-:Y:S02]  /*25030*/  IMAD R20, R2.reuse, 0x6e, RZ ;  /* 0x0000006e02147824 */ /* 0x040fe400078e02ff */
[C---:B------:R-:W-:Y:S02]  /*25040*/  IMAD R21, R2.reuse, 0x6d, RZ ;  /* 0x0000006d02157824 */ /* 0x040fe400078e02ff */
[C---:B------:R-:W-:Y:S02]  /*25050*/  IMAD R22, R2.reuse, 0x6c, RZ ;  /* 0x0000006c02167824 */ /* 0x040fe400078e02ff */
[C---:B------:R-:W-:Y:S02]  /*25060*/  IMAD R23, R2.reuse, 0x6b, RZ ;  /* 0x0000006b02177824 */ /* 0x040fe400078e02ff */
[----:B------:R-:W-:-:S02]  /*25070*/  IMAD R24, R2, 0x6a, RZ ;  /* 0x0000006a02187824 */ /* 0x000fc400078e02ff */
[----:B------:R-:W-:Y:S01]  /*25080*/  IMAD R25, R2, 0x69, RZ ;  /* 0x0000006902197824 */ /* 0x000fe200078e02ff */
[----:B0-----:R-:W-:Y:S01]  /*25090*/  LOP3.LUT R10, R6, 0x7, RZ, 0xc0, !PT ;  /* 0x00000007060a7812 */ /* 0x001fe200078ec0ff */
[C---:B------:R-:W-:Y:S01]  /*250a0*/  IMAD R26, R2.reuse, 0x68, RZ ;  /* 0x00000068021a7824 */ /* 0x040fe200078e02ff */
[----:B------:R-:W0:Y:S01]  /*250b0*/  LDC R6, c[0x0][0x230] ;  /* 0x00008c00ff067b82 */ /* 0x000e220000000800 */
[----:B------:R-:W-:Y:S02]  /*250c0*/  IMAD R27, R2, 0x67, RZ ;  /* 0x00000067021b7824 */ /* 0x000fe400078e02ff */
[----:B------:R-:W-:Y:S02]  /*250d0*/  IMAD R10, R10, 0x90, RZ ;  /* 0x000000900a0a7824 */ /* 0x000fe400078e02ff */
[C---:B------:R-:W-:Y:S02]  /*250e0*/  IMAD R28, R2.reuse, 0x66, RZ ;  /* 0x00000066021c7824 */ /* 0x040fe400078e02ff */
[----:B------:R-:W-:Y:S01]  /*250f0*/  IMAD R29, R2, 0x65, RZ ;  /* 0x00000065021d7824 */ /* 0x000fe200078e02ff */
[----:B------:R-:W-:Y:S01]  /*25100*/  LOP3.LUT R10, R10, 0x30, R5, 0x78, !PT ;  /* 0x000000300a0a7812 */ /* 0x000fe200078e7805 */
[----:B------:R-:W-:-:S03]  /*25110*/  IMAD R5, R2, 0x7d, RZ ;  /* 0x0000007d02057824 */ /* 0x000fc600078e02ff */
[----:B------:R-:W-:Y:S01]  /*25120*/  LOP3.LUT R10, R10, R3, RZ, 0xfc, !PT ;  /* 0x000000030a0a7212 */ /* 0x000fe200078efcff */
[----:B-1----:R-:W-:-:S04]  /*25130*/  IMAD R3, R2, 0x7f, RZ ;  /* 0x0000007f02037824 */ /* 0x002fc800078e02ff */
[----:B------:R1:W-:Y:S01]  /*25140*/  STL [R1+0x72c], R10 ;  /* 0x00072c0a01007387 */ /* 0x0003e20000100800 */
[----:B0-----:R-:W-:Y:S01]  /*25150*/  VIADD R6, R6, 0x7f ;  /* 0x0000007f06067836 */ /* 0x001fe20000000000 */
[----:B-1----:R-:W-:-:S04]  /*25160*/  IADD3 R10, P3, R3, R16, RZ ;  /* 0x00000010030a7210 */ /* 0x002fc80007f7e0ff */
[----:B------:R-:W-:Y:S01]  /*25170*/  SHF.R.S32.HI R4, RZ, 0x1f, R6 ;  /* 0x0000001fff047819 */ /* 0x000fe20000011406 */
[----:B------:R0:W-:Y:S03]  /*25180*/  STL [R1+0xe70], R10 ;  /* 0x000e700a01007387 */ /* 0x0001e60000100800 */
[----:B------:R-:W-:Y:S01]  /*25190*/  LEA.HI R4, R4, R6, RZ, 0x7 ;  /* 0x0000000604047211 */ /* 0x000fe200078f38ff */
[----:B------:R-:W-:-:S03]  /*251a0*/  IMAD R6, R2, 0x7c, RZ ;  /* 0x0000007c02067824 */ /* 0x000fc600078e02ff */
[----:B------:R-:W-:Y:S01]  /*251b0*/  SHF.R.S32.HI R4, RZ, 0x7, R4 ;  /* 0x00000007ff047819 */ /* 0x000fe20000011404 */
[----:B------:R-:W-:-:S05]  /*251c0*/  IMAD R4, R2, 0x7e, RZ ;  /* 0x0000007e02047824 */ /* 0x000fca00078e02ff */
[----:B0-----:R-:W-:-:S05]  /*251d0*/  IADD3 R10, P4, R4, R16, RZ ;  /* 0x00000010040a7210 */ /* 0x001fca0007f9e0ff */
[----:B------:R0:W-:Y:S02]  /*251e0*/  STL [R1+0xe78], R10 ;  /* 0x000e780a01007387 */ /* 0x0001e40000100800 */
        /* <DEDUP_REMOVED lines=10> */
[----:B0-----:R-:W-:Y:S01]  /*25290*/  IMAD R10, R2, 0x78, RZ ;  /* 0x00000078020a7824 */ /* 0x001fe200078e02ff */
[----:B--2---:R-:W-:-:S05]  /*252a0*/  LEA.HI.X.SX32 R3, R3, R0, 0x1, P3 ;  /* 0x0000000003037211 */ /* 0x004fca00018f0eff */
[----:B------:R0:W-:Y:S02]  /*252b0*/  STL [R1+0xe6c], R3 ;  /* 0x000e6c0301007387 */ /* 0x0001e40000100800 */
[----:B0-----:R-:W-:-:S05]  /*252c0*/  IADD3 R3, P3, R10, R16, RZ ;  /* 0x000000100a037210 */ /* 0x001fca0007f7e0ff */
[----:B------:R0:W-:Y:S02]  /*252d0*/  STL [R1+0xea8], R3 ;  /* 0x000ea80301007387 */ /* 0x0001e40000100800 */
[----:B0-----:R-:W-:Y:S02]  /*252e0*/  LEA.HI.X.SX32 R3, R4, R0, 0x1, P4 ;  /* 0x0000000004037211 */ /* 0x001fe400020f0eff */
[----:B------:R-:W-:-:S03]  /*252f0*/  IADD3 R4, P4, R11, R16, RZ ;  /* 0x000000100b047210 */ /* 0x000fc60007f9e0ff */
[----:B------:R0:W-:Y:S04]  /*25300*/  STL [R1+0xe74], R3 ;  /* 0x000e740301007387 */ /* 0x0001e80000100800 */
[----:B------:R1:W-:Y:S01]  /*25310*/  STL [R1+0xeb0], R4 ;  /* 0x000eb00401007387 */ /* 0x0003e20000100800 */
[-C--:B0-----:R-:W-:Y:S02]  /*25320*/  LEA.HI.X.SX32 R3, R5, R0.reuse, 0x1, P5 ;  /* 0x0000000005037211 */ /* 0x081fe400028f0eff */
[----:B------:R-:W-:Y:S02]  /*25330*/  LEA.HI.X.SX32 R5, R6, R0, 0x1, P6 ;  /* 0x0000000006057211 */ /* 0x000fe400030f0eff */
[-C--:B-1----:R-:W-:Y:S01]  /*25340*/  IADD3 R4, P5, R12, R16.reuse, RZ ;  /* 0x000000100c047210 */ /* 0x082fe20007fbe0ff */
[----:B------:R0:W-:Y:S04]  /*25350*/  STL [R1+0xe7c], R3 ;  /* 0x000e7c0301007387 */ /* 0x0001e80000100800 */
[----:B------:R1:W-:Y:S04]  /*25360*/  STL [R1+0xeb8], R4 ;  /* 0x000eb80401007387 */ /* 0x0003e80000100800 */
[----:B------:R2:W-:Y:S01]  /*25370*/  STL [R1+0xe84], R5 ;  /* 0x000e840501007387 */ /* 0x0005e20000100800 */
[----:B0-----:R-:W-:-:S02]  /*25380*/  IADD3 R3, P6, R13, R16, RZ ;  /* 0x000000100d037210 */ /* 0x001fc40007fde0ff */
[----:B-1----:R-:W-:-:S03]  /*25390*/  LEA.HI.X.SX32 R4, R7, R0, 0x1, P0 ;  /* 0x0000000007047211 */ /* 0x002fc600000f0eff */
[----:B------:R0:W-:Y:S01]  /*253a0*/  STL [R1+0xec0], R3 ;  /* 0x000ec00301007387 */ /* 0x0001e20000100800 */
[----:B--2---:R-:W-:-:S03]  /*253b0*/  IADD3 R5, P0, R14, R16, RZ ;  /* 0x000000100e057210 */ /* 0x004fc60007f1e0ff */
[----:B------:R1:W-:Y:S04]  /*253c0*/  STL [R1+0xe8c], R4 ;  /* 0x000e8c0401007387 */ /* 0x0003e80000100800 */
[----:B------:R-:W-:Y:S01]  /*253d0*/  STL [R1+0xec8], R5 ;  /* 0x000ec80501007387 */ /* 0x000fe20000100800 */
[----:B0-----:R-:W-:Y:S02]  /*253e0*/  LEA.HI.X.SX32 R3, R8, R0, 0x1, P1 ;  /* 0x0000000008037211 */ /* 0x001fe400008f0eff */
[----:B-1----:R-:W-:-:S03]  /*253f0*/  IADD3 R4, P1, R15, R16, RZ ;  /* 0x000000100f047210 */ /* 0x002fc60007f3e0ff */
[----:B------:R0:W-:Y:S01]  /*25400*/  STL [R1+0xe94], R3 ;  /* 0x000e940301007387 */ /* 0x0001e20000100800 */
[C---:B------:R-:W-:Y:S01]  /*25410*/  IMAD R16, R2.reuse, 0x72, RZ ;  /* 0x0000007202107824 */ /* 0x040fe200078e02ff */
[-C--:B0-----:R-:W-:Y:S02]  /*25420*/  LEA.HI.X.SX32 R3, R9, R0.reuse, 0x1, P2 ;  /* 0x0000000009037211 */ /* 0x081fe400010f0eff */
[----:B------:R-:W2:Y:S01]  /*25430*/  LDL R9, [R1+0x8c4] ;  /* 0x0008c40001097983 */ /* 0x000ea20000100800 */
[C---:B------:R-:W-:Y:S02]  /*25440*/  IMAD R8, R2.reuse, 0x60, RZ ;  /* 0x0000006002087824 */ /* 0x040fe400078e02ff */
[----:B------:R-:W-:Y:S01]  /*25450*/  IMAD R7, R2, 0x5f, RZ ;  /* 0x0000005f02077824 */ /* 0x000fe200078e02ff */
[----:B------:R-:W-:Y:S04]  /*25460*/  STL [R1+0xed0], R4 ;  /* 0x000ed00401007387 */ /* 0x000fe80000100800 */
[----:B------:R0:W-:Y:S02]  /*25470*/  STL [R1+0xe9c], R3 ;  /* 0x000e9c0301007387 */ /* 0x0001e40000100800 */
[----:B0-----:R-:W-:Y:S01]  /*25480*/  LEA.HI.X.SX32 R3, R10, R0, 0x1, P3 ;  /* 0x000000000a037211 */ /* 0x001fe200018f0eff */
[----:B------:R-:W-:Y:S01]  /*25490*/  IMAD R10, R2, 0x61, RZ ;  /* 0x00000061020a7824 */ /* 0x000fe200078e02ff */
[----:B--2---:R-:W-:-:S02]  /*254a0*/  IADD3 R5, P2, R16, R9, RZ ;  /* 0x0000000910057210 */ /* 0x004fc40007f5e0ff */
[----:B------:R-:W-:-:S03]  /*254b0*/  IADD3 R4, P3, R17, R9, RZ ;  /* 0x0000000911047210 */ /* 0x000fc60007f7e0ff */
[----:B------:R0:W-:Y:S04]  /*254c0*/  STL [R1+0xed8], R5 ;  /* 0x000ed80501007387 */ /* 0x0001e80000100800 */
[----:B------:R1:W-:Y:S04]  /*254d0*/  STL [R1+0xea4], R3 ;  /* 0x000ea40301007387 */ /* 0x0003e80000100800 */
[----:B------:R2:W-:Y:S01]  /*254e0*/  STL [R1+0xee0], R4 ;  /* 0x000ee00401007387 */ /* 0x0005e20000100800 */
[----:B0-----:R-:W-:Y:S01]  /*254f0*/  LEA.HI.X.SX32 R5, R11, R0, 0x1, P4 ;  /* 0x000000000b057211 */ /* 0x001fe200020f0eff */
[----:B------:R-:W-:Y:S01]  /*25500*/  IMAD R11, R2, 0x62, RZ ;  /* 0x00000062020b7824 */ /* 0x000fe200078e02ff */
[----:B-1----:R-:W-:-:S03]  /*25510*/  IADD3 R3, P4, R18, R9, RZ ;  /* 0x0000000912037210 */ /* 0x002fc60007f9e0ff */
[----:B------:R0:W-:Y:S01]  /*25520*/  STL [R1+0xeac], R5 ;  /* 0x000eac0501007387 */ /* 0x0001e20000100800 */
[----:B--2---:R-:W-:-:S03]  /*25530*/  LEA.HI.X.SX32 R4, R12, R0, 0x1, P5 ;  /* 0x000000000c047211 */ /* 0x004fc600028f0eff */
[----:B------:R1:W-:Y:S04]  /*25540*/  STL [R1+0xee8], R3 ;  /* 0x000ee80301007387 */ /* 0x0003e80000100800 */
[----:B------:R2:W-:Y:S01]  /*25550*/  STL [R1+0xeb4], R4 ;  /* 0x000eb40401007387 */ /* 0x0005e20000100800 */
[----:B0-----:R-:W-:Y:S02]  /*25560*/  IADD3 R5, P5, R19, R9, RZ ;  /* 0x0000000913057210 */ /* 0x001fe40007fbe0ff */
[----:B-1----:R-:W-:-:S03]  /*25570*/  LEA.HI.X.SX32 R3, R13, R0, 0x1, P6 ;  /* 0x000000000d037211 */ /* 0x002fc600030f0eff */
[----:B------:R0:W-:Y:S01]  /*25580*/  STL [R1+0xef0], R5 ;  /* 0x000ef00501007387 */ /* 0x0001e20000100800 */
[----:B--2---:R-:W-:-:S03]  /*25590*/  IADD3 R4, P6, R20, R9, RZ ;  /* 0x0000000914047210 */ /* 0x004fc60007fde0ff */
[----:B------:R1:W-:Y:S04]  /*255a0*/  STL [R1+0xebc], R3 ;  /* 0x000ebc0301007387 */ /* 0x0003e80000100800 */
[----:B------:R2:W-:Y:S01]  /*255b0*/  STL [R1+0xef8], R4 ;  /* 0x000ef80401007387 */ /* 0x0005e20000100800 */
[----:B0-----:R-:W-:Y:S02]  /*255c0*/  LEA.HI.X.SX32 R5, R14, R0, 0x1, P0 ;  /* 0x000000000e057211 */ /* 0x001fe400000f0eff */
        /* <DEDUP_REMOVED lines=32> */
[----:B------:R-:W-:Y:S01]  /*257d0*/  IADD3 R6, P1, R29, R9, RZ ;  /* 0x000000091d067210 */ /* 0x000fe20007f3e0ff */
[C---:B--2---:R-:W-:Y:S02]  /*257e0*/  IMAD R4, R2.reuse, 0x64, RZ ;  /* 0x0000006402047824 */ /* 0x044fe400078e02ff */
[----:B------:R1:W-:Y:S04]  /*257f0*/  STL [R1+0xf04], R3 ;  /* 0x000f040301007387 */ /* 0x0003e80000100800 */
[----:B------:R2:W-:Y:S01]  /*25800*/  STL [R1+0xf40], R6 ;  /* 0x000f400601007387 */ /* 0x0005e20000100800 */
[----:B0-----:R-:W-:Y:S01]  /*25810*/  LEA.HI.X.SX32 R5, R23, R0, 0x1, P2 ;  /* 0x0000000017057211 */ /* 0x001fe200010f0eff */
[----:B-1----:R-:W-:-:S04]  /*25820*/  IMAD R3, R2, 0x63, RZ ;  /* 0x0000006302037824 */ /* 0x002fc800078e02ff */
[----:B------:R0:W-:Y:S01]  /*25830*/  STL [R1+0xf0c], R5 ;  /* 0x000f0c0501007387 */ /* 0x0001e20000100800 */
[----:B--2---:R-:W-:-:S05]  /*25840*/  IADD3 R6, P2, R4, R9, RZ ;  /* 0x0000000904067210 */ /* 0x004fca0007f5e0ff */
[----:B------:R1:W-:Y:S01]  /*25850*/  STL [R1+0xf48], R6 ;  /* 0x000f480601007387 */ /* 0x0003e20000100800 */
[----:B0-----:R-:W-:-:S05]  /*25860*/  LEA.HI.X.SX32 R5, R24, R0, 0x1, P3 ;  /* 0x0000000018057211 */ /* 0x001fca00018f0eff */
[----:B------:R0:W-:Y:S01]  /*25870*/  STL [R1+0xf14], R5 ;  /* 0x000f140501007387 */ /* 0x0001e20000100800 */
[----:B-1----:R-:W-:-:S05]  /*25880*/  IADD3 R6, P3, R3, R9, RZ ;  /* 0x0000000903067210 */ /* 0x002fca0007f7e0ff */
        /* <DEDUP_REMOVED lines=9> */
[----:B0-----:R-:W-:Y:S02]  /*25920*/  LEA.HI.X.SX32 R5, R27, R0, 0x1, P6 ;  /* 0x000000001b057211 */ /* 0x001fe400030f0eff */
[----:B------:R-:W-:-:S03]  /*25930*/  IADD3 R12, P6, R8, R9, RZ ;  /* 0x00000009080c7210 */ /* 0x000fc60007fde0ff */
[----:B------:R0:W-:Y:S01]  /*25940*/  STL [R1+0xf2c], R5 ;  /* 0x000f2c0501007387 */ /* 0x0001e20000100800 */
[----:B-1----:R-:W-:-:S03]  /*25950*/  IMAD R6, R2, 0x5e, RZ ;  /* 0x0000005e02067824 */ /* 0x002fc600078e02ff */
[----:B------:R1:W-:Y:S01]  /*25960*/  STL [R1+0xf68], R12 ;  /* 0x000f680c01007387 */ /* 0x0003e20000100800 */
[-C--:B0-----:R-:W-:Y:S02]  /*25970*/  LEA.HI.X.SX32 R5, R28, R0.reuse, 0x1, P0 ;  /* 0x000000001c057211 */ /* 0x081fe400000f0eff */
[-C--:B------:R-:W-:Y:S02]  /*25980*/  IADD3 R13, P0, R7, R9.reuse, RZ ;  /* 0x00000009070d7210 */ /* 0x080fe40007f1e0ff */
[----:B-1----:R-:W-:Y:S01]  /*25990*/  LEA.HI.X.SX32 R12, R29, R0, 0x1, P1 ;  /* 0x000000001d0c7211 */ /* 0x002fe200008f0eff */
[----:B------:R0:W-:Y:S04]  /*259a0*/  STL [R1+0xf34], R5 ;  /* 0x000f340501007387 */ /* 0x0001e80000100800 */
[----:B------:R1:W-:Y:S04]  /*259b0*/  STL [R1+0xf70], R13 ;  /* 0x000f700d01007387 */ /* 0x0003e80000100800 */
[----:B------:R2:W-:Y:S01]  /*259c0*/  STL [R1+0xf3c], R12 ;  /* 0x000f3c0c01007387 */ /* 0x0005e20000100800 */
[----:B0-----:R-:W-:Y:S01]  /*259d0*/  IMAD R5, R2, 0x5d, RZ ;  /* 0x0000005d02057824 */ /* 0x001fe200078e02ff */
[----:B-1----:R-:W-:-:S02]  /*259e0*/  IADD3 R13, P1, R6, R9, RZ ;  /* 0x00000009060d7210 */ /* 0x002fc40007f3e0ff */
[----:B--2---:R-:W-:-:S03]  /*259f0*/  LEA.HI.X.SX32 R12, R4, R0, 0x1, P2 ;  /* 0x00000000040c7211 */ /* 0x004fc600010f0eff */
[----:B------:R0:W-:Y:S01]  /*25a00*/  STL [R1+0xf78], R13 ;  /* 0x000f780d01007387 */ /* 0x0001e20000100800 */
[----:B------:R-:W-:-:S03]  /*25a10*/  IMAD R4, R2, 0x5c, RZ ;  /* 0x0000005c02047824 */ /* 0x000fc600078e02ff */
[----:B------:R1:W-:Y:S01]  /*25a20*/  STL [R1+0xf44], R12 ;  /* 0x000f440c01007387 */ /* 0x0003e20000100800 */
[----:B0-----:R-:W-:Y:S02]  /*25a30*/  IADD3 R13, P2, R5, R9, RZ ;  /* 0x00000009050d7210 */ /* 0x001fe40007f5e0ff */
[----:B-1----:R-:W-:-:S03]  /*25a40*/  LEA.HI.X.SX32 R12, R3, R0, 0x1, P3 ;  /* 0x00000000030c7211 */ /* 0x002fc600018f0eff */
        /* <DEDUP_REMOVED lines=136> */
[----:B------:R-:W-:-:S03]  /*262d0*/  IMAD.SHL.U32 R8, R2, 0x40, RZ ;  /* 0x0000004002087824 */ /* 0x000fc600078e00ff */
        /* <DEDUP_REMOVED lines=239> */
[----:B------:R-:W-:Y:S01]  /*271d0*/  IMAD.SHL.U32 R8, R2, 0x10, RZ ;  /* 0x0000001002087824 */ /* 0x000fe200078e00ff */
[-C--:B------:R-:W-:Y:S02]  /*271e0*/  LEA.HI.X.SX32 R11, R11, R0.reuse, 0x1, P0 ;  /* 0x000000000b0b7211 */ /* 0x080fe400000f0eff */
[----:B------:R1:W-:Y:S01]  /*271f0*/  STL [R1+0x11a4], R12 ;  /* 0x0011a40c01007387 */ /* 0x0003e20000100800 */
[----:B0-----:R-:W-:Y:S02]  /*27200*/  IADD3 R13, P1, R10, R9, RZ ;  /* 0x000000090a0d7210 */ /* 0x001fe40007f3e0ff */
[----:B-1----:R-:W-:-:S03]  /*27210*/  LEA.HI.X.SX32 R12, R7, R0, 0x1, P2 ;  /* 0x00000000070c7211 */ /* 0x002fc600010f0eff */
[----:B------:R0:W-:Y:S01]  /*27220*/  STL [R1+0x11e0], R13 ;  /* 0x0011e00d01007387 */ /* 0x0001e20000100800 */
[----:B------:R-:W-:Y:S01]  /*27230*/  IMAD R7, R2, 0xf, RZ ;  /* 0x0000000f02077824 */ /* 0x000fe200078e02ff */
        /* <DEDUP_REMOVED lines=24> */
[----:B------:R-:W-:Y:S02]  /*273c0*/  LEA.HI.X.SX32 R5, R5, R0, 0x1, P5 ;  /* 0x0000000005057211 */ /* 0x000fe400028f0eff */
[----:B------:R1:W-:Y:S01]  /*273d0*/  STL [R1+0x11cc], R12 ;  /* 0x0011cc0c01007387 */ /* 0x0003e20000100800 */
[----:B0-----:R-:W-:Y:S01]  /*273e0*/  IADD3 R13, P6, R4, R9, RZ ;  /* 0x00000009040d7210 */ /* 0x001fe20007fde0ff */
[----:B-1----:R-:W-:-:S04]  /*273f0*/  IMAD R12, R2, 0xa, RZ ;  /* 0x0000000a020c7824 */ /* 0x002fc800078e02ff */
[----:B------:R0:W-:Y:S01]  /*27400*/  STL [R1+0x1208], R13 ;  /* 0x0012080d01007387 */ /* 0x0001e20000100800 */
[----:B------:R-:W-:-:S03]  /*27410*/  LEA.HI.X.SX32 R4, R4, R0, 0x1, P6 ;  /* 0x0000000004047211 */ /* 0x000fc600030f0eff */
[----:B------:R1:W-:Y:S01]  /*27420*/  STL [R1+0x11d4], R11 ;  /* 0x0011d40b01007387 */ /* 0x0003e20000100800 */
[----:B0-----:R-:W-:Y:S01]  /*27430*/  IADD3 R13, P0, R3, R9, RZ ;  /* 0x00000009030d7210 */ /* 0x001fe20007f1e0ff */
[----:B-1----:R-:W-:-:S04]  /*27440*/  IMAD R11, R2, 0x9, RZ ;  /* 0x00000009020b7824 */ /* 0x002fc800078e02ff */
[----:B------:R0:W-:Y:S01]  /*27450*/  STL [R1+0x1210], R13 ;  /* 0x0012100d01007387 */ /* 0x0001e20000100800 */
[----:B------:R-:W-:-:S03]  /*27460*/  LEA.HI.X.SX32 R3, R3, R0, 0x1, P0 ;  /* 0x0000000003037211 */ /* 0x000fc600000f0eff */
[----:B------:R1:W-:Y:S01]  /*27470*/  STL [R1+0x11dc], R10 ;  /* 0x0011dc0a01007387 */ /* 0x0003e20000100800 */
[----:B0-----:R-:W-:Y:S01]  /*27480*/  IADD3 R13, P1, R12, R9, RZ ;  /* 0x000000090c0d7210 */ /* 0x001fe20007f3e0ff */
[----:B-1----:R-:W-:-:S04]  /*27490*/  IMAD.SHL.U32 R10, R2, 0x8, RZ ;  /* 0x00000008020a7824 */ /* 0x002fc800078e00ff */
        /* <DEDUP_REMOVED lines=31> */
[-C--:B------:R-:W-:Y:S02]  /*27690*/  LEA.HI.X.SX32 R5, R5, R0.reuse, 0x1, P0 ;  /* 0x0000000005057211 */ /* 0x080fe400000f0eff */
[CC--:B------:R-:W-:Y:S01]  /*276a0*/  IADD3 R11, P2, R3.reuse, R9.reuse, RZ ;  /* 0x00000009030b7210 */ /* 0x0c0fe20007f5e0ff */
[----:B------:R-:W-:Y:S03]  /*276b0*/  STL [R1+0x1214], R14 ;  /* 0x0012140e01007387 */ /* 0x000fe60000100800 */
[----:B------:R-:W-:Y:S02]  /*276c0*/  LEA.HI.X.SX32 R3, R3, R0, 0x1, P2 ;  /* 0x0000000003037211 */ /* 0x000fe400010f0eff */
[----:B0-----:R-:W-:Y:S02]  /*276d0*/  IADD3 R13, P1, R4, R9, RZ ;  /* 0x00000009040d7210 */ /* 0x001fe40007f3e0ff */
[----:B------:R-:W-:-:S02]  /*276e0*/  IADD3 R9, P3, R9, R2, RZ ;  /* 0x0000000209097210 */ /* 0x000fc40007f7e0ff */
[-C--:B------:R-:W-:Y:S01]  /*276f0*/  LEA.HI.X.SX32 R4, R4, R0.reuse, 0x1, P1 ;  /* 0x0000000004047211 */ /* 0x080fe200008f0eff */
[----:B------:R-:W-:Y:S01]  /*27700*/  STL [R1+0x1250], R13 ;  /* 0x0012500d01007387 */ /* 0x000fe20000100800 */
[----:B------:R-:W-:-:S03]  /*27710*/  LEA.HI.X.SX32 R2, R2, R0, 0x1, P3 ;  /* 0x0000000002027211 */ /* 0x000fc600018f0eff */
[----:B------:R-:W-:Y:S04]  /*27720*/  STL [R1+0x121c], R12 ;  /* 0x00121c0c01007387 */ /* 0x000fe80000100800 */
        /* <DEDUP_REMOVED lines=8> */
[----:B------:R-:W2:Y:S04]  /*277b0*/  LDL.LU R0, [R1+0x23e8] ;  /* 0x0023e80001007983 */ /* 0x000ea80000300800 */
[----:B------:R0:W-:Y:S04]  /*277c0*/  STL [R1+0x1254], R3 ;  /* 0x0012540301007387 */ /* 0x0001e80000100800 */
[----:B------:R-:W-:Y:S04]  /*277d0*/  STL [R1+0x318], RZ ;  /* 0x000318ff01007387 */ /* 0x000fe80000100800 */
        /* <DEDUP_REMOVED lines=58> */
[----:B0-----:R-:W3:Y:S04]  /*27b80*/  LDL R3, [R1+0x72c] ;  /* 0x00072c0001037983 */ /* 0x001ee80000100800 */
        /* <DEDUP_REMOVED lines=14> */
[----:B--2---:R-:W-:-:S02]  /*27c70*/  LOP3.LUT R2, R0, 0x10, RZ, 0x3c, !PT ;  /* 0x0000001000027812 */ /* 0x004fc400078e3cff */
[C---:B------:R-:W-:Y:S01]  /*27c80*/  LOP3.LUT R5, R0.reuse, 0x20, RZ, 0x3c, !PT ;  /* 0x0000002000057812 */ /* 0x040fe200078e3cff */
[----:B------:R1:W-:Y:S01]  /*27c90*/  STL [R1+0x2f8], RZ ;  /* 0x0002f8ff01007387 */ /* 0x0003e20000100800 */
[----:B------:R-:W-:-:S03]  /*27ca0*/  LOP3.LUT R4, R0, 0x30, RZ, 0x3c, !PT ;  /* 0x0000003000047812 */ /* 0x000fc600078e3cff */
        /* <DEDUP_REMOVED lines=13> */
[----:B---3--:R-:W-:-:S05]  /*27d80*/  LOP3.LUT R2, R3, 0x40, RZ, 0x3c, !PT ;  /* 0x0000004003027812 */ /* 0x008fca00078e3cff */
[----:B------:R1:W-:Y:S02]  /*27d90*/  STL [R1+0x780], R2 ;  /* 0x0007800201007387 */ /* 0x0003e40000100800 */
.L_x_2:
[----:B------:R-:W2:Y:S01]  /*27da0*/  LDL R5, [R1+0x8c0] ;  /* 0x0008c00001057983 */ /* 0x000ea20000100800 */
[----:B01----:R-:W0:Y:S03]  /*27db0*/  LDC R2, c[0x0][0x230] ;  /* 0x00008c00ff027b82 */ /* 0x003e260000000800 */
[----:B--2---:R1:W-:Y:S04]  /*27dc0*/  STL [R1+0x4f20], R5 ;  /* 0x004f200501007387 */ /* 0x0043e80000100800 */
[----:B------:R-:W2:Y:S04]  /*27dd0*/  LDL R4, [R1+0x8c4] ;  /* 0x0008c40001047983 */ /* 0x000ea80000100800 */
[----:B-1----:R-:W0:Y:S04]  /*27de0*/  LDL R5, [R1+0xde4] ;  /* 0x000de40001057983 */ /* 0x002e280000100800 */
        /* <DEDUP_REMOVED lines=66> */
[----:B------:R1:W-:Y:S04]  /*28210*/  STL [R1+0x4f1c], R9 ;  /* 0x004f1c0901007387 */ /* 0x0003e80000100800 */
        /* <DEDUP_REMOVED lines=23> */
[----:B-----5:R-:W-:Y:S04]  /*28390*/  STL [R1+0x45cc], R0 ;  /* 0x0045cc0001007387 */ /* 0x020fe80000100800 */
        /* <DEDUP_REMOVED lines=235> */
[----:B------:R-:W-:Y:S01]  /*29250*/  STL [R1+0x4d18], R0 ;  /* 0x004d180001007387 */ /* 0x000fe20000100800 */
[----:B0-----:R-:W-:-:S03]  /*29260*/  IMAD R2, R5, -0x80, R2 ;  /* 0xffffff8005027824 */ /* 0x001fc600078e0202 */
[----:B------:R-:W-:Y:S04]  /*29270*/  STL [R1+0x4d20], R0 ;  /* 0x004d200001007387 */ /* 0x000fe80000100800 */
[----:B------:R-:W-:Y:S04]  /*29280*/  STL [R1+0x4d28], R0 ;  /* 0x004d280001007387 */ /* 0x000fe80000100800 */
[----:B------:R-:W-:Y:S04]  /*29290*/  STL [R1+0x4d30], R0 ;  /* 0x004d300001007387 */ /* 0x000fe80000100800 */
[----:B------:R-:W-:Y:S04]  /*292a0*/  STL [R1+0x4d38], R0 ;  /* 0x004d380001007387 */ /* 0x000fe80000100800 */
[----:B------:R-:W2:Y:S01]  /*292b0*/  LDL.LU R5, [R1+0x4f20] ;  /* 0x004f200001057983 */ /* 0x000ea20000300800 */
[----:B------:R-:W-:-:S02]  /*292c0*/  ISETP.GT.AND P0, PT, R2, RZ, PT ;  /* 0x000000ff0200720c */ /* 0x000fc40003f04270 */
[----:B-1----:R-:W-:-:S11]  /*292d0*/  PRMT R9, RZ, 0x7610, R9 ;  /* 0x00007610ff097816 */ /* 0x002fd60000000009 */
[----:B--2---:R-:W2:Y:S01]  /*292e0*/  @P0 LDG.E.U8 R9, desc[UR6][R4.64] ;  /* 0x0000000604090981 */ /* 0x004ea2000c1e1100 */
[----:B------:R-:W-:-:S03]  /*292f0*/  ISETP.GT.AND P1, PT, R2, 0x1, PT ;  /* 0x000000010200780c */ /* 0x000fc60003f24270 */
[----:B--2---:R0:W-:Y:S04]  /*29300*/  STL [R1+0x198], R9 ;  /* 0x0001980901007387 */ /* 0x0041e80000100800 */
[----:B0-----:R-:W2:Y:S04]  /*29310*/  LDL.LU R9, [R1+0x4f1c] ;  /* 0x004f1c0001097983 */ /* 0x001ea80000300800 */
[----:B------:R-:W3:Y:S04]  /*29320*/  LDL R4, [R1+0x125c] ;  /* 0x00125c0001047983 */ /* 0x000ee80000100800 */
[----:B------:R-:W3:Y:S01]  /*29330*/  LDL R5, [R1+0x1260] ;  /* 0x0012600001057983 */ /* 0x000ee20000100800 */
[----:B------:R-:W-:-:S02]  /*29340*/  PRMT R11, RZ, 0x7610, R11 ;  /* 0x00007610ff0b7816 */ /* 0x000fc4000000000b */
[----:B---3--:R-:W-:-:S04]  /*29350*/  @P1 LOP3.LUT R5, R5, R4, RZ, 0x3c, !PT ;  /* 0x0000000405051212 */ /* 0x008fc800078e3cff */
[----:B------:R-:W-:-:S04]  /*29360*/  @P1 LOP3.LUT R4, R5, R4, RZ, 0x3c, !PT ;  /* 0x0000000405041212 */ /* 0x000fc800078e3cff */
[----:B------:R-:W-:-:S05]  /*29370*/  @P1 LOP3.LUT R5, R5, R4, RZ, 0x3c, !PT ;  /* 0x0000000405051212 */ /* 0x000fca00078e3cff */
[----:B------:R-:W3:Y:S01]  /*29380*/  @P1 LDG.E.U8 R11, desc[UR6][R4.64] ;  /* 0x00000006040b1981 */ /* 0x000ee2000c1e1100 */
[----:B------:R-:W-:-:S03]  /*29390*/  ISETP.GT.AND P2, PT, R2, 0x2, PT ;  /* 0x000000020200780c */ /* 0x000fc60003f44270 */
[----:B---3--:R0:W-:Y:S04]  /*293a0*/  STL [R1+0x194], R11 ;  /* 0x0001940b01007387 */ /* 0x0081e80000100800 */
[----:B0-----:R-:W3:Y:S04]  /*293b0*/  LDL.LU R11, [R1+0x4f18] ;  /* 0x004f1800010b7983 */ /* 0x001ee80000300800 */
[----:B------:R-:W4:Y:S04]  /*293c0*/  LDL R4, [R1+0x1254] ;  /* 0x0012540001047983 */ /* 0x000f280000100800 */
[----:B------:R-:W4:Y:S01]  /*293d0*/  LDL R5, [R1+0x1258] ;  /* 0x0012580001057983 */ /* 0x000f220000100800 */
[----:B--2---:R-:W-:-:S02]  /*293e0*/  PRMT R9, RZ, 0x7610, R9 ;  /* 0x00007610ff097816 */ /* 0x004fc40000000009 */
[----:B----4-:R-:W-:-:S04]  /*293f0*/  @P2 LOP3.LUT R5, R5, R4, RZ, 0x3c, !PT ;  /* 0x0000000405052212 */ /* 0x010fc800078e3cff */
[----:B------:R-:W-:-:S04]  /*29400*/  @P2 LOP3.LUT R4, R5, R4, RZ, 0x3c, !PT ;  /* 0x0000000405042212 */ /* 0x000fc800078e3cff */
[----:B------:R-:W-:-:S05]  /*29410*/  @P2 LOP3.LUT R5, R5, R4, RZ, 0x3c, !PT ;  /* 0x0000000405052212 */ /* 0x000fca00078e3cff */
[----:B------:R-:W2:Y:S01]  /*29420*/  @P2 LDG.E.U8 R9, desc[UR6][R4.64] ;  /* 0x0000000604092981 */ /* 0x000ea2000c1e1100 */
[----:B------:R-:W-:-:S03]  /*29430*/  ISETP.GT.AND P3, PT, R2, 0x3, PT ;  /* 0x000000030200780c */ /* 0x000fc60003f64270 */
[----:B--2---:R0:W-:Y:S04]  /*29440*/  STL [R1+0x190], R9 ;  /* 0x0001900901007387 */ /* 0x0041e80000100800 */
[----:B0-----:R-:W2:Y:S04]  /*29450*/  LDL.LU R9, [R1+0x4f14] ;  /* 0x004f140001097983 */ /* 0x001ea80000300800 */
[----:B------:R-:W4:Y:S04]  /*29460*/  LDL R4, [R1+0x124c] ;  /* 0x00124c0001047983 */ /* 0x000f280000100800 */
[----:B------:R-:W4:Y:S01]  /*29470*/  LDL R5, [R1+0x1250] ;  /* 0x0012500001057983 */ /* 0x000f220000100800 */
[----:B---3--:R-:W-:-:S02]  /*29480*/  PRMT R11, RZ, 0x7610, R11 ;  /* 0x00007610ff0b7816 */ /* 0x008fc4000000000b */
[----:B----4-:R-:W-:-:S04]  /*29490*/  @P3 LOP3.LUT R5, R5, R4, RZ, 0x3c, !PT ;  /* 0x0000000405053212 */ /* 0x010fc800078e3cff */
        /* <DEDUP_REMOVED lines=638> */
[----:B------:R-:W-:-:S02]  /*2bc80*/  PRMT R7, RZ, 0x7610, R7 ;  /* 0x00007610ff077816 */ /* 0x000fc40000000007 */
[----:B----4-:R-:W-:-:S04]  /*2bc90*/  @P3 LOP3.LUT R5, R5, R4, RZ, 0x3c, !PT ;  /* 0x0000000405053212 */ /* 0x010fc800078e3cff */
[----:B------:R-:W-:-:S04]  /*2bca0*/  @P3 LOP3.LUT R4, R5, R4, RZ, 0x3c, !PT ;  /* 0x0000000405043212 */ /* 0x000fc800078e3cff */
[----:B------:R-:W-:-:S05]  /*2bcb0*/  @P3 LOP3.LUT R5, R5, R4, RZ, 0x3c, !PT ;  /* 0x0000000405053212 */ /* 0x000fca00078e3cff */
[----:B------:R-:W4:Y:S01]  /*2bcc0*/  @P3 LDG.E.U8 R7, desc[UR6][R4.64] ;  /* 0x0000000604073981 */ /* 0x000f22000c1e1100 */
[----:B------:R-:W-:-:S03]  /*2bcd0*/  ISETP.GT.AND P0, PT, R2, 0x44, PT ;  /* 0x000000440200780c */ /* 0x000fc60003f04270 */
[----:B----4-:R0:W-:Y:S04]  /*2bce0*/  STL [R1+0x8c], R7 ;  /* 0x00008c0701007387 */ /* 0x0101e80000100800 */
[----:B0-----:R-:W4:Y:S04]  /*2bcf0*/  LDL.LU R7, [R1+0x4e10] ;  /* 0x004e100001077983 */ /* 0x001f280000300800 */
        /* <DEDUP_REMOVED lines=10> */
[----:B------:R-:W2:Y:S04]  /*2bda0*/  LDL R4, [R1+0x103c] ;  /* 0x00103c0001047983 */ /* 0x000ea80000100800 */
[----:B------:R-:W2:Y:S01]  /*2bdb0*/  LDL R5, [R1+0x1040] ;  /* 0x0010400001057983 */ /* 0x000ea20000100800 */
[----:B------:R-:W-:-:S02]  /*2bdc0*/  PRMT R26, RZ, 0x7610, R26 ;  /* 0x00007610ff1a7816 */ /* 0x000fc4000000001a */
[----:B--2---:R-:W-:-:S04]  /*2bdd0*/  @P1 LOP3.LUT R5, R5, R4, RZ, 0x3c, !PT ;  /* 0x0000000405051212 */ /* 0x004fc800078e3cff */
        /* <DEDUP_REMOVED lines=102> */
[----:B------:R0:W4:Y:S04]  /*2c440*/  @P3 LDG.E.U8 R0, desc[UR6][R4.64] ;  /* 0x0000000604003981 */ /* 0x000128000c1e1100 */
[----:B------:R-:W0:Y:S04]  /*2c450*/  LDL R4, [R1+0xfe4] ;  /* 0x000fe40001047983 */ /* 0x000e280000100800 */
[----:B------:R-:W0:Y:S01]  /*2c460*/  LDL R5, [R1+0xfe8] ;  /* 0x000fe80001057983 */ /* 0x000e220000100800 */
[----:B------:R-:W-:Y:S02]  /*2c470*/  ISETP.GT.AND P0, PT, R2, 0x50, PT ;  /* 0x000000500200780c */ /* 0x000fe40003f04270 */
[----:B------:R-:W-:-:S11]  /*2c480*/  PRMT R29, RZ, 0x7610, R29 ;  /* 0x00007610ff1d7816 */ /* 0x000fd6000000001d */
[----:B0-----:R-:W-:-:S04]  /*2c490*/  @P0 LOP3.LUT R5, R5, R4, RZ, 0x3c, !PT ;  /* 0x0000000405050212 */ /* 0x001fc800078e3cff */
[----:B------:R-:W-:-:S04]  /*2c4a0*/  @P0 LOP3.LUT R4, R5, R4, RZ, 0x3c, !PT ;  /* 0x0000000405040212 */ /* 0x000fc800078e3cff */
[----:B------:R-:W-:-:S05]  /*2c4b0*/  @P0 LOP3.LUT R5, R5, R4, RZ, 0x3c, !PT ;  /* 0x0000000405050212 */ /* 0x000fca00078e3cff */
[----:B------:R-:W3:Y:S04]  /*2c4c0*/  @P0 LDG.E.U8 R29, desc[UR6][R4.64] ;  /* 0x00000006041d0981 */ /* 0x000ee8000c1e1100 */
[----:B----4-:R-:W-:Y:S01]  /*2c4d0*/  STL [R1+0x4d3c], R0 ;  /* 0x004d3c0001007387 */ /* 0x010fe20000100800 */
[----:B------:R-:W-:-:S03]  /*2c4e0*/  ISETP.GT.AND P1, PT, R2, 0x51, PT ;  /* 0x000000510200780c */ /* 0x000fc60003f24270 */
[----:B---3--:R0:W-:Y:S04]  /*2c4f0*/  STL [R1+0x58], R29 ;  /* 0x0000581d01007387 */ /* 0x0081e80000100800 */
[----:B0-----:R-:W3:Y:S04]  /*2c500*/  LDL.LU R29, [R1+0x4de0] ;  /* 0x004de000011d7983 */ /* 0x001ee80000300800 */
        /* <DEDUP_REMOVED lines=10> */
[----:B------:R-:W2:Y:S04]  /*2c5b0*/  LDL R4, [R1+0xfd4] ;  /* 0x000fd40001047983 */ /* 0x000ea80000100800 */
[----:B------:R-:W2:Y:S01]  /*2c5c0*/  LDL R5, [R1+0xfd8] ;  /* 0x000fd80001057983 */ /* 0x000ea20000100800 */
[----:B------:R-:W-:-:S02]  /*2c5d0*/  PRMT R11, RZ, 0x7610, R11 ;  /* 0x00007610ff0b7816 */ /* 0x000fc4000000000b */
[----:B--2---:R-:W-:-:S04]  /*2c5e0*/  @P2 LOP3.LUT R5, R5, R4, RZ, 0x3c, !PT ;  /* 0x0000000405052212 */ /* 0x004fc800078e3cff */
[----:B------:R-:W-:-:S04]  /*2c5f0*/  @P2 LOP3.LUT R4, R5, R4, RZ, 0x3c, !PT ;  /* 0x0000000405042212 */ /* 0x000fc800078e3cff */
[----:B------:R-:W-:-:S05]  /*2c600*/  @P2 LOP3.LUT R5, R5, R4, RZ, 0x3c, !PT ;  /* 0x0000000405052212 */ /* 0x000fca00078e3cff */
[----:B------:R0:W2:Y:S04]  /*2c610*/  @P2 LDG.E.U8 R11, desc[UR6][R4.64] ;  /* 0x00000006040b2981 */ /* 0x0000a8000c1e1100 */
        /* <DEDUP_REMOVED lines=8> */
[----:B--2---:R0:W-:Y:S04]  /*2c6a0*/  STL [R1+0x50], R11 ;  /* 0x0000500b01007387 */ /* 0x0041e80000100800 */
[----:B0-----:R-:W2:Y:S04]  /*2c6b0*/  LDL R11, [R1+0xfb0] ;  /* 0x000fb000010b7983 */ /* 0x001ea80000100800 */
[----:B---3--:R0:W-:Y:S04]  /*2c6c0*/  STL [R1+0x4c], R27 ;  /* 0x00004c1b01007387 */ /* 0x0081e80000100800 */
[----:B0-----:R-:W3:Y:S04]  /*2c6d0*/  LDL.LU R27, [R1+0x4dd8] ;  /* 0x004dd800011b7983 */ /* 0x001ee80000300800 */
[----:B------:R-:W4:Y:S04]  /*2c6e0*/  LDL R4, [R1+0xfc4] ;  /* 0x000fc40001047983 */ /* 0x000f280000100800 */
[----:B------:R-:W4:Y:S01]  /*2c6f0*/  LDL R5, [R1+0xfc8] ;  /* 0x000fc80001057983 */ /* 0x000f220000100800 */
[----:B------:R-:W-:-:S02]  /*2c700*/  ISETP.GT.AND P0, PT, R2, 0x54, PT ;  /* 0x000000540200780c */ /* 0x000fc40003f04270 */
[----:B------:R-:W-:-:S11]  /*2c710*/  PRMT R22, RZ, 0x7610, R22 ;  /* 0x00007610ff167816 */ /* 0x000fd60000000016 */
        /* <DEDUP_REMOVED lines=24> */
[----:B------:R-:W-:Y:S02]  /*2c8a0*/  ISETP.GT.AND P3, PT, R2, 0x57, PT ;  /* 0x000000570200780c */ /* 0x000fe40003f64270 */
[----:B------:R-:W-:Y:S01]  /*2c8b0*/  PRMT R19, RZ, 0x7610, R19 ;  /* 0x00007610ff137816 */ /* 0x000fe20000000013 */
[----:B---3--:R0:W-:Y:S04]  /*2c8c0*/  STL [R1+0x40], R18 ;  /* 0x0000401201007387 */ /* 0x0081e80000100800 */
[----:B0-----:R-:W3:Y:S04]  /*2c8d0*/  LDL.LU R18, [R1+0x4dcc] ;  /* 0x004dcc0001127983 */ /* 0x001ee80000300800 */
[----:B------:R-:W4:Y:S02]  /*2c8e0*/  LDL R5, [R1+0xfac] ;  /* 0x000fac0001057983 */ /* 0x000f240000100800 */
[----:B------:R-:W-:-:S02]  /*2c8f0*/  @P3 IMAD.MOV.U32 R4, RZ, RZ, R11 ;  /* 0x000000ffff043224 */ /* 0x000fc400078e000b */
[----:B------:R-:W2:Y:S04]  /*2c900*/  LDL R11, [R1+0xf90] ;  /* 0x000f9000010b7983 */ /* 0x000ea80000100800 */
[----:B----4-:R-:W4:Y:S01]  /*2c910*/  @P3 LDG.E.U8 R19, desc[UR6][R4.64] ;  /* 0x0000000604133981 */ /* 0x010f22000c1e1100 */
        /* <DEDUP_REMOVED lines=27> */
[----:B------:R-:W4:Y:S04]  /*2cad0*/  @P2 LDG.E.U8 R23, desc[UR6][R4.64] ;  /* 0x0000000604172981 */ /* 0x000f28000c1e1100 */
[----:B--2---:R0:W-:Y:S04]  /*2cae0*/  STL [R1+0x34], R9 ;  /* 0x0000340901007387 */ /* 0x0041e80000100800 */
[----:B0-----:R-:W2:Y:S01]  /*2caf0*/  LDL R9, [R1+0xf80] ;  /* 0x000f800001097983 */ /* 0x001ea20000100800 */
[----:B------:R-:W-:-:S03]  /*2cb00*/  ISETP.GT.AND P3, PT, R2, 0x5b, PT ;  /* 0x0000005b0200780c */ /* 0x000fc60003f64270 */
[----:B----4-:R0:W-:Y:S04]  /*2cb10*/  STL [R1+0x30], R23 ;  /* 0x0000301701007387 */ /* 0x0101e80000100800 */
[----:B0-----:R-:W4:Y:S04]  /*2cb20*/  LDL.LU R23, [R1+0x4dc0] ;  /* 0x004dc00001177983 */ /* 0x001f280000300800 */
[----:B------:R-:W3:Y:S01]  /*2cb30*/  LDL R5, [R1+0xf8c] ;  /* 0x000f8c0001057983 */ /* 0x000ee20000100800 */
[----:B------:R-:W-:Y:S01]  /*2cb40*/  PRMT R0, RZ, 0x7610, R0 ;  /* 0x00007610ff007816 */ /* 0x000fe20000000000 */
[----:B------:R-:W-:Y:S01]  /*2cb50*/  @P3 IMAD.MOV.U32 R4, RZ, RZ, R11 ;  /* 0x000000ffff043224 */ /* 0x000fe200078e000b */
[----:B------:R-:W-:Y:S01]  /*2cb60*/  ISETP.GT.AND P0, PT, R2, 0x5c, PT ;  /* 0x0000005c0200780c */ /* 0x000fe20003f04270 */
[----:B------:R-:W4:Y:S04]  /*2cb70*/  LDL R11, [R1+0xf60] ;  /* 0x000f6000010b7983 */ /* 0x000f280000100800 */
[----:B---3--:R-:W3:Y:S04]  /*2cb80*/  @P3 LDG.E.U8 R0, desc[UR6][R4.64] ;  /* 0x0000000604003981 */ /* 0x008ee8000c1e1100 */
[----:B------:R-:W2:Y:S04]  /*2cb90*/  LDL R4, [R1+0xf84] ;  /* 0x000f840001047983 */ /* 0x000ea80000100800 */
[----:B------:R-:W2:Y:S01]  /*2cba0*/  LDL R5, [R1+0xf88] ;  /* 0x000f880001057983 */ /* 0x000ea20000100800 */
[----:B------:R-:W-:-:S02]  /*2cbb0*/  PRMT R7, RZ, 0x7610, R7 ;  /* 0x00007610ff077816 */ /* 0x000fc40000000007 */
[----:B------:R-:W-:Y:S01]  /*2cbc0*/  ISETP.GT.AND P1, PT, R2, 0x5d, PT ;  /* 0x0000005d0200780c */ /* 0x000fe20003f24270 */
[----:B---3--:R-:W-:Y:S01]  /*2cbd0*/  STL [R1+0x4d90], R0 ;  /* 0x004d900001007387 */ /* 0x008fe20000100800 */
[----:B--2---:R-:W-:-:S04]  /*2cbe0*/  @P0 LOP3.LUT R5, R5, R4, RZ, 0x3c, !PT ;  /* 0x0000000405050212 */ /* 0x004fc800078e3cff */
[----:B------:R-:W-:-:S04]  /*2cbf0*/  @P0 LOP3.LUT R4, R5, R4, RZ, 0x3c, !PT ;  /* 0x0000000405040212 */ /* 0x000fc800078e3cff */
[----:B------:R-:W-:-:S05]  /*2cc00*/  @P0 LOP3.LUT R5, R5, R4, RZ, 0x3c, !PT ;  /* 0x0000000405050212 */ /* 0x000fca00078e3cff */
[----:B------:R0:W2:Y:S04]  /*2cc10*/  @P0 LDG.E.U8 R7, desc[UR6][R4.64] ;  /* 0x0000000604070981 */ /* 0x0000a8000c1e1100 */
[----:B------:R-:W3:Y:S01]  /*2cc20*/  LDL R5, [R1+0xf7c] ;  /* 0x000f7c0001057983 */ /* 0x000ee20000100800 */
[----:B------:R-:W-:Y:S01]  /*2cc30*/  PRMT R8, RZ, 0x7610, R8 ;  /* 0x00007610ff087816 */ /* 0x000fe20000000008 */
[----:B0-----:R-:W-:Y:S02]  /*2cc40*/  @P1 IMAD.MOV.U32 R4, RZ, RZ, R9 ;  /* 0x000000ffff041224 */ /* 0x001fe400078e0009 */
[----:B--2---:R0:W-:Y:S01]  /*2cc50*/  STL [R1+0x28], R7 ;  /* 0x0000280701007387 */ /* 0x0041e20000100800 */
[----:B------:R-:W-:Y:S02]  /*2cc60*/  ISETP.GT.AND P2, PT, R2, 0x60, PT ;  /* 0x000000600200780c */ /* 0x000fe40003f44270 */
[----:B------:R-:W-:Y:S01]  /*2cc70*/  PRMT R24, RZ, 0x7610, R24 ;  /* 0x00007610ff187816 */ /* 0x000fe20000000018 */
[----:B------:R-:W2:Y:S04]  /*2cc80*/  LDL R9, [R1+0xedc] ;  /* 0x000edc0001097983 */ /* 0x000ea80000100800 */
[----:B---3--:R1:W3:Y:S04]  /*2cc90*/  @P1 LDG.E.U8 R8, desc[UR6][R4.64] ;  /* 0x0000000604081981 */ /* 0x0082e8000c1e1100 */
[----:B0-----:R-:W2:Y:S04]  /*2cca0*/  LDL R7, [R1+0xee8] ;  /* 0x000ee80001077983 */ /* 0x001ea80000100800 */
[----:B------:R-:W1:Y:S04]  /*2ccb0*/  LDL R4, [R1+0xf64] ;  /* 0x000f640001047983 */ /* 0x000e680000100800 */
[----:B------:R-:W1:Y:S02]  /*2ccc0*/  LDL R5, [R1+0xf68] ;  /* 0x000f680001057983 */ /* 0x000e640000100800 */
[----:B-1----:R-:W-:-:S04]  /*2ccd0*/  @P2 LOP3.LUT R5, R5, R4, RZ, 0x3c, !PT ;  /* 0x0000000405052212 */ /* 0x002fc800078e3cff */
[----:B------:R-:W-:-:S04]  /*2cce0*/  @P2 LOP3.LUT R4, R5, R4, RZ, 0x3c, !PT ;  /* 0x0000000405042212 */ /* 0x000fc800078e3cff */
[----:B------:R-:W-:-:S05]  /*2ccf0*/  @P2 LOP3.LUT R5, R5, R4, RZ, 0x3c, !PT ;  /* 0x0000000405052212 */ /* 0x000fca00078e3cff */
[----:B------:R-:W4:Y:S04]  /*2cd00*/  @P2 LDG.E.U8 R24, desc[UR6][R4.64] ;  /* 0x0000000604182981 */ /* 0x000f28000c1e1100 */
[----:B---3--:R0:W-:Y:S04]  /*2cd10*/  STL [R1+0x24], R8 ;  /* 0x0000240801007387 */ /* 0x0081e80000100800 */
[----:B0-----:R-:W3:Y:S01]  /*2cd20*/  LDL R8, [R1+0xee0] ;  /* 0x000ee00001087983 */ /* 0x001ee20000100800 */
[----:B------:R-:W-:-:S03]  /*2cd30*/  ISETP.GT.AND P3, PT, R2, 0x61, PT ;  /* 0x000000610200780c */ /* 0x000fc60003f64270 */
[----:B----4-:R0:W-:Y:S04]  /*2cd40*/  STL [R1+0x20], R24 ;  /* 0x0000201801007387 */ /* 0x0101e80000100800 */
[----:B0-----:R-:W4:Y:S04]  /*2cd50*/  LDL.LU R24, [R1+0x4dbc] ;  /* 0x004dbc0001187983 */ /* 0x001f280000300800 */
[----:B------:R-:W2:Y:S01]  /*2cd60*/  LDL R5, [R1+0xf5c] ;  /* 0x000f5c0001057983 */ /* 0x000ea20000100800 */
[----:B------:R-:W-:Y:S01]  /*2cd70*/  PRMT R25, RZ, 0x7610, R25 ;  /* 0x00007610ff197816 */ /* 0x000fe20000000019 */
[----:B------:R-:W-:-:S02]  /*2cd80*/  @P3 IMAD.MOV.U32 R4, RZ, RZ, R11 ;  /* 0x000000ffff043224 */ /* 0x000fc400078e000b */
[----:B------:R-:W4:Y:S04]  /*2cd90*/  LDL R11, [R1+0xf58] ;  /* 0x000f5800010b7983 */ /* 0x000f280000100800 */
[----:B--2---:R-:W2:Y:S01]  /*2cda0*/  @P3 LDG.E.U8 R25, desc[UR6][R4.64] ;  /* 0x0000000604193981 */ /* 0x004ea2000c1e1100 */
[C---:B------:R-:W-:Y:S02]  /*2cdb0*/  ISETP.GT.AND P4, PT, R2.reuse, 0x70, PT ;  /* 0x000000700200780c */ /* 0x040fe40003f84270 */
[----:B------:R-:W-:Y:S01]  /*2cdc0*/  PRMT R26, RZ, 0x7610, R26 ;  /* 0x00007610ff1a7816 */ /* 0x000fe2000000001a */
[----:B--2---:R0:W-:Y:S04]  /*2cdd0*/  STL [R1+0x1c], R25 ;  /* 0x00001c1901007387 */ /* 0x0041e80000100800 */
[----:B0-----:R-:W2:Y:S04]  /*2cde0*/  LDL.LU R25, [R1+0x4db8] ;  /* 0x004db80001197983 */ /* 0x001ea80000300800 */
[----:B------:R-:W3:Y:S02]  /*2cdf0*/  LDL R5, [R1+0xee4] ;  /* 0x000ee40001057983 */ /* 0x000ee40000100800 */
[----:B------:R-:W-:Y:S01]  /*2ce00*/  @P4 IMAD.MOV.U32 R4, RZ, RZ, R7 ;  /* 0x000000ffff044224 */ /* 0x000fe200078e0007 */
[----:B------:R-:W-:Y:S01]  /*2ce10*/  ISETP.GT.AND P5, PT, R2, 0x71, PT ;  /* 0x000000710200780c */ /* 0x000fe20003fa4270 */
[----:B------:R-:W2:Y:S04]  /*2ce20*/  LDL R7, [R1+0xf50] ;  /* 0x000f500001077983 */ /* 0x000ea80000100800 */
[----:B---3--:R0:W3:Y:S01]  /*2ce30*/  @P4 LDG.E.U8 R26, desc[UR6][R4.64] ;  /* 0x00000006041a4981 */ /* 0x0080e2000c1e1100 */
[----:B------:R-:W-:-:S07]  /*2ce40*/  PRMT R17, RZ, 0x7610, R17 ;  /* 0x00007610ff117816 */ /* 0x000fce0000000011 */
[----:B0-----:R-:W-:Y:S02]  /*2ce50*/  @P5 IMAD.MOV.U32 R4, RZ, RZ, R8 ;  /* 0x000000ffff045224 */ /* 0x001fe400078e0008 */
[----:B------:R-:W-:-:S05]  /*2ce60*/  @P5 IMAD.MOV.U32 R5, RZ, RZ, R9 ;  /* 0x000000ffff055224 */ /* 0x000fca00078e0009 */
[----:B------:R4:W2:Y:S04]  /*2ce70*/  @P5 LDG.E.U8 R17, desc[UR6][R4.64] ;  /* 0x0000000604115981 */ /* 0x0008a8000c1e1100 */
[----:B---3--:R0:W-:Y:S01]  /*2ce80*/  STL [R1+0x4db0], R26 ;  /* 0x004db01a01007387 */ /* 0x0081e20000100800 */
[----:B------:R-:W-:Y:S02]  /*2ce90*/  ISETP.GT.AND P0, PT, R2, 0x62, PT ;  /* 0x000000620200780c */ /* 0x000fe40003f04270 */
[----:B------:R-:W-:Y:S01]  /*2cea0*/  PRMT R10, RZ, 0x7610, R10 ;  /* 0x00007610ff0a7816 */ /* 0x000fe2000000000a */
[----:B------:R-:W3:Y:S04]  /*2ceb0*/  LDL R9, [R1+0xed4] ;  /* 0x000ed40001097983 */ /* 0x000ee80000100800 */
[----:B------:R-:W3:Y:S04]  /*2cec0*/  LDL R8, [R1+0xed8] ;  /* 0x000ed80001087983 */ /* 0x000ee80000100800 */
[----:B0-----:R-:W3:Y:S02]  /*2ced0*/  LDL R26, [R1+0xf54] ;  /* 0x000f5400011a7983 */ /* 0x001ee40000100800 */
[----:B----4-:R-:W-:-:S02]  /*2cee0*/  @P0 IMAD.MOV.U32 R4, RZ, RZ, R11 ;  /* 0x000000ffff040224 */ /* 0x010fc400078e000b */
[----:B--2---:R0:W-:Y:S01]  /*2cef0*/  STL [R1+0x4db4], R17 ;  /* 0x004db41101007387 */ /* 0x0041e20000100800 */
[----:B------:R-:W-:Y:S02]  /*2cf00*/  ISETP.GT.AND P1, PT, R2, 0x63, PT ;  /* 0x000000630200780c */ /* 0x000fe40003f24270 */
[----:B------:R-:W-:Y:S01]  /*2cf10*/  PRMT R6, RZ, 0x7610, R6 ;  /* 0x00007610ff067816 */ /* 0x000fe20000000006 */
[----:B------:R-:W2:Y:S04]  /*2cf20*/  LDL R11, [R1+0xf44] ;  /* 0x000f4400010b7983 */ /* 0x000ea80000100800 */
[----:B0-----:R-:W4:Y:S01]  /*2cf30*/  LDL R17, [R1+0xed0] ;  /* 0x000ed00001117983 */ /* 0x001f220000100800 */
[----:B---3--:R-:W-:-:S03]  /*2cf40*/  @P0 IMAD.MOV.U32 R5, RZ, RZ, R26 ;  /* 0x000000ffff050224 */ /* 0x008fc600078e001a */
[----:B------:R-:W3:Y:S04]  /*2cf50*/  LDL R26, [R1+0xecc] ;  /* 0x000ecc00011a7983 */ /* 0x000ee80000100800 */
[----:B------:R0:W2:Y:S04]  /*2cf60*/  @P0 LDG.E.U8 R10, desc[UR6][R4.64] ;  /* 0x00000006040a0981 */ /* 0x0000a8000c1e1100 */
[----:B------:R-:W4:Y:S01]  /*2cf70*/  LDL R5, [R1+0xf4c] ;  /* 0x000f4c0001057983 */ /* 0x000f220000100800 */
[----:B0-----:R-:W-:-:S05]  /*2cf80*/  @P1 IMAD.MOV.U32 R4, RZ, RZ, R7 ;  /* 0x000000ffff041224 */ /* 0x001fca00078e0007 */
[----:B----4-:R-:W4:Y:S04]  /*2cf90*/  @P1 LDG.E.U8 R6, desc[UR6][R4.64] ;  /* 0x0000000604061981 */ /* 0x010f28000c1e1100 */
[----:B--2---:R0:W-:Y:S04]  /*2cfa0*/  STL [R1+0x18], R10 ;  /* 0x0000180a01007387 */ /* 0x0041e80000100800 */
[----:B------:R-:W2:Y:S04]  /*2cfb0*/  LDL R7, [R1+0xf3c] ;  /* 0x000f3c0001077983 */ /* 0x000ea80000100800 */
[----:B0-----:R-:W2:Y:S01]  /*2cfc0*/  LDL R10, [R1+0xf48] ;  /* 0x000f4800010a7983 */ /* 0x001ea20000100800 */
[----:B------:R-:W-:-:S02]  /*2cfd0*/  ISETP.GT.AND P2, PT, R2, 0x72, PT ;  /* 0x000000720200780c */ /* 0x000fc40003f44270 */
[----:B------:R-:W-:Y:S02]  /*2cfe0*/  ISETP.GT.AND P3, PT, R2, 0x73, PT ;  /* 0x000000730200780c */ /* 0x000fe40003f64270 */
[----:B------:R-:W-:Y:S01]  /*2cff0*/  PRMT R16, RZ, 0x7610, R16 ;  /* 0x00007610ff107816 */ /* 0x000fe20000000010 */
[----:B----4-:R0:W-:Y:S04]  /*2d000*/  STL [R1+0x14], R6 ;  /* 0x0000140601007387 */ /* 0x0101e80000100800 */
[----:B0-----:R-:W4:Y:S04]  /*2d010*/  LDL R6, [R1+0xf40] ;  /* 0x000f400001067983 */ /* 0x001f280000100800 */
[----:B------:R-:W-:-:S02]  /*2d020*/  @P2 IMAD.MOV.U32 R4, RZ, RZ, R8 ;  /* 0x000000ffff042224 */ /* 0x000fc400078e0008 */
[----:B------:R-:W-:Y:S01]  /*2d030*/  @P2 IMAD.MOV.U32 R5, RZ, RZ, R9 ;  /* 0x000000ffff052224 */ /* 0x000fe200078e0009 */
[----:B------:R-:W4:Y:S04]  /*2d040*/  LDL R8, [R1+0xec8] ;  /* 0x000ec80001087983 */ /* 0x000f280000100800 */
[----:B------:R-:W4:Y:S01]  /*2d050*/  LDL R9, [R1+0xec4] ;  /* 0x000ec40001097983 */ /* 0x000f220000100800 */
[C---:B------:R-:W-:Y:S02]  /*2d060*/  ISETP.GT.AND P0, PT, R2.reuse, 0x64, PT ;  /* 0x000000640200780c */ /* 0x040fe40003f04270 */
[----:B------:R-:W-:Y:S01]  /*2d070*/  PRMT R3, RZ, 0x7610, R3 ;  /* 0x00007610ff037816 */ /* 0x000fe20000000003 */
[----:B------:R0:W4:Y:S01]  /*2d080*/  @P2 LDG.E.U8 R16, desc[UR6][R4.64] ;  /* 0x0000000604102981 */ /* 0x000122000c1e1100 */
[----:B------:R-:W-:-:S02]  /*2d090*/  ISETP.GT.AND P1, PT, R2, 0x65, PT ;  /* 0x000000650200780c */ /* 0x000fc40003f24270 */
[----:B------:R-:W-:Y:S01]  /*2d0a0*/  PRMT R15, RZ, 0x7610, R15 ;  /* 0x00007610ff0f7816 */ /* 0x000fe2000000000f */
[----:B0-----:R-:W-:Y:S02]  /*2d0b0*/  @P3 IMAD.MOV.U32 R4, RZ, RZ, R17 ;  /* 0x000000ffff043224 */ /* 0x001fe400078e0011 */
[----:B---3--:R-:W-:Y:S01]  /*2d0c0*/  @P3 IMAD.MOV.U32 R5, RZ, RZ, R26 ;  /* 0x000000ffff053224 */ /* 0x008fe200078e001a */
[----:B------:R-:W-:-:S04]  /*2d0d0*/  PRMT R12, RZ, 0x7610, R12 ;  /* 0x00007610ff0c7816 */ /* 0x000fc8000000000c */
[----:B------:R2:W3:Y:S02]  /*2d0e0*/  @P3 LDG.E.U8 R3, desc[UR6][R4.64] ;  /* 0x0000000604033981 */ /* 0x0004e4000c1e1100 */
[----:B--2---:R-:W-:Y:S02]  /*2d0f0*/  @P0 IMAD.MOV.U32 R4, RZ, RZ, R10 ;  /* 0x000000ffff040224 */ /* 0x004fe400078e000a */
[----:B------:R-:W-:Y:S01]  /*2d100*/  @P0 IMAD.MOV.U32 R5, RZ, RZ, R11 ;  /* 0x000000ffff050224 */ /* 0x000fe200078e000b */
[----:B------:R-:W-:Y:S01]  /*2d110*/  ISETP.GT.AND P2, PT, R2, 0x74, PT ;  /* 0x000000740200780c */ /* 0x000fe20003f44270 */
[----:B------:R-:W2:Y:S04]  /*2d120*/  LDL R11, [R1+0xebc] ;  /* 0x000ebc00010b7983 */ /* 0x000ea80000100800 */
[----:B------:R0:W3:Y:S04]  /*2d130*/  @P0 LDG.E.U8 R15, desc[UR6][R4.64] ;  /* 0x00000006040f0981 */ /* 0x0000e8000c1e1100 */
[----:B------:R-:W2:Y:S04]  /*2d140*/  LDL R10, [R1+0xec0] ;  /* 0x000ec000010a7983 */ /* 0x000ea80000100800 */
[----:B----4-:R1:W4:Y:S01]  /*2d150*/  @P1 LDG.E.U8 R12, desc[UR6][R6.64] ;  /* 0x00000006060c1981 */ /* 0x010322000c1e1100 */
[----:B0-----:R-:W-:Y:S01]  /*2d160*/  PRMT R4, RZ, 0x7610, R4 ;  /* 0x00007610ff047816 */ /* 0x001fe20000000004 */
[----:B-1----:R-:W-:-:S02]  /*2d170*/  @P2 IMAD.MOV.U32 R6, RZ, RZ, R8 ;  /* 0x000000ffff062224 */ /* 0x002fc400078e0008 */
[----:B------:R-:W-:-:S05]  /*2d180*/  @P2 IMAD.MOV.U32 R7, RZ, RZ, R9 ;  /* 0x000000ffff072224 */ /* 0x000fca00078e0009 */
[----:B------:R-:W2:Y:S04]  /*2d190*/  @P2 LDG.E.U8 R4, desc[UR6][R6.64] ;  /* 0x0000000606042981 */ /* 0x000ea8000c1e1100 */
[----:B---3--:R0:W-:Y:S04]  /*2d1a0*/  STL [R1+0x10], R15 ;  /* 0x0000100f01007387 */ /* 0x0081e80000100800 */
[----:B0-----:R-:W3:Y:S04]  /*2d1b0*/  LDL R15, [R1+0xf34] ;  /* 0x000f3400010f7983 */ /* 0x001ee80000100800 */
[----:B----4-:R0:W-:Y:S04]  /*2d1c0*/  STL [R1+0xc], R12 ;  /* 0x00000c0c01007387 */ /* 0x0101e80000100800 */
[----:B------:R-:W4:Y:S04]  /*2d1d0*/  LDL R9, [R1+0xf2c] ;  /* 0x000f2c0001097983 */ /* 0x000f280000100800 */
[----:B------:R-:W4:Y:S01]  /*2d1e0*/  LDL R8, [R1+0xf30] ;  /* 0x000f300001087983 */ /* 0x000f220000100800 */
[----:B------:R-:W-:-:S03]  /*2d1f0*/  ISETP.GT.AND P3, PT, R2, 0x75, PT ;  /* 0x000000750200780c */ /* 0x000fc60003f64270 */
[----:B0-----:R-:W3:Y:S01]  /*2d200*/  LDL R12, [R1+0xf38] ;  /* 0x000f3800010c7983 */ /* 0x001ee20000100800 */
[----:B------:R-:W-:-:S03]  /*2d210*/  PRMT R5, RZ, 0x7610, R5 ;  /* 0x00007610ff057816 */ /* 0x000fc60000000005 */
[----:B--2---:R0:W-:Y:S06]  /*2d220*/  STL [R1+0x4d98], R4 ;  /* 0x004d980401007387 */ /* 0x0041ec0000100800 */
[----:B------:R-:W-:Y:S02]  /*2d230*/  @P3 IMAD.MOV.U32 R6, RZ, RZ, R10 ;  /* 0x000000ffff063224 */ /* 0x000fe400078e000a */
[----:B------:R-:W-:Y:S01]  /*2d240*/  @P3 IMAD.MOV.U32 R7, RZ, RZ, R11 ;  /* 0x000000ffff073224 */ /* 0x000fe200078e000b */
[----:B------:R-:W2:Y:S04]  /*2d250*/  LDL R10, [R1+0xeb8] ;  /* 0x000eb800010a7983 */ /* 0x000ea80000100800 */
[----:B------:R-:W2:Y:S04]  /*2d260*/  LDL R11, [R1+0xeb4] ;  /* 0x000eb400010b7983 */ /* 0x000ea80000100800 */
[----:B------:R3:W2:Y:S01]  /*2d270*/  @P3 LDG.E.U8 R5, desc[UR6][R6.64] ;  /* 0x0000000606053981 */ /* 0x0006a2000c1e1100 */
[----:B------:R-:W-:-:S02]  /*2d280*/  ISETP.GT.AND P1, PT, R2, 0x67, PT ;  /* 0x000000670200780c */ /* 0x000fc40003f24270 */
[----:B------:R-:W-:Y:S02]  /*2d290*/  PRMT R13, RZ, 0x7610, R13 ;  /* 0x00007610ff0d7816 */ /* 0x000fe4000000000d */
[C---:B------:R-:W-:Y:S02]  /*2d2a0*/  ISETP.GT.AND P0, PT, R2.reuse, 0x66, PT ;  /* 0x000000660200780c */ /* 0x040fe40003f04270 */
[----:B------:R-:W-:-:S07]  /*2d2b0*/  ISETP.GT.AND P2, PT, R2, 0x76, PT ;  /* 0x000000760200780c */ /* 0x000fce0003f44270 */
[----:B----4-:R2:W4:Y:S01]  /*2d2c0*/  @P1 LDG.E.U8 R13, desc[UR6][R8.64] ;  /* 0x00000006080d1981 */ /* 0x010522000c1e1100 */
[----:B------:R-:W-:-:S03]  /*2d2d0*/  PRMT R14, RZ, 0x7610, R14 ;  /* 0x00007610ff0e7816 */ /* 0x000fc6000000000e */
[----:B---3--:R-:W-:Y:S02]  /*2d2e0*/  @P0 IMAD.MOV.U32 R7, RZ, RZ, R15 ;  /* 0x000000ffff070224 */ /* 0x008fe400078e000f */
[----:B------:R-:W-:-:S05]  /*2d2f0*/  @P0 IMAD.MOV.U32 R6, RZ, RZ, R12 ;  /* 0x000000ffff060224 */ /* 0x000fca00078e000c */
[----:B------:R1:W3:Y:S01]  /*2d300*/  @P0 LDG.E.U8 R14, desc[UR6][R6.64] ;  /* 0x00000006060e0981 */ /* 0x0002e2000c1e1100 */
[----:B--2---:R-:W-:Y:S01]  /*2d310*/  @P2 IMAD.MOV.U32 R8, RZ, RZ, R10 ;  /* 0x000000ffff082224 */ /* 0x004fe200078e000a */
[----:B-1----:R-:W-:Y:S01]  /*2d320*/  PRMT R6, RZ, 0x7610, R6 ;  /* 0x00007610ff067816 */ /* 0x002fe20000000006 */
[----:B------:R-:W-:Y:S01]  /*2d330*/  @P2 IMAD.MOV.U32 R9, RZ, RZ, R11 ;  /* 0x000000ffff092224 */ /* 0x000fe200078e000b */
[----:B------:R1:W-:Y:S04]  /*2d340*/  STL [R1+0x4d9c], R5 ;  /* 0x004d9c0501007387 */ /* 0x0003e80000100800 */
[----:B------:R-:W2:Y:S04]  /*2d350*/  LDL R12, [R1+0xeac] ;  /* 0x000eac00010c7983 */ /* 0x000ea80000100800 */
[----:B0-----:R-:W3:Y:S04]  /*2d360*/  LDL R4, [R1+0xeb0] ;  /* 0x000eb00001047983 */ /* 0x001ee80000100800 */
[----:B------:R2:W3:Y:S04]  /*2d370*/  @P2 LDG.E.U8 R6, desc[UR6][R8.64] ;  /* 0x0000000608062981 */ /* 0x0004e8000c1e1100 */
[----:B-1----:R-:W3:Y:S04]  /*2d380*/  LDL R5, [R1+0xf28] ;  /* 0x000f280001057983 */ /* 0x002ee80000100800 */
[----:B----4-:R0:W-:Y:S04]  /*2d390*/  STL [R1+0x4], R13 ;  /* 0x0000040d01007387 */ /* 0x0101e80000100800 */
[----:B------:R-:W4:Y:S04]  /*2d3a0*/  LDL R11, [R1+0xf1c] ;  /* 0x000f1c00010b7983 */ /* 0x000f280000100800 */
[----:B------:R-:W4:Y:S04]  /*2d3b0*/  LDL R10, [R1+0xf20] ;  /* 0x000f2000010a7983 */ /* 0x000f280000100800 */
[----:B0-----:R-:W4:Y:S01]  /*2d3c0*/  LDL R13, [R1+0xf24] ;  /* 0x000f2400010d7983 */ /* 0x001f220000100800 */
[----:B------:R-:W-:-:S02]  /*2d3d0*/  ISETP.GT.AND P3, PT, R2, 0x77, PT ;  /* 0x000000770200780c */ /* 0x000fc40003f64270 */
[----:B------:R-:W-:Y:S02]  /*2d3e0*/  PRMT R7, RZ, 0x7610, R7 ;  /* 0x00007610ff077816 */ /* 0x000fe40000000007 */
[----:B------:R-:W-:-:S09]  /*2d3f0*/  ISETP.GT.AND P0, PT, R2, 0x68, PT ;  /* 0x000000680200780c */ /* 0x000fd20003f04270 */
[----:B--2---:R-:W-:Y:S02]  /*2d400*/  @P3 IMAD.MOV.U32 R9, RZ, RZ, R12 ;  /* 0x000000ffff093224 */ /* 0x004fe400078e000c */
[----:B---3--:R-:W-:Y:S01]  /*2d410*/  @P3 IMAD.MOV.U32 R8, RZ, RZ, R4 ;  /* 0x000000ffff083224 */ /* 0x008fe200078e0004 */
[----:B------:R0:W-:Y:S04]  /*2d420*/  STL [R1+0x4da0], R6 ;  /* 0x004da00601007387 */ /* 0x0001e80000100800 */
[----:B------:R-:W2:Y:S04]  /*2d430*/  LDL R12, [R1+0xea4] ;  /* 0x000ea400010c7983 */ /* 0x000ea80000100800 */
[----:B------:R-:W3:Y:S04]  /*2d440*/  LDL R4, [R1+0xea8] ;  /* 0x000ea80001047983 */ /* 0x000ee80000100800 */
[----:B------:R1:W3:Y:S01]  /*2d450*/  @P3 LDG.E.U8 R7, desc[UR6][R8.64] ;  /* 0x0000000608073981 */ /* 0x0002e2000c1e1100 */
[----:B------:R-:W-:Y:S01]  /*2d460*/  PRMT R0, RZ, 0x7610, R0 ;  /* 0x00007610ff007816 */ /* 0x000fe20000000000 */
[----:B-1----:R-:W-:Y:S01]  /*2d470*/  @P0 IMAD.MOV.U32 R8, RZ, RZ, R5 ;  /* 0x000000ffff080224 */ /* 0x002fe200078e0005 */
[----:B------:R-:W-:Y:S01]  /*2d480*/  ISETP.GT.AND P1, PT, R2, 0x69, PT ;  /* 0x000000690200780c */ /* 0x000fe20003f24270 */
[----:B----4-:R-:W-:-:S05]  /*2d490*/  @P0 IMAD.MOV.U32 R9, RZ, RZ, R13 ;  /* 0x000000ffff090224 */ /* 0x010fca00078e000d */
[----:B------:R1:W4:Y:S01]  /*2d4a0*/  @P0 LDG.E.U8 R0, desc[UR6][R8.64] ;  /* 0x0000000608000981 */ /* 0x000322000c1e1100 */
[----:B------:R-:W-:-:S06]  /*2d4b0*/  PRMT R29, RZ, 0x7610, R29 ;  /* 0x00007610ff1d7816 */ /* 0x000fcc000000001d */
[----:B------:R2:W4:Y:S01]  /*2d4c0*/  @P1 LDG.E.U8 R29, desc[UR6][R10.64] ;  /* 0x000000060a1d1981 */ /* 0x000522000c1e1100 */
[----:B------:R-:W-:Y:S02]  /*2d4d0*/  ISETP.GT.AND P2, PT, R2, 0x78, PT ;  /* 0x000000780200780c */ /* 0x000fe40003f44270 */
[----:B-1----:R-:W-:-:S11]  /*2d4e0*/  PRMT R8, RZ, 0x7610, R8 ;  /* 0x00007610ff087816 */ /* 0x002fd60000000008 */
[----:B--2---:R-:W-:Y:S02]  /*2d4f0*/  @P2 IMAD.MOV.U32 R11, RZ, RZ, R12 ;  /* 0x000000ffff0b2224 */ /* 0x004fe400078e000c */
[----:B---3--:R-:W-:Y:S01]  /*2d500*/  @P2 IMAD.MOV.U32 R10, RZ, RZ, R4 ;  /* 0x000000ffff0a2224 */ /* 0x008fe200078e0004 */
[----:B------:R-:W-:Y:S04]  /*2d510*/  STL [R1+0x4da4], R7 ;  /* 0x004da40701007387 */ /* 0x000fe80000100800 */
[----:B0-----:R-:W2:Y:S04]  /*2d520*/  LDL R6, [R1+0xe9c] ;  /* 0x000e9c0001067983 */ /* 0x001ea80000100800 */
[----:B------:R-:W3:Y:S04]  /*2d530*/  LDL R5, [R1+0xea0] ;  /* 0x000ea00001057983 */ /* 0x000ee80000100800 */
[----:B------:R-:W2:Y:S04]  /*2d540*/  @P2 LDG.E.U8 R8, desc[UR6][R10.64] ;  /* 0x000000060a082981 */ /* 0x000ea8000c1e1100 */
[----:B----4-:R-:W-:Y:S04]  /*2d550*/  STL [R1+0x4d94], R0 ;  /* 0x004d940001007387 */ /* 0x010fe80000100800 */
[----:B------:R0:W-:Y:S04]  /*2d560*/  STL [R1+0x8], R14 ;  /* 0x0000080e01007387 */ /* 0x0001e80000100800 */
[----:B------:R-:W4:Y:S04]  /*2d570*/  LDL R13, [R1+0xf18] ;  /* 0x000f1800010d7983 */ /* 0x000f280000100800 */
[----:B0-----:R-:W4:Y:S04]  /*2d580*/  LDL R14, [R1+0xf14] ;  /* 0x000f1400010e7983 */ /* 0x001f280000100800 */
[----:B------:R-:W-:Y:S04]  /*2d590*/  STL [R1+0x4da8], R29 ;  /* 0x004da81d01007387 */ /* 0x000fe80000100800 */
[----:B------:R-:W4:Y:S04]  /*2d5a0*/  LDL R12, [R1+0xf0c] ;  /* 0x000f0c00010c7983 */ /* 0x000f280000100800 */
[----:B------:R-:W4:Y:S04]  /*2d5b0*/  LDL R7, [R1+0xf10] ;  /* 0x000f100001077983 */ /* 0x000f280000100800 */
[----:B------:R-:W4:Y:S04]  /*2d5c0*/  LDL R4, [R1+0xe94] ;  /* 0x000e940001047983 */ /* 0x000f280000100800 */
[----:B------:R-:W4:Y:S01]  /*2d5d0*/  LDL R0, [R1+0xe98] ;  /* 0x000e980001007983 */ /* 0x000f220000100800 */
[----:B------:R-:W-:-:S02]  /*2d5e0*/  ISETP.GT.AND P3, PT, R2, 0x79, PT ;  /* 0x000000790200780c */ /* 0x000fc40003f64270 */
[C---:B------:R-:W-:Y:S01]  /*2d5f0*/  ISETP.GT.AND P0, PT, R2.reuse, 0x6a, PT ;  /* 0x0000006a0200780c */ /* 0x040fe20003f04270 */
[----:B--2---:R0:W-:Y:S10]  /*2d600*/  STL [R1+0x4dac], R8 ;  /* 0x004dac0801007387 */ /* 0x0041f40000100800 */
[----:B---3--:R-:W-:Y:S01]  /*2d610*/  @P3 IMAD.MOV.U32 R10, RZ, RZ, R5 ;  /* 0x000000ffff0a3224 */ /* 0x008fe200078e0005 */
[----:B------:R-:W-:Y:S01]  /*2d620*/  PRMT R9, RZ, 0x7610, R9 ;  /* 0x00007610ff097816 */ /* 0x000fe20000000009 */
[----:B------:R-:W-:Y:S01]  /*2d630*/  @P3 IMAD.MOV.U32 R11, RZ, RZ, R6 ;  /* 0x000000ffff0b3224 */ /* 0x000fe200078e0006 */
[----:B------:R-:W2:Y:S04]  /*2d640*/  LDL R5, [R1+0xe90] ;  /* 0x000e900001057983 */ /* 0x000ea80000100800 */
[----:B------:R-:W3:Y:S04]  /*2d650*/  LDL R6, [R1+0xe8c] ;  /* 0x000e8c0001067983 */ /* 0x000ee80000100800 */
[----:B------:R4:W3:Y:S04]  /*2d660*/  @P3 LDG.E.U8 R9, desc[UR6][R10.64] ;  /* 0x000000060a093981 */ /* 0x0008e8000c1e1100 */
[----:B------:R-:W3:Y:S01]  /*2d670*/  LDL R15, [R1+0xf04] ;  /* 0x000f0400010f7983 */ /* 0x000ee20000100800 */
[----:B------:R-:W-:-:S02]  /*2d680*/  ISETP.GT.AND P1, PT, R2, 0x6b, PT ;  /* 0x0000006b0200780c */ /* 0x000fc40003f24270 */
[----:B------:R-:W-:Y:S01]  /*2d690*/  ISETP.GT.AND P2, PT, R2, 0x7a, PT ;  /* 0x0000007a0200780c */ /* 0x000fe20003f44270 */
[----:B0-----:R-:W3:Y:S01]  /*2d6a0*/  LDL R8, [R1+0xe84] ;  /* 0x000e840001087983 */ /* 0x001ee20000100800 */
[----:B----4-:R-:W-:-:S03]  /*2d6b0*/  @P0 IMAD.MOV.U32 R11, RZ, RZ, R14 ;  /* 0x000000ffff0b0224 */ /* 0x010fc600078e000e */
[----:B------:R-:W4:Y:S01]  /*2d6c0*/  LDL R14, [R1+0xf08] ;  /* 0x000f0800010e7983 */ /* 0x000f220000100800 */
[----:B------:R-:W-:Y:S01]  /*2d6d0*/  @P0 IMAD.MOV.U32 R10, RZ, RZ, R13 ;  /* 0x000000ffff0a0224 */ /* 0x000fe200078e000d */
[----:B------:R-:W-:-:S04]  /*2d6e0*/  PRMT R27, RZ, 0x7610, R27 ;  /* 0x00007610ff1b7816 */ /* 0x000fc8000000001b */
[----:B------:R-:W-:Y:S02]  /*2d6f0*/  @P1 IMAD.MOV.U32 R13, RZ, RZ, R12 ;  /* 0x000000ffff0d1224 */ /* 0x000fe400078e000c */
[----:B------:R-:W-:Y:S01]  /*2d700*/  @P1 IMAD.MOV.U32 R12, RZ, RZ, R7 ;  /* 0x000000ffff0c1224 */ /* 0x000fe200078e0007 */
[----:B------:R-:W-:Y:S01]  /*2d710*/  PRMT R28, RZ, 0x7610, R28 ;  /* 0x00007610ff1c7816 */ /* 0x000fe2000000001c */
[----:B------:R-:W4:Y:S04]  /*2d720*/  LDL R7, [R1+0xe88] ;  /* 0x000e880001077983 */ /* 0x000f280000100800 */
[----:B------:R0:W4:Y:S01]  /*2d730*/  @P1 LDG.E.U8 R27, desc[UR6][R12.64] ;  /* 0x000000060c1b1981 */ /* 0x000122000c1e1100 */
[----:B------:R-:W-:-:S03]  /*2d740*/  ISETP.GT.AND P3, PT, R2, 0x7b, PT ;  /* 0x0000007b0200780c */ /* 0x000fc60003f64270 */
[----:B------:R1:W4:Y:S01]  /*2d750*/  @P0 LDG.E.U8 R28, desc[UR6][R10.64] ;  /* 0x000000060a1c0981 */ /* 0x000322000c1e1100 */
[----:B0-----:R-:W-:Y:S02]  /*2d760*/  @P2 IMAD.MOV.U32 R12, RZ, RZ, R0 ;  /* 0x000000ffff0c2224 */ /* 0x001fe400078e0000 */
[----:B------:R-:W-:Y:S01]  /*2d770*/  @P2 IMAD.MOV.U32 R13, RZ, RZ, R4 ;  /* 0x000000ffff0d2224 */ /* 0x000fe200078e0004 */
[----:B------:R-:W4:Y:S04]  /*2d780*/  LDL R0, [R1+0xf00] ;  /* 0x000f000001007983 */ /* 0x000f280000100800 */
[----:B------:R-:W4:Y:S01]  /*2d790*/  LDL R4, [R1+0xefc] ;  /* 0x000efc0001047983 */ /* 0x000f220000100800 */
[----:B-1----:R-:W-:-:S06]  /*2d7a0*/  PRMT R10, RZ, 0x7610, R10 ;  /* 0x00007610ff0a7816 */ /* 0x002fcc000000000a */
[----:B------:R2:W4:Y:S01]  /*2d7b0*/  @P2 LDG.E.U8 R10, desc[UR6][R12.64] ;  /* 0x000000060c0a2981 */ /* 0x000522000c1e1100 */
[----:B------:R-:W-:Y:S01]  /*2d7c0*/  ISETP.GT.AND P0, PT, R2, 0x6c, PT ;  /* 0x0000006c0200780c */ /* 0x000fe20003f04270 */
[----:B--2---:R-:W-:Y:S02]  /*2d7d0*/  @P3 IMAD.MOV.U32 R12, RZ, RZ, R5 ;  /* 0x000000ffff0c3224 */ /* 0x004fe400078e0005 */
[----:B---3--:R-:W-:Y:S01]  /*2d7e0*/  @P3 IMAD.MOV.U32 R13, RZ, RZ, R6 ;  /* 0x000000ffff0d3224 */ /* 0x008fe200078e0006 */
[----:B------:R-:W2:Y:S04]  /*2d7f0*/  LDL R5, [R1+0xe80] ;  /* 0x000e800001057983 */ /* 0x000ea80000100800 */
[----:B------:R-:W3:Y:S01]  /*2d800*/  LDL R6, [R1+0xe7c] ;  /* 0x000e7c0001067983 */ /* 0x000ee20000100800 */
[----:B------:R-:W-:-:S02]  /*2d810*/  PRMT R11, RZ, 0x7610, R11 ;  /* 0x00007610ff0b7816 */ /* 0x000fc4000000000b */
[----:B------:R-:W-:-:S04]  /*2d820*/  PRMT R22, RZ, 0x7610, R22 ;  /* 0x00007610ff167816 */ /* 0x000fc80000000016 */
[----:B------:R0:W3:Y:S02]  /*2d830*/  @P3 LDG.E.U8 R11, desc[UR6][R12.64] ;  /* 0x000000060c0b3981 */ /* 0x0000e4000c1e1100 */
[----:B0-----:R-:W-:Y:S02]  /*2d840*/  @P0 IMAD.MOV.U32 R13, RZ, RZ, R15 ;  /* 0x000000ffff0d0224 */ /* 0x001fe400078e000f */
[----:B----4-:R-:W-:-:S05]  /*2d850*/  @P0 IMAD.MOV.U32 R12, RZ, RZ, R14 ;  /* 0x000000ffff0c0224 */ /* 0x010fca00078e000e */
[----:B------:R0:W4:Y:S01]  /*2d860*/  @P0 LDG.E.U8 R22, desc[UR6][R12.64] ;  /* 0x000000060c160981 */ /* 0x000122000c1e1100 */
[C---:B------:R-:W-:Y:S02]  /*2d870*/  ISETP.GT.AND P1, PT, R2.reuse, 0x6d, PT ;  /* 0x0000006d0200780c */ /* 0x040fe40003f24270 */
[C---:B------:R-:W-:Y:S02]  /*2d880*/  ISETP.GT.AND P2, PT, R2.reuse, 0x7c, PT ;  /* 0x0000007c0200780c */ /* 0x040fe40003f44270 */
[----:B------:R-:W-:Y:S02]  /*2d890*/  PRMT R20, RZ, 0x7610, R20 ;  /* 0x00007610ff147816 */ /* 0x000fe40000000014 */
[----:B------:R-:W-:Y:S02]  /*2d8a0*/  ISETP.GT.AND P3, PT, R2, 0x7d, PT ;  /* 0x0000007d0200780c */ /* 0x000fe40003f64270 */
[----:B0-----:R-:W-:-:S05]  /*2d8b0*/  PRMT R12, RZ, 0x7610, R12 ;  /* 0x00007610ff0c7816 */ /* 0x001fca000000000c */
[----:B------:R-:W-:Y:S02]  /*2d8c0*/  @P1 IMAD.MOV.U32 R14, RZ, RZ, R0 ;  /* 0x000000ffff0e1224 */ /* 0x000fe400078e0000 */
[----:B------:R-:W-:-:S05]  /*2d8d0*/  @P1 IMAD.MOV.U32 R15, RZ, RZ, R4 ;  /* 0x000000ffff0f1224 */ /* 0x000fca00078e0004 */
[----:B------:R0:W4:Y:S02]  /*2d8e0*/  @P1 LDG.E.U8 R20, desc[UR6][R14.64] ;  /* 0x000000060e141981 */ /* 0x000124000c1e1100 */
[----:B0-----:R-:W-:Y:S02]  /*2d8f0*/  @P2 IMAD.MOV.U32 R14, RZ, RZ, R7 ;  /* 0x000000ffff0e2224 */ /* 0x001fe400078e0007 */
[----:B------:R-:W-:-:S05]  /*2d900*/  @P2 IMAD.MOV.U32 R15, RZ, RZ, R8 ;  /* 0x000000ffff0f2224 */ /* 0x000fca00078e0008 */
[----:B------:R2:W4:Y:S01]  /*2d910*/  @P2 LDG.E.U8 R12, desc[UR6][R14.64] ;  /* 0x000000060e0c2981 */ /* 0x000522000c1e1100 */
[----:B------:R-:W-:Y:S01]  /*2d920*/  PRMT R13, RZ, 0x7610, R13 ;  /* 0x00007610ff0d7816 */ /* 0x000fe2000000000d */
[----:B--2---:R-:W-:Y:S02]  /*2d930*/  @P3 IMAD.MOV.U32 R14, RZ, RZ, R5 ;  /* 0x000000ffff0e3224 */ /* 0x004fe400078e0005 */
[----:B---3--:R-:W-:-:S05]  /*2d940*/  @P3 IMAD.MOV.U32 R15, RZ, RZ, R6 ;  /* 0x000000ffff0f3224 */ /* 0x008fca00078e0006 */
[----:B------:R-:W2:Y:S04]  /*2d950*/  @P3 LDG.E.U8 R13, desc[UR6][R14.64] ;  /* 0x000000060e0d3981 */ /* 0x000ea8000c1e1100 */
[----:B----4-:R0:W-:Y:S04]  /*2d960*/  STL [R1+0x4d5c], R22 ;  /* 0x004d5c1601007387 */ /* 0x0101e80000100800 */
[----:B------:R-:W3:Y:S04]  /*2d970*/  LDL R4, [R1+0xf74] ;  /* 0x000f740001047983 */ /* 0x000ee80000100800 */
[----:B------:R-:W4:Y:S01]  /*2d980*/  LDL R0, [R1+0xf78] ;  /* 0x000f780001007983 */ /* 0x000f220000100800 */
[----:B------:R-:W-:-:S03]  /*2d990*/  ISETP.GT.AND P0, PT, R2, 0x5e, PT ;  /* 0x0000005e0200780c */ /* 0x000fc60003f04270 */
[----:B------:R1:W-:Y:S04]  /*2d9a0*/  STL [R1+0x4d60], R20 ;  /* 0x004d601401007387 */ /* 0x0003e80000100800 */
[----:B------:R2:W-:Y:S04]  /*2d9b0*/  STL [R1+0x4d64], R12 ;  /* 0x004d640c01007387 */ /* 0x0005e80000100800 */
[----:B0-----:R-:W4:Y:S04]  /*2d9c0*/  LDL R22, [R1+0xf6c] ;  /* 0x000f6c0001167983 */ /* 0x001f280000100800 */
[----:B-1----:R-:W4:Y:S04]  /*2d9d0*/  LDL R20, [R1+0xf70] ;  /* 0x000f700001147983 */ /* 0x002f280000100800 */
[----:B------:R-:W4:Y:S04]  /*2d9e0*/  LDL R17, [R1+0xef4] ;  /* 0x000ef40001117983 */ /* 0x000f280000100800 */
[----:B--2---:R-:W2:Y:S04]  /*2d9f0*/  LDL R12, [R1+0xef8] ;  /* 0x000ef800010c7983 */ /* 0x004ea80000100800 */
[----:B------:R-:W-:Y:S04]  /*2da00*/  STL [R1+0x4d68], R13 ;  /* 0x004d680d01007387 */ /* 0x000fe80000100800 */
[----:B------:R-:W2:Y:S04]  /*2da10*/  LDL R8, [R1+0xeec] ;  /* 0x000eec0001087983 */ /* 0x000ea80000100800 */
[----:B------:R-:W2:Y:S04]  /*2da20*/  LDL R7, [R1+0xef0] ;  /* 0x000ef00001077983 */ /* 0x000ea80000100800 */
[----:B------:R-:W2:Y:S04]  /*2da30*/  LDL R6, [R1+0xe74] ;  /* 0x000e740001067983 */ /* 0x000ea80000100800 */
[----:B------:R-:W2:Y:S01]  /*2da40*/  LDL R5, [R1+0xe78] ;  /* 0x000e780001057983 */ /* 0x000ea20000100800 */
[----:B---3--:R-:W-:-:S03]  /*2da50*/  @P0 IMAD.MOV.U32 R15, RZ, RZ, R4 ;  /* 0x000000ffff0f0224 */ /* 0x008fc600078e0004 */
[----:B------:R-:W3:Y:S01]  /*2da60*/  LDL R4, [R1+0xe6c] ;  /* 0x000e6c0001047983 */ /* 0x000ee20000100800 */
[----:B----4-:R-:W-:-:S03]  /*2da70*/  @P0 IMAD.MOV.U32 R14, RZ, RZ, R0 ;  /* 0x000000ffff0e0224 */ /* 0x010fc600078e0000 */
[----:B------:R-:W4:Y:S01]  /*2da80*/  LDL R0, [R1+0xe70] ;  /* 0x000e700001007983 */ /* 0x000f220000100800 */
[C---:B------:R-:W-:Y:S02]  /*2da90*/  ISETP.GT.AND P1, PT, R2.reuse, 0x5f, PT ;  /* 0x0000005f0200780c */ /* 0x040fe40003f24270 */
[C---:B------:R-:W-:Y:S02]  /*2daa0*/  ISETP.GT.AND P2, PT, R2.reuse, 0x6e, PT ;  /* 0x0000006e0200780c */ /* 0x040fe40003f44270 */
[----:B------:R-:W-:Y:S02]  /*2dab0*/  PRMT R18, RZ, 0x7610, R18 ;  /* 0x00007610ff127816 */ /* 0x000fe40000000012 */
[----:B------:R-:W-:Y:S02]  /*2dac0*/  PRMT R19, RZ, 0x7610, R19 ;  /* 0x00007610ff137816 */ /* 0x000fe40000000013 */
[C---:B------:R-:W-:Y:S02]  /*2dad0*/  ISETP.GT.AND P3, PT, R2.reuse, 0x6f, PT ;  /* 0x0000006f0200780c */ /* 0x040fe40003f64270 */
[----:B------:R0:W4:Y:S01]  /*2dae0*/  @P0 LDG.E.U8 R18, desc[UR6][R14.64] ;  /* 0x000000060e120981 */ /* 0x000122000c1e1100 */
[----:B------:R-:W-:-:S02]  /*2daf0*/  ISETP.GT.AND P4, PT, R2, 0x7e, PT ;  /* 0x0000007e0200780c */ /* 0x000fc40003f84270 */
[----:B------:R-:W-:Y:S02]  /*2db00*/  PRMT R21, RZ, 0x7610, R21 ;  /* 0x00007610ff157816 */ /* 0x000fe40000000015 */
[----:B------:R-:W-:Y:S02]  /*2db10*/  PRMT R23, RZ, 0x7610, R23 ;  /* 0x00007610ff177816 */ /* 0x000fe40000000017 */
[----:B------:R-:W-:Y:S02]  /*2db20*/  ISETP.GT.AND P0, PT, R2, 0x7f, PT ;  /* 0x0000007f0200780c */ /* 0x000fe40003f04270 */
[----:B------:R-:W-:Y:S01]  /*2db30*/  PRMT R24, RZ, 0x7610, R24 ;  /* 0x00007610ff187816 */ /* 0x000fe20000000018 */
[----:B0-----:R-:W-:Y:S02]  /*2db40*/  @P1 IMAD.MOV.U32 R15, RZ, RZ, R22 ;  /* 0x000000ffff0f1224 */ /* 0x001fe400078e0016 */
[----:B------:R-:W-:-:S05]  /*2db50*/  @P1 IMAD.MOV.U32 R14, RZ, RZ, R20 ;  /* 0x000000ffff0e1224 */ /* 0x000fca00078e0014 */
[----:B------:R2:W4:Y:S02]  /*2db60*/  @P1 LDG.E.U8 R19, desc[UR6][R14.64] ;  /* 0x000000060e131981 */ /* 0x000524000c1e1100 */
[----:B--2---:R-:W-:Y:S02]  /*2db70*/  @P2 IMAD.MOV.U32 R14, RZ, RZ, R12 ;  /* 0x000000ffff0e2224 */ /* 0x004fe400078e000c */
[----:B------:R-:W-:-:S05]  /*2db80*/  @P2 IMAD.MOV.U32 R15, RZ, RZ, R17 ;  /* 0x000000ffff0f2224 */ /* 0x000fca00078e0011 */
[----:B------:R0:W2:Y:S02]  /*2db90*/  @P2 LDG.E.U8 R21, desc[UR6][R14.64] ;  /* 0x000000060e152981 */ /* 0x0000a4000c1e1100 */
[----:B0-----:R-:W-:Y:S02]  /*2dba0*/  @P3 IMAD.MOV.U32 R14, RZ, RZ, R7 ;  /* 0x000000ffff0e3224 */ /* 0x001fe400078e0007 */
[----:B------:R-:W-:-:S05]  /*2dbb0*/  @P3 IMAD.MOV.U32 R15, RZ, RZ, R8 ;  /* 0x000000ffff0f3224 */ /* 0x000fca00078e0008 */
[----:B------:R0:W2:Y:S02]  /*2dbc0*/  @P3 LDG.E.U8 R23, desc[UR6][R14.64] ;  /* 0x000000060e173981 */ /* 0x0000a4000c1e1100 */
[----:B0-----:R-:W-:Y:S02]  /*2dbd0*/  @P4 IMAD.MOV.U32 R14, RZ, RZ, R5 ;  /* 0x000000ffff0e4224 */ /* 0x001fe400078e0005 */
[----:B------:R-:W-:-:S05]  /*2dbe0*/  @P4 IMAD.MOV.U32 R15, RZ, RZ, R6 ;  /* 0x000000ffff0f4224 */ /* 0x000fca00078e0006 */
[----:B------:R3:W2:Y:S01]  /*2dbf0*/  @P4 LDG.E.U8 R24, desc[UR6][R14.64] ;  /* 0x000000060e184981 */ /* 0x0006a2000c1e1100 */
[----:B------:R-:W-:Y:S01]  /*2dc00*/  PRMT R25, RZ, 0x7610, R25 ;  /* 0x00007610ff197816 */ /* 0x000fe20000000019 */
[----:B---3--:R-:W-:Y:S02]  /*2dc10*/  @P0 IMAD.MOV.U32 R15, RZ, RZ, R4 ;  /* 0x000000ffff0f0224 */ /* 0x008fe400078e0004 */
[----:B----4-:R-:W-:-:S05]  /*2dc20*/  @P0 IMAD.MOV.U32 R14, RZ, RZ, R0 ;  /* 0x000000ffff0e0224 */ /* 0x010fca00078e0000 */
[----:B------:R-:W3:Y:S04]  /*2dc30*/  @P0 LDG.E.U8 R25, desc[UR6][R14.64] ;  /* 0x000000060e190981 */ /* 0x000ee8000c1e1100 */
[----:B------:R-:W-:Y:S04]  /*2dc40*/  STL [R1+0x4d40], R18 ;  /* 0x004d401201007387 */ /* 0x000fe80000100800 */
[----:B------:R-:W-:Y:S04]  /*2dc50*/  STL [R1+0x4d44], R19 ;  /* 0x004d441301007387 */ /* 0x000fe80000100800 */
[----:B--2---:R0:W-:Y:S04]  /*2dc60*/  STL [R1+0x4d48], R21 ;  /* 0x004d481501007387 */ /* 0x0041e80000100800 */
[----:B------:R-:W-:Y:S04]  /*2dc70*/  STL [R1+0x4d4c], R23 ;  /* 0x004d4c1701007387 */ /* 0x000fe80000100800 */
[----:B------:R-:W-:Y:S04]  /*2dc80*/  STL [R1+0x4d50], R24 ;  /* 0x004d501801007387 */ /* 0x000fe80000100800 */
[----:B------:R-:W2:Y:S04]  /*2dc90*/  LDL.LU R29, [R1+0x198] ;  /* 0x00019800011d7983 */ /* 0x000ea80000300800 */
[----:B------:R-:W4:Y:S04]  /*2dca0*/  LDL.LU R0, [R1+0x194] ;  /* 0x0001940001007983 */ /* 0x000f280000300800 */
[----:B------:R-:W4:Y:S04]  /*2dcb0*/  LDL.LU R7, [R1+0x158] ;  /* 0x0001580001077983 */ /* 0x000f280000300800 */
[----:B------:R-:W4:Y:S04]  /*2dcc0*/  LDL.LU R6, [R1+0x154] ;  /* 0x0001540001067983 */ /* 0x000f280000300800 */
[----:B------:R-:W4:Y:S04]  /*2dcd0*/  LDL.LU R17, [R1+0x118] ;  /* 0x0001180001117983 */ /* 0x000f280000300800 */
[----:B------:R-:W4:Y:S04]  /*2dce0*/  LDL.LU R26, [R1+0x114] ;  /* 0x00011400011a7983 */ /* 0x000f280000300800 */
[----:B0-----:R-:W4:Y:S04]  /*2dcf0*/  LDL.LU R21, [R1+0x94] ;  /* 0x0000940001157983 */ /* 0x001f280000300800 */
[----:B------:R-:W4:Y:S04]  /*2dd00*/  LDL.LU R19, [R1+0x58] ;  /* 0x0000580001137983 */ /* 0x000f280000300800 */
[----:B------:R-:W4:Y:S04]  /*2dd10*/  LDL.LU R5, [R1+0x54] ;  /* 0x0000540001057983 */ /* 0x000f280000300800 */
[----:B------:R-:W4:Y:S04]  /*2dd20*/  LDL.LU R4, [R1+0x20] ;  /* 0x0000200001047983 */ /* 0x000f280000300800 */
[----:B------:R-:W4:Y:S04]  /*2dd30*/  LDL.LU R20, [R1+0x1c] ;  /* 0x00001c0001147983 */ /* 0x000f280000300800 */
[----:B---3--:R0:W-:Y:S04]  /*2dd40*/  STL [R1+0x4d54], R25 ;  /* 0x004d541901007387 */ /* 0x0081e80000100800 */
[----:B0-----:R-:W3:Y:S04]  /*2dd50*/  LDL.LU R25, [R1+0x98] ;  /* 0x0000980001197983 */ /* 0x001ee80000300800 */
        /* <DEDUP_REMOVED lines=197> */
[----:B------:R-:W0:Y:S03]  /*2e9b0*/  S2R R8, SR_TID.X ;  /* 0x0000000000087919 */ /* 0x000e260000002100 */
[----:B------:R-:W-:Y:S04]  /*2e9c0*/  STL [R1+0x4c0c], R15 ;  /* 0x004c0c0f01007387 */ /* 0x000fe80000100800 */
[----:B------:R-:W-:Y:S01]  /*2e9d0*/  STL [R1+0x4c14], R15 ;  /* 0x004c140f01007387 */ /* 0x000fe20000100800 */
[----:B------:R-:W1:Y:S03]  /*2e9e0*/  S2R R14, SR_TID.X ;  /* 0x00000000000e7919 */ /* 0x000e660000002100 */
        /* <DEDUP_REMOVED lines=26> */
[----:B0-----:R-:W-:-:S03]  /*2eb90*/  LOP3.LUT R8, R8, 0x3f, RZ, 0xc0, !PT ;  /* 0x0000003f08087812 */ /* 0x001fc600078ec0ff */
[----:B------:R-:W-:Y:S04]  /*2eba0*/  STL [R1+0x4cec], R15 ;  /* 0x004cec0f01007387 */ /* 0x000fe80000100800 */
[----:B------:R-:W-:Y:S01]  /*2ebb0*/  STL [R1+0x4cf4], R15 ;  /* 0x004cf40f01007387 */ /* 0x000fe20000100800 */
[----:B-1----:R-:W-:-:S03]  /*2ebc0*/  LOP3.LUT R14, R14, 0x3f, RZ, 0xc0, !PT ;  /* 0x0000003f0e0e7812 */ /* 0x002fc600078ec0ff */
[----:B------:R-:W-:Y:S04]  /*2ebd0*/  STL [R1+0x4cfc], R15 ;  /* 0x004cfc0f01007387 */ /* 0x000fe80000100800 */
[----:B------:R-:W-:Y:S01]  /*2ebe0*/  STL [R1+0x4d04], R15 ;  /* 0x004d040f01007387 */ /* 0x000fe20000100800 */
[----:B------:R-:W-:-:S03]  /*2ebf0*/  LOP3.LUT R8, R8, 0x40, RZ, 0xfc, !PT ;  /* 0x0000004008087812 */ /* 0x000fc600078efcff */
[----:B------:R-:W-:Y:S04]  /*2ec00*/  STL [R1+0x4d0c], R15 ;  /* 0x004d0c0f01007387 */ /* 0x000fe80000100800 */
[----:B------:R-:W-:Y:S04]  /*2ec10*/  STL [R1+0x4d14], R15 ;  /* 0x004d140f01007387 */ /* 0x000fe80000100800 */
[----:B------:R-:W-:Y:S01]  /*2ec20*/  STL [R1+0x4d1c], R15 ;  /* 0x004d1c0f01007387 */ /* 0x000fe20000100800 */
[----:B------:R-:W-:Y:S01]  /*2ec30*/  BAR.SYNC.DEFER_BLOCKING 0x0 ;  /* 0x0000000000007b1d */ /* 0x000fe20000010000 */
[----:B------:R-:W-:-:S02]  /*2ec40*/  ISETP.GE.AND P0, PT, R14, R2, PT ;  /* 0x000000020e00720c */ /* 0x000fc40003f06270 */
[----:B------:R-:W-:-:S03]  /*2ec50*/  ISETP.GE.AND P1, PT, R8, R2, PT ;  /* 0x000000020800720c */ /* 0x000fc60003f26270 */
[----:B------:R-:W-:Y:S04]  /*2ec60*/  STL [R1+0x4d24], R15 ;  /* 0x004d240f01007387 */ /* 0x000fe80000100800 */
[----:B------:R-:W-:Y:S04]  /*2ec70*/  STL [R1+0x4d2c], R15 ;  /* 0x004d2c0f01007387 */ /* 0x000fe80000100800 */
[----:B------:R-:W-:Y:S04]  /*2ec80*/  STL [R1+0x4d34], R15 ;  /* 0x004d340f01007387 */ /* 0x000fe80000100800 */
[----:B------:R0:W-:Y:S04]  /*2ec90*/  STL [R1+0x4d58], R14 ;  /* 0x004d580e01007387 */ /* 0x0001e80000100800 */
[----:B0-----:R-:W3:Y:S04]  /*2eca0*/  LDL.LU R14, [R1+0xd4] ;  /* 0x0000d400010e7983 */ /* 0x001ee80000300800 */
[----:B------:R-:W3:Y:S01]  /*2ecb0*/  LDL.LU R2, [R1+0xd8] ;  /* 0x0000d80001027983 */ /* 0x000ee20000300800 */
[----:B------:R-:W0:Y:S03]  /*2ecc0*/  S2R R22, SR_TID.X ;  /* 0x0000000000167919 */ /* 0x000e260000002100 */
[----:B------:R-:W3:Y:S01]  /*2ecd0*/  LDL.LU R18, [R1+0x190] ;  /* 0x0001900001127983 */ /* 0x000ee20000300800 */
[----:B0-----:R-:W-:-:S05]  /*2ece0*/  LOP3.LUT R15, R22, 0x3f, RZ, 0xc0, !PT ;  /* 0x0000003f160f7812 */ /* 0x001fca00078ec0ff */
[----:B--2---:R-:W-:Y:S04]  /*2ecf0*/  STS.U8 [R15+UR4], R29 ;  /* 0x0000001d0f007988 */ /* 0x004fe80008000004 */
[----:B----4-:R0:W-:Y:S04]  /*2ed00*/  STS.U8 [R15+UR4+0x40], R0 ;  /* 0x000040000f007988 */ /* 0x0101e80008000004 */
[----:B------:R1:W-:Y:S04]  /*2ed10*/  STS.U8 [R15+UR4+0x400], R7 ;  /* 0x000400070f007988 */ /* 0x0003e80008000004 */
[----:B0-----:R-:W2:Y:S04]  /*2ed20*/  LDL.LU R0, [R1+0x18c] ;  /* 0x00018c0001007983 */ /* 0x001ea80000300800 */
[----:B------:R-:W4:Y:S04]  /*2ed30*/  LDL.LU R24, [R1+0x150] ;  /* 0x0001500001187983 */ /* 0x000f280000300800 */
[----:B------:R-:W4:Y:S04]  /*2ed40*/  LDL.LU R23, [R1+0x14c] ;  /* 0x00014c0001177983 */ /* 0x000f280000300800 */
[----:B------:R-:W4:Y:S04]  /*2ed50*/  LDL.LU R13, [R1+0x110] ;  /* 0x00011000010d7983 */ /* 0x000f280000300800 */
[----:B------:R-:W4:Y:S04]  /*2ed60*/  LDL.LU R12, [R1+0x10c] ;  /* 0x00010c00010c7983 */ /* 0x000f280000300800 */
[----:B------:R-:W4:Y:S04]  /*2ed70*/  LDL.LU R8, [R1+0xd0] ;  /* 0x0000d00001087983 */ /* 0x000f280000300800 */
[----:B------:R-:W4:Y:S04]  /*2ed80*/  LDL.LU R29, [R1+0xcc] ;  /* 0x0000cc00011d7983 */ /* 0x000f280000300800 */
[----:B------:R0:W-:Y:S04]  /*2ed90*/  STS.U8 [R15+UR4+0x440], R6 ;  /* 0x000440060f007988 */ /* 0x0001e80008000004 */
[----:B-1----:R-:W4:Y:S04]  /*2eda0*/  LDL.LU R7, [R1+0x90] ;  /* 0x0000900001077983 */ /* 0x002f280000300800 */
[----:B------:R1:W-:Y:S04]  /*2edb0*/  STS.U8 [R15+UR4+0x800], R17 ;  /* 0x000800110f007988 */ /* 0x0003e80008000004 */
[----:B0-----:R-:W4:Y:S04]  /*2edc0*/  LDL.LU R6, [R1+0x8c] ;  /* 0x00008c0001067983 */ /* 0x001f280000300800 */
[----:B------:R0:W-:Y:S04]  /*2edd0*/  STS.U8 [R15+UR4+0x840], R26 ;  /* 0x0008401a0f007988 */ /* 0x0001e80008000004 */
[----:B-1----:R-:W2:Y:S04]  /*2ede0*/  LDL.LU R17, [R1+0x4db4] ;  /* 0x004db40001117983 */ /* 0x002ea80000300800 */
[----:B0-----:R-:W4:Y:S04]  /*2edf0*/  LDL.LU R26, [R1+0x4db0] ;  /* 0x004db000011a7983 */ /* 0x001f280000300800 */
[----:B---3--:R-:W-:Y:S04]  /*2ee00*/  STS.U8 [R15+UR4+0xc00], R2 ;  /* 0x000c00020f007988 */ /* 0x008fe80008000004 */
[----:B------:R-:W-:Y:S04]  /*2ee10*/  STS.U8 [R15+UR4+0xc40], R14 ;  /* 0x000c400e0f007988 */ /* 0x000fe80008000004 */
[----:B------:R-:W-:Y:S04]  /*2ee20*/  STS.U8 [R15+UR4+0x1000], R25 ;  /* 0x001000190f007988 */ /* 0x000fe80008000004 */
[----:B------:R0:W-:Y:S04]  /*2ee30*/  STS.U8 [R15+UR4+0x1040], R21 ;  /* 0x001040150f007988 */ /* 0x0001e80008000004 */
[----:B------:R-:W-:Y:S04]  /*2ee40*/  STS.U8 [R15+UR4+0x1400], R19 ;  /* 0x001400130f007988 */ /* 0x000fe80008000004 */
[----:B------:R1:W-:Y:S04]  /*2ee50*/  STS.U8 [R15+UR4+0x1440], R5 ;  /* 0x001440050f007988 */ /* 0x0003e80008000004 */
[----:B------:R3:W-:Y:S04]  /*2ee60*/  STS.U8 [R15+UR4+0x1800], R4 ;  /* 0x001800040f007988 */ /* 0x0007e80008000004 */
[----:B0-----:R-:W2:Y:S01]  /*2ee70*/  LDL.LU R21, [R1+0x50] ;  /* 0x0000500001157983 */ /* 0x001ea20000300800 */
[----:B-1----:R-:W0:Y:S03]  /*2ee80*/  S2R R5, SR_TID.X ;  /* 0x0000000000057919 */ /* 0x002e260000002100 */
[----:B---3--:R-:W3:Y:S04]  /*2ee90*/  LDL.LU R4, [R1+0x4c] ;  /* 0x00004c0001047983 */ /* 0x008ee80000300800 */
[----:B------:R1:W-:Y:S04]  /*2eea0*/  STS.U8 [R15+UR4+0x1840], R20 ;  /* 0x001840140f007988 */ /* 0x0003e80008000004 */
[----:B-1----:R-:W3:Y:S01]  /*2eeb0*/  LDL.LU R20, [R1+0x18] ;  /* 0x0000180001147983 */ /* 0x002ee20000300800 */
[----:B0-----:R-:W-:-:S03]  /*2eec0*/  LOP3.LUT R19, R5, 0x3f, RZ, 0xc0, !PT ;  /* 0x0000003f05137812 */ /* 0x001fc600078ec0ff */
[----:B------:R-:W3:Y:S01]  /*2eed0*/  LDL.LU R5, [R1+0x14] ;  /* 0x0000140001057983 */ /* 0x000ee20000300800 */
[----:B------:R-:W-:-:S03]  /*2eee0*/  LOP3.LUT R19, R19, 0x8, RZ, 0x3c, !PT ;  /* 0x0000000813137812 */ /* 0x000fc600078e3cff */
[----:B----4-:R-:W-:Y:S04]  /*2eef0*/  STS.U8 [R15+UR4+0x1c00], R26 ;  /* 0x001c001a0f007988 */ /* 0x010fe80008000004 */
[----:B--2---:R-:W-:Y:S04]  /*2ef00*/  STS.U8 [R15+UR4+0x1c40], R17 ;  /* 0x001c40110f007988 */ /* 0x004fe80008000004 */
[----:B------:R0:W-:Y:S04]  /*2ef10*/  STS.U8 [R19+UR4+0x80], R18 ;  /* 0x0000801213007988 */ /* 0x0001e80008000004 */
[----:B------:R1:W-:Y:S04]  /*2ef20*/  STS.U8 [R19+UR4+0xc0], R0 ;  /* 0x0000c00013007988 */ /* 0x0003e80008000004 */
[----:B------:R-:W-:Y:S04]  /*2ef30*/  STS.U8 [R19+UR4+0x480], R24 ;  /* 0x0004801813007988 */ /* 0x000fe80008000004 */
[----:B------:R-:W-:Y:S04]  /*2ef40*/  STS.U8 [R19+UR4+0x4c0], R23 ;  /* 0x0004c01713007988 */ /* 0x000fe80008000004 */
[----:B------:R-:W-:Y:S04]  /*2ef50*/  STS.U8 [R19+UR4+0x880], R13 ;  /* 0x0008800d13007988 */ /* 0x000fe80008000004 */
[----:B------:R-:W-:Y:S04]  /*2ef60*/  STS.U8 [R19+UR4+0x8c0], R12 ;  /* 0x0008c00c13007988 */ /* 0x000fe80008000004 */
[----:B------:R2:W-:Y:S04]  /*2ef70*/  STS.U8 [R19+UR4+0xc80], R8 ;  /* 0x000c800813007988 */ /* 0x0005e80008000004 */
[----:B------:R4:W-:Y:S04]  /*2ef80*/  STS.U8 [R19+UR4+0xcc0], R29 ;  /* 0x000cc01d13007988 */ /* 0x0009e80008000004 */
[----:B------:R4:W-:Y:S04]  /*2ef90*/  STS.U8 [R19+UR4+0x1080], R7 ;  /* 0x0010800713007988 */ /* 0x0009e80008000004 */
[----:B------:R4:W-:Y:S04]  /*2efa0*/  STS.U8 [R19+UR4+0x10c0], R6 ;  /* 0x0010c00613007988 */ /* 0x0009e80008000004 */
[----:B------:R-:W-:Y:S04]  /*2efb0*/  STL [R1+0x4d6c], R26 ;  /* 0x004d6c1a01007387 */ /* 0x000fe80000100800 */
[----:B------:R-:W-:Y:S04]  /*2efc0*/  STL [R1+0x4d70], R17 ;  /* 0x004d701101007387 */ /* 0x000fe80000100800 */
[----:B0-----:R-:W3:Y:S04]  /*2efd0*/  LDL.LU R18, [R1+0x188] ;  /* 0x0001880001127983 */ /* 0x001ee80000300800 */
[----:B-1----:R-:W3:Y:S04]  /*2efe0*/  LDL.LU R0, [R1+0x184] ;  /* 0x0001840001007983 */ /* 0x002ee80000300800 */
[----:B--2---:R-:W2:Y:S04]  /*2eff0*/  LDL.LU R8, [R1+0x148] ;  /* 0x0001480001087983 */ /* 0x004ea80000300800 */
[----:B----4-:R-:W4:Y:S04]  /*2f000*/  LDL.LU R29, [R1+0x144] ;  /* 0x00014400011d7983 */ /* 0x010f280000300800 */
[----:B------:R-:W4:Y:S04]  /*2f010*/  LDL.LU R7, [R1+0x108] ;  /* 0x0001080001077983 */ /* 0x000f280000300800 */
[----:B------:R-:W4:Y:S04]  /*2f020*/  LDL.LU R6, [R1+0x104] ;  /* 0x0001040001067983 */ /* 0x000f280000300800 */
[----:B------:R-:W4:Y:S04]  /*2f030*/  LDL.LU R14, [R1+0xc8] ;  /* 0x0000c800010e7983 */ /* 0x000f280000300800 */
[----:B------:R-:W4:Y:S04]  /*2f040*/  LDL.LU R25, [R1+0xc4] ;  /* 0x0000c40001197983 */ /* 0x000f280000300800 */
[----:B------:R-:W4:Y:S04]  /*2f050*/  LDL.LU R24, [R1+0x88] ;  /* 0x0000880001187983 */ /* 0x000f280000300800 */
[----:B------:R-:W4:Y:S04]  /*2f060*/  LDL.LU R13, [R1+0x84] ;  /* 0x00008400010d7983 */ /* 0x000f280000300800 */
[----:B------:R-:W4:Y:S04]  /*2f070*/  LDL.LU R12, [R1+0x48] ;  /* 0x00004800010c7983 */ /* 0x000f280000300800 */
[----:B------:R-:W-:Y:S04]  /*2f080*/  STS.U8 [R19+UR4+0x1480], R21 ;  /* 0x0014801513007988 */ /* 0x000fe80008000004 */
[----:B---3--:R0:W-:Y:S02]  /*2f090*/  STS.U8 [R19+UR4+0x14c0], R4 ;  /* 0x0014c00413007988 */ /* 0x0081e40008000004 */
[----:B0-----:R-:W0:Y:S02]  /*2f0a0*/  S2R R4, SR_TID.X ;  /* 0x0000000000047919 */ /* 0x001e240000002100 */
[----:B------:R1:W-:Y:S04]  /*2f0b0*/  STS.U8 [R19+UR4+0x1880], R20 ;  /* 0x0018801413007988 */ /* 0x0003e80008000004 */
[----:B-1----:R-:W3:Y:S04]  /*2f0c0*/  LDL.LU R20, [R1+0x44] ;  /* 0x0000440001147983 */ /* 0x002ee80000300800 */
[----:B------:R1:W-:Y:S04]  /*2f0d0*/  STS.U8 [R19+UR4+0x18c0], R5 ;  /* 0x0018c00513007988 */ /* 0x0003e80008000004 */
[----:B-1----:R-:W3:Y:S01]  /*2f0e0*/  LDL.LU R5, [R1+0x10] ;  /* 0x0000100001057983 */ /* 0x002ee20000300800 */
[----:B0-----:R-:W-:-:S03]  /*2f0f0*/  LOP3.LUT R2, R4, 0x3f, RZ, 0xc0, !PT ;  /* 0x0000003f04027812 */ /* 0x001fc600078ec0ff */
[----:B------:R-:W3:Y:S04]  /*2f100*/  LDL.LU R4, [R1+0xc] ;  /* 0x00000c0001047983 */ /* 0x000ee80000300800 */
[----:B------:R-:W-:Y:S04]  /*2f110*/  STS.U8 [R19+UR4+0x1c80], R16 ;  /* 0x001c801013007988 */ /* 0x000fe80008000004 */
[----:B------:R0:W-:Y:S04]  /*2f120*/  STL [R1+0x4d74], R16 ;  /* 0x004d741001007387 */ /* 0x0001e80000100800 */
[----:B------:R1:W-:Y:S04]  /*2f130*/  STS.U8 [R19+UR4+0x1cc0], R3 ;  /* 0x001cc00313007988 */ /* 0x0003e80008000004 */
[----:B0-----:R-:W3:Y:S01]  /*2f140*/  LDL.LU R16, [R1+0x180] ;  /* 0x0001800001107983 */ /* 0x001ee20000300800 */
[----:B-1----:R-:W-:-:S03]  /*2f150*/  LOP3.LUT R3, R2, 0x10, RZ, 0x3c, !PT ;  /* 0x0000001002037812 */ /* 0x002fc600078e3cff */
[----:B------:R-:W3:Y:S04]  /*2f160*/  LDL.LU R17, [R1+0x17c] ;  /* 0x00017c0001117983 */ /* 0x000ee80000300800 */
[----:B------:R-:W3:Y:S04]  /*2f170*/  LDL.LU R26, [R1+0x140] ;  /* 0x00014000011a7983 */ /* 0x000ee80000300800 */
[----:B------:R-:W3:Y:S04]  /*2f180*/  LDL.LU R23, [R1+0x13c] ;  /* 0x00013c0001177983 */ /* 0x000ee80000300800 */
[----:B------:R-:W3:Y:S04]  /*2f190*/  LDL.LU R21, [R1+0x100] ;  /* 0x0001000001157983 */ /* 0x000ee80000300800 */
[----:B------:R-:W3:Y:S04]  /*2f1a0*/  LDL.LU R19, [R1+0xfc] ;  /* 0x0000fc0001137983 */ /* 0x000ee80000300800 */
[----:B------:R0:W-:Y:S04]  /*2f1b0*/  STS.U8 [R3+UR4+0x100], R18 ;  /* 0x0001001203007988 */ /* 0x0001e80008000004 */
[----:B------:R1:W-:Y:S04]  /*2f1c0*/  STS.U8 [R3+UR4+0x140], R0 ;  /* 0x0001400003007988 */ /* 0x0003e80008000004 */
[----:B--2---:R2:W-:Y:S04]  /*2f1d0*/  STS.U8 [R3+UR4+0x500], R8 ;  /* 0x0005000803007988 */ /* 0x0045e80008000004 */
[----:B0-----:R-:W3:Y:S04]  /*2f1e0*/  LDL.LU R18, [R1+0xc0] ;  /* 0x0000c00001127983 */ /* 0x001ee80000300800 */
[----:B-1----:R-:W3:Y:S04]  /*2f1f0*/  LDL.LU R0, [R1+0xbc] ;  /* 0x0000bc0001007983 */ /* 0x002ee80000300800 */
[----:B--2---:R-:W2:Y:S04]  /*2f200*/  LDL.LU R8, [R1+0x4dac] ;  /* 0x004dac0001087983 */ /* 0x004ea80000300800 */
[----:B----4-:R0:W-:Y:S04]  /*2f210*/  STS.U8 [R3+UR4+0x540], R29 ;  /* 0x0005401d03007988 */ /* 0x0101e80008000004 */
[----:B------:R1:W-:Y:S04]  /*2f220*/  STS.U8 [R3+UR4+0x900], R7 ;  /* 0x0009000703007988 */ /* 0x0003e80008000004 */
[----:B------:R4:W-:Y:S04]  /*2f230*/  STS.U8 [R3+UR4+0x940], R6 ;  /* 0x0009400603007988 */ /* 0x0009e80008000004 */
[----:B0-----:R-:W2:Y:S04]  /*2f240*/  LDL.LU R29, [R1+0x4da8] ;  /* 0x004da800011d7983 */ /* 0x001ea80000300800 */
[----:B-1----:R-:W2:Y:S04]  /*2f250*/  LDL.LU R7, [R1+0x4da4] ;  /* 0x004da40001077983 */ /* 0x002ea80000300800 */
[----:B----4-:R-:W4:Y:S04]  /*2f260*/  LDL.LU R6, [R1+0x4da0] ;  /* 0x004da00001067983 */ /* 0x010f280000300800 */
[----:B------:R0:W-:Y:S04]  /*2f270*/  STS.U8 [R3+UR4+0xd00], R14 ;  /* 0x000d000e03007988 */ /* 0x0001e80008000004 */
[----:B------:R1:W-:Y:S04]  /*2f280*/  STS.U8 [R3+UR4+0xd40], R25 ;  /* 0x000d401903007988 */ /* 0x0003e80008000004 */
[----:B------:R1:W-:Y:S04]  /*2f290*/  STS.U8 [R3+UR4+0x1100], R24 ;  /* 0x0011001803007988 */ /* 0x0003e80008000004 */
[----:B0-----:R-:W2:Y:S04]  /*2f2a0*/  LDL.LU R14, [R1+0x80] ;  /* 0x00008000010e7983 */ /* 0x001ea80000300800 */
[----:B-1----:R-:W4:Y:S04]  /*2f2b0*/  LDL.LU R25, [R1+0x7c] ;  /* 0x00007c0001197983 */ /* 0x002f280000300800 */
[----:B------:R0:W-:Y:S04]  /*2f2c0*/  STS.U8 [R3+UR4+0x1140], R13 ;  /* 0x0011400d03007988 */ /* 0x0001e80008000004 */
[----:B------:R-:W4:Y:S04]  /*2f2d0*/  LDL.LU R24, [R1+0x40] ;  /* 0x0000400001187983 */ /* 0x000f280000300800 */
[----:B------:R1:W-:Y:S04]  /*2f2e0*/  STS.U8 [R3+UR4+0x1500], R12 ;  /* 0x0015000c03007988 */ /* 0x0003e80008000004 */
[----:B0-----:R-:W4:Y:S04]  /*2f2f0*/  LDL.LU R13, [R1+0x3c] ;  /* 0x00003c00010d7983 */ /* 0x001f280000300800 */
[----:B-1----:R-:W4:Y:S04]  /*2f300*/  LDL.LU R12, [R1+0x8] ;  /* 0x00000800010c7983 */ /* 0x002f280000300800 */
[----:B---3--:R0:W-:Y:S04]  /*2f310*/  STS.U8 [R3+UR4+0x1540], R20 ;  /* 0x0015401403007988 */ /* 0x0081e80008000004 */
[----:B0-----:R-:W3:Y:S04]  /*2f320*/  LDL.LU R20, [R1+0x4] ;  /* 0x0000040001147983 */ /* 0x001ee80000300800 */
[----:B------:R0:W-:Y:S04]  /*2f330*/  STS.U8 [R3+UR4+0x1900], R5 ;  /* 0x0019000503007988 */ /* 0x0001e80008000004 */
[----:B------:R1:W-:Y:S04]  /*2f340*/  STS.U8 [R3+UR4+0x1940], R4 ;  /* 0x0019400403007988 */ /* 0x0003e80008000004 */
[----:B0-----:R-:W2:Y:S04]  /*2f350*/  LDL.LU R5, [R1+0x4d9c] ;  /* 0x004d9c0001057983 */ /* 0x001ea80000300800 */
[----:B-1----:R-:W4:Y:S01]  /*2f360*/  LDL.LU R4, [R1+0x4d98] ;  /* 0x004d980001047983 */ /* 0x002f220000300800 */
[----:B------:R-:W-:-:S03]  /*2f370*/  LOP3.LUT R2, R2, 0x18, RZ, 0x3c, !PT ;  /* 0x0000001802027812 */ /* 0x000fc600078e3cff */
[----:B----4-:R-:W-:Y:S04]  /*2f380*/  STS.U8 [R3+UR4+0x1d00], R4 ;  /* 0x001d000403007988 */ /* 0x010fe80008000004 */
[----:B--2---:R-:W-:Y:S04]  /*2f390*/  STS.U8 [R3+UR4+0x1d40], R5 ;  /* 0x001d400503007988 */ /* 0x004fe80008000004 */
[----:B------:R-:W-:Y:S04]  /*2f3a0*/  STS.U8 [R2+UR4+0x180], R16 ;  /* 0x0001801002007988 */ /* 0x000fe80008000004 */
[----:B------:R-:W-:Y:S04]  /*2f3b0*/  STS.U8 [R2+UR4+0x1c0], R17 ;  /* 0x0001c01102007988 */ /* 0x000fe80008000004 */
[----:B------:R-:W-:Y:S04]  /*2f3c0*/  STS.U8 [R2+UR4+0x580], R26 ;  /* 0x0005801a02007988 */ /* 0x000fe80008000004 */
[----:B------:R-:W-:Y:S04]  /*2f3d0*/  STS.U8 [R2+UR4+0x5c0], R23 ;  /* 0x0005c01702007988 */ /* 0x000fe80008000004 */
[----:B------:R-:W-:Y:S04]  /*2f3e0*/  STS.U8 [R2+UR4+0x980], R21 ;  /* 0x0009801502007988 */ /* 0x000fe80008000004 */
[----:B------:R-:W-:Y:S04]  /*2f3f0*/  STS.U8 [R2+UR4+0x9c0], R19 ;  /* 0x0009c01302007988 */ /* 0x000fe80008000004 */
[----:B------:R-:W-:Y:S04]  /*2f400*/  STL [R1+0x4d78], R4 ;  /* 0x004d780401007387 */ /* 0x000fe80000100800 */
[----:B------:R-:W-:Y:S04]  /*2f410*/  STS.U8 [R2+UR4+0xd80], R18 ;  /* 0x000d801202007988 */ /* 0x000fe80008000004 */
[----:B------:R-:W-:Y:S04]  /*2f420*/  STL [R1+0x4d7c], R5 ;  /* 0x004d7c0501007387 */ /* 0x000fe80000100800 */
[----:B------:R0:W-:Y:S04]  /*2f430*/  STS.U8 [R2+UR4+0xdc0], R0 ;  /* 0x000dc00002007988 */ /* 0x0001e80008000004 */
[----:B0-----:R-:W2:Y:S04]  /*2f440*/  LDL.LU R0, [R1+0x178] ;  /* 0x0001780001007983 */ /* 0x001ea80000300800 */
[----:B------:R-:W4:Y:S04]  /*2f450*/  LDL.LU R5, [R1+0x134] ;  /* 0x0001340001057983 */ /* 0x000f280000300800 */
[----:B------:R-:W4:Y:S04]  /*2f460*/  LDL.LU R4, [R1+0xf8] ;  /* 0x0000f80001047983 */ /* 0x000f280000300800 */
[----:B------:R-:W4:Y:S04]  /*2f470*/  LDL.LU R3, [R1+0xf4] ;  /* 0x0000f40001037983 */ /* 0x000f280000300800 */
[----:B------:R-:W4:Y:S04]  /*2f480*/  LDL.LU R16, [R1+0xb8] ;  /* 0x0000b80001107983 */ /* 0x000f280000300800 */
[----:B------:R-:W-:Y:S04]  /*2f490*/  STS.U8 [R2+UR4+0x1180], R14 ;  /* 0x0011800e02007988 */ /* 0x000fe80008000004 */
        /* <DEDUP_REMOVED lines=9> */
[----:B---3--:R-:W-:Y:S04]  /*2f530*/  STS.U8 [R2+UR4+0x19c0], R20 ;  /* 0x0019c01402007988 */ /* 0x008fe80008000004 */
[----:B------:R-:W-:Y:S04]  /*2f540*/  STS.U8 [R2+UR4+0x1d80], R6 ;  /* 0x001d800602007988 */ /* 0x000fe80008000004 */
[----:B------:R0:W-:Y:S01]  /*2f550*/  STL [R1+0x4d80], R6 ;  /* 0x004d800601007387 */ /* 0x0001e20000100800 */
[----:B------:R-:W-:-:S03]  /*2f560*/  LOP3.LUT R26, R22, 0x3f, RZ, 0xc0, !PT ;  /* 0x0000003f161a7812 */ /* 0x000fc600078ec0ff */
[----:B0-----:R-:W3:Y:S04]  /*2f570*/  LDL.LU R6, [R1+0x138] ;  /* 0x0001380001067983 */ /* 0x001ee80000300800 */
        /* <DEDUP_REMOVED lines=8> */
[----:B------:R0:W-:Y:S04]  /*2f600*/  STL [R1+0x4d84], R7 ;  /* 0x004d840701007387 */ /* 0x0001e80000100800 */
[----:B0-----:R-:W3:Y:S01]  /*2f610*/  LDL.LU R7, [R1+0x174] ;  /* 0x0001740001077983 */ /* 0x001ee20000300800 */
[----:B------:R-:W-:-:S05]  /*2f620*/  LOP3.LUT R2, R26, 0x20, RZ, 0x3c, !PT ;  /* 0x000000201a027812 */ /* 0x000fca00078e3cff */
[----:B--2---:R0:W-:Y:S04]  /*2f630*/  STS.U8 [R2+UR4+0x200], R0 ;  /* 0x0002000002007988 */ /* 0x0041e80008000004 */
[----:B0-----:R-:W2:Y:S04]  /*2f640*/  LDL.LU R0, [R1+0x4d94] ;  /* 0x004d940001007983 */ /* 0x001ea80000300800 */
[----:B---3--:R-:W-:Y:S04]  /*2f650*/  STS.U8 [R2+UR4+0x240], R7 ;  /* 0x0002400702007988 */ /* 0x008fe80008000004 */
[----:B------:R-:W-:Y:S04]  /*2f660*/  STS.U8 [R2+UR4+0x600], R6 ;  /* 0x0006000602007988 */ /* 0x000fe80008000004 */
[----:B----4-:R-:W-:Y:S04]  /*2f670*/  STS.U8 [R2+UR4+0x640], R5 ;  /* 0x0006400502007988 */ /* 0x010fe80008000004 */
[----:B------:R-:W-:Y:S04]  /*2f680*/  STS.U8 [R2+UR4+0xa00], R4 ;  /* 0x000a000402007988 */ /* 0x000fe80008000004 */
[----:B------:R-:W-:Y:S04]  /*2f690*/  STS.U8 [R2+UR4+0xa40], R3 ;  /* 0x000a400302007988 */ /* 0x000fe80008000004 */
[----:B------:R-:W-:Y:S04]  /*2f6a0*/  STS.U8 [R2+UR4+0xe00], R16 ;  /* 0x000e001002007988 */ /* 0x000fe80008000004 */
[----:B------:R0:W-:Y:S04]  /*2f6b0*/  STS.U8 [R2+UR4+0xe40], R23 ;  /* 0x000e401702007988 */ /* 0x0001e80008000004 */
[----:B------:R1:W-:Y:S04]  /*2f6c0*/  STS.U8 [R2+UR4+0x1200], R21 ;  /* 0x0012001502007988 */ /* 0x0003e80008000004 */
[----:B------:R3:W-:Y:S04]  /*2f6d0*/  STS.U8 [R2+UR4+0x1240], R19 ;  /* 0x0012401302007988 */ /* 0x0007e80008000004 */
[----:B0-----:R-:W4:Y:S04]  /*2f6e0*/  LDL.LU R23, [R1+0xac] ;  /* 0x0000ac0001177983 */ /* 0x001f280000300800 */
[----:B------:R0:W-:Y:S04]  /*2f6f0*/  STS.U8 [R2+UR4+0x1600], R18 ;  /* 0x0016001202007988 */ /* 0x0001e80008000004 */
[----:B-1----:R-:W4:Y:S04]  /*2f700*/  LDL.LU R21, [R1+0x70] ;  /* 0x0000700001157983 */ /* 0x002f280000300800 */
[----:B---3--:R-:W3:Y:S04]  /*2f710*/  LDL.LU R19, [R1+0x6c] ;  /* 0x00006c0001137983 */ /* 0x008ee80000300800 */
[----:B------:R-:W-:Y:S04]  /*2f720*/  STS.U8 [R2+UR4+0x1640], R17 ;  /* 0x0016401102007988 */ /* 0x000fe80008000004 */
[----:B0-----:R-:W3:Y:S04]  /*2f730*/  LDL.LU R18, [R1+0x30] ;  /* 0x0000300001127983 */ /* 0x001ee80000300800 */
[----:B--2---:R0:W-:Y:S04]  /*2f740*/  STS.U8 [R2+UR4+0x1a00], R0 ;  /* 0x001a000002007988 */ /* 0x0041e80008000004 */
[----:B------:R-:W-:Y:S04]  /*2f750*/  STS.U8 [R2+UR4+0x1a40], R29 ;  /* 0x001a401d02007988 */ /* 0x000fe80008000004 */
[----:B0-----:R-:W2:Y:S04]  /*2f760*/  LDL.LU R0, [R1+0x4d90] ;  /* 0x004d900001007983 */ /* 0x001ea80000300800 */
[----:B------:R0:W-:Y:S04]  /*2f770*/  STL [R1+0x4d88], R29 ;  /* 0x004d881d01007387 */ /* 0x0001e80000100800 */
[----:B------:R-:W-:Y:S04]  /*2f780*/  STS.U8 [R2+UR4+0x1e00], R8 ;  /* 0x001e000802007988 */ /* 0x000fe80008000004 */
[----:B------:R1:W-:Y:S04]  /*2f790*/  STL [R1+0x4d8c], R8 ;  /* 0x004d8c0801007387 */ /* 0x0003e80000100800 */
[----:B0-----:R-:W2:Y:S04]  /*2f7a0*/  LDL.LU R29, [R1+0x168] ;  /* 0x00016800011d7983 */ /* 0x001ea80000300800 */
[----:B------:R-:W2:Y:S01]  /*2f7b0*/  LDL.LU R7, [R1+0x164] ;  /* 0x0001640001077983 */ /* 0x000ea20000300800 */
[----:B-1----:R-:W-:-:S03]  /*2f7c0*/  LOP3.LUT R8, R26, 0x28, RZ, 0x3c, !PT ;  /* 0x000000281a087812 */ /* 0x002fc600078e3cff */
[----:B------:R-:W2:Y:S04]  /*2f7d0*/  LDL.LU R6, [R1+0x128] ;  /* 0x0001280001067983 */ /* 0x000ea80000300800 */
[----:B------:R-:W-:Y:S04]  /*2f7e0*/  STS.U8 [R2+UR4+0x1e40], R9 ;  /* 0x001e400902007988 */ /* 0x000fe80008000004 */
[----:B------:R-:W2:Y:S04]  /*2f7f0*/  LDL.LU R5, [R1+0x124] ;  /* 0x0001240001057983 */ /* 0x000ea80000300800 */
[----:B------:R-:W-:Y:S04]  /*2f800*/  STS.U8 [R8+UR4+0x280], R14 ;  /* 0x0002800e08007988 */ /* 0x000fe80008000004 */
[----:B------:R-:W2:Y:S04]  /*2f810*/  LDL.LU R4, [R1+0xe8] ;  /* 0x0000e80001047983 */ /* 0x000ea80000300800 */
[----:B------:R-:W-:Y:S04]  /*2f820*/  STS.U8 [R8+UR4+0x2c0], R25 ;  /* 0x0002c01908007988 */ /* 0x000fe80008000004 */
[----:B------:R-:W2:Y:S04]  /*2f830*/  LDL.LU R16, [R1+0xe4] ;  /* 0x0000e40001107983 */ /* 0x000ea80000300800 */
[----:B------:R-:W-:Y:S04]  /*2f840*/  STS.U8 [R8+UR4+0x680], R24 ;  /* 0x0006801808007988 */ /* 0x000fe80008000004 */
[----:B------:R-:W2:Y:S04]  /*2f850*/  LDL.LU R17, [R1+0xa8] ;  /* 0x0000a80001117983 */ /* 0x000ea80000300800 */
[----:B------:R0:W-:Y:S04]  /*2f860*/  STS.U8 [R8+UR4+0x6c0], R13 ;  /* 0x0006c00d08007988 */ /* 0x0001e80008000004 */
[----:B------:R-:W2:Y:S04]  /*2f870*/  LDL.LU R26, [R1+0xa4] ;  /* 0x0000a400011a7983 */ /* 0x000ea80000300800 */
[----:B------:R1:W-:Y:S04]  /*2f880*/  STS.U8 [R8+UR4+0xa80], R12 ;  /* 0x000a800c08007988 */ /* 0x0003e80008000004 */
[----:B0-----:R-:W2:Y:S04]  /*2f890*/  LDL.LU R13, [R1+0x68] ;  /* 0x00006800010d7983 */ /* 0x001ea80000300800 */
[----:B------:R0:W-:Y:S04]  /*2f8a0*/  STS.U8 [R8+UR4+0xac0], R20 ;  /* 0x000ac01408007988 */ /* 0x0001e80008000004 */
[----:B-1----:R-:W2:Y:S04]  /*2f8b0*/  LDL.LU R12, [R1+0x64] ;  /* 0x00006400010c7983 */ /* 0x002ea80000300800 */
[----:B------:R1:W-:Y:S04]  /*2f8c0*/  STS.U8 [R8+UR4+0xe80], R22 ;  /* 0x000e801608007988 */ /* 0x0003e80008000004 */
[----:B0-----:R-:W2:Y:S04]  /*2f8d0*/  LDL.LU R20, [R1+0x28] ;  /* 0x0000280001147983 */ /* 0x001ea80000300800 */
[----:B-1----:R-:W2:Y:S04]  /*2f8e0*/  LDL.LU R22, [R1+0x24] ;  /* 0x0000240001167983 */ /* 0x002ea80000300800 */
[----:B------:R-:W2:Y:S01]  /*2f8f0*/  LDL.LU R3, [R1+0x160] ;  /* 0x0001600001037983 */ /* 0x000ea20000300800 */
[----:B------:R-:W-:-:S03]  /*2f900*/  LOP3.LUT R14, R15, 0x30, RZ, 0x3c, !PT ;  /* 0x000000300f0e7812 */ /* 0x000fc600078e3cff */
[----:B------:R-:W2:Y:S04]  /*2f910*/  LDL.LU R2, [R1+0x15c] ;  /* 0x00015c0001027983 */ /* 0x000ea80000300800 */
[----:B------:R-:W2:Y:S04]  /*2f920*/  LDL.LU R25, [R1+0x120] ;  /* 0x0001200001197983 */ /* 0x000ea80000300800 */
[----:B------:R-:W2:Y:S04]  /*2f930*/  LDL.LU R24, [R1+0x11c] ;  /* 0x00011c0001187983 */ /* 0x000ea80000300800 */
[----:B----4-:R0:W-:Y:S04]  /*2f940*/  STS.U8 [R8+UR4+0xec0], R23 ;  /* 0x000ec01708007988 */ /* 0x0101e80008000004 */
[----:B------:R1:W-:Y:S04]  /*2f950*/  STS.U8 [R8+UR4+0x1280], R21 ;  /* 0x0012801508007988 */ /* 0x0003e80008000004 */
[----:B---3--:R3:W-:Y:S04]  /*2f960*/  STS.U8 [R8+UR4+0x12c0], R19 ;  /* 0x0012c01308007988 */ /* 0x0087e80008000004 */
[----:B0-----:R-:W4:Y:S04]  /*2f970*/  LDL.LU R23, [R1+0xe0] ;  /* 0x0000e00001177983 */ /* 0x001f280000300800 */
[----:B------:R0:W-:Y:S04]  /*2f980*/  STS.U8 [R8+UR4+0x1680], R18 ;  /* 0x0016801208007988 */ /* 0x0001e80008000004 */
[----:B-1----:R-:W4:Y:S04]  /*2f990*/  LDL.LU R21, [R1+0xdc] ;  /* 0x0000dc0001157983 */ /* 0x002f280000300800 */
[----:B---3--:R-:W3:Y:S04]  /*2f9a0*/  LDL.LU R19, [R1+0xa0] ;  /* 0x0000a00001137983 */ /* 0x008ee80000300800 */
[----:B0-----:R-:W3:Y:S04]  /*2f9b0*/  LDL.LU R18, [R1+0x9c] ;  /* 0x00009c0001127983 */ /* 0x001ee80000300800 */
[----:B--2---:R0:W-:Y:S04]  /*2f9c0*/  STS.U8 [R8+UR4+0x16c0], R0 ;  /* 0x0016c00008007988 */ /* 0x0041e80008000004 */
[----:B------:R-:W-:Y:S04]  /*2f9d0*/  STS.U8 [R8+UR4+0x1a80], R28 ;  /* 0x001a801c08007988 */ /* 0x000fe80008000004 */
[----:B------:R-:W-:Y:S04]  /*2f9e0*/  STS.U8 [R8+UR4+0x1ac0], R27 ;  /* 0x001ac01b08007988 */ /* 0x000fe80008000004 */
[----:B------:R-:W-:Y:S04]  /*2f9f0*/  STS.U8 [R8+UR4+0x1e80], R10 ;  /* 0x001e800a08007988 */ /* 0x000fe80008000004 */
[----:B0-----:R-:W2:Y:S04]  /*2fa00*/  LDL.LU R0, [R1+0x60] ;  /* 0x0000600001007983 */ /* 0x001ea80000300800 */
[----:B------:R0:W-:Y:S04]  /*2fa10*/  STS.U8 [R8+UR4+0x1ec0], R11 ;  /* 0x001ec00b08007988 */ /* 0x0001e80008000004 */
[----:B------:R1:W-:Y:S04]  /*2fa20*/  STS.U8 [R14+UR4+0x300], R29 ;  /* 0x0003001d0e007988 */ /* 0x0003e80008000004 */
[----:B------:R1:W-:Y:S04]  /*2fa30*/  STS.U8 [R14+UR4+0x340], R7 ;  /* 0x000340070e007988 */ /* 0x0003e80008000004 */
[----:B0-----:R-:W2:Y:S04]  /*2fa40*/  LDL.LU R8, [R1+0x4d8c] ;  /* 0x004d8c0001087983 */ /* 0x001ea80000300800 */
[----:B-1----:R-:W2:Y:S04]  /*2fa50*/  LDL.LU R29, [R1+0x4d88] ;  /* 0x004d8800011d7983 */ /* 0x002ea80000300800 */
[----:B------:R-:W2:Y:S04]  /*2fa60*/  LDL.LU R7, [R1+0x4d84] ;  /* 0x004d840001077983 */ /* 0x000ea80000300800 */
        /* <DEDUP_REMOVED lines=15> */
[----:B0-----:R-:W4:Y:S04]  /*2fb60*/  LDL.LU R13, [R1+0x4d68] ;  /* 0x004d6800010d7983 */ /* 0x001f280000300800 */
[----:B-1----:R-:W3:Y:S04]  /*2fb70*/  LDL.LU R12, [R1+0x4d64] ;  /* 0x004d6400010c7983 */ /* 0x002ee80000300800 */
[----:B------:R-:W2:Y:S04]  /*2fb80*/  LDL.LU R20, [R1+0x4d60] ;  /* 0x004d600001147983 */ /* 0x000ea80000300800 */
[----:B------:R0:W-:Y:S04]  /*2fb90*/  STS.U8 [R14+UR4+0x1740], R22 ;  /* 0x001740160e007988 */ /* 0x0001e80008000004 */
[----:B0-----:R-:W4:Y:S01]  /*2fba0*/  LDL.LU R22, [R1+0x4d5c] ;  /* 0x004d5c0001167983 */ /* 0x001f220000300800 */
[----:B------:R-:W-:-:S03]  /*2fbb0*/  LOP3.LUT R15, R15, 0x38, RZ, 0x3c, !PT ;  /* 0x000000380f0f7812 */ /* 0x000fc600078e3cff */
[----:B----4-:R-:W-:Y:S04]  /*2fbc0*/  STS.U8 [R14+UR4+0x1b00], R22 ;  /* 0x001b00160e007988 */ /* 0x010fe80008000004 */
[----:B--2---:R-:W-:Y:S04]  /*2fbd0*/  STS.U8 [R14+UR4+0x1b40], R20 ;  /* 0x001b40140e007988 */ /* 0x004fe80008000004 */
[----:B---3--:R-:W-:Y:S04]  /*2fbe0*/  STS.U8 [R14+UR4+0x1f00], R12 ;  /* 0x001f000c0e007988 */ /* 0x008fe80008000004 */
[----:B------:R0:W-:Y:S04]  /*2fbf0*/  STS.U8 [R14+UR4+0x1f40], R13 ;  /* 0x001f400d0e007988 */ /* 0x0001e80008000004 */
[----:B------:R1:W-:Y:S04]  /*2fc00*/  STS.U8 [R15+UR4+0x380], R3 ;  /* 0x000380030f007988 */ /* 0x0003e80008000004 */
[----:B------:R2:W-:Y:S04]  /*2fc10*/  STS.U8 [R15+UR4+0x3c0], R2 ;  /* 0x0003c0020f007988 */ /* 0x0005e80008000004 */
[----:B0-----:R-:W3:Y:S04]  /*2fc20*/  LDL.LU R14, [R1+0x4d58] ;  /* 0x004d5800010e7983 */ /* 0x001ee80000300800 */
[----:B-1----:R-:W4:Y:S04]  /*2fc30*/  LDL R3, [R1+0x2240] ;  /* 0x0022400001037983 */ /* 0x002f280000100800 */
[----:B--2---:R-:W4:Y:S04]  /*2fc40*/  LDL R2, [R1+0x225c] ;  /* 0x00225c0001027983 */ /* 0x004f280000100800 */
[----:B------:R0:W-:Y:S04]  /*2fc50*/  STS.U8 [R15+UR4+0x780], R25 ;  /* 0x000780190f007988 */ /* 0x0001e80008000004 */
[----:B------:R1:W-:Y:S04]  /*2fc60*/  STS.U8 [R15+UR4+0x7c0], R24 ;  /* 0x0007c0180f007988 */ /* 0x0003e80008000004 */
[----:B------:R2:W-:Y:S04]  /*2fc70*/  STS.U8 [R15+UR4+0xb80], R23 ;  /* 0x000b80170f007988 */ /* 0x0005e80008000004 */
[----:B0-----:R-:W3:Y:S04]  /*2fc80*/  LDL.LU R25, [R1+0x4d54] ;  /* 0x004d540001197983 */ /* 0x001ee80000300800 */
[----:B-1----:R-:W4:Y:S04]  /*2fc90*/  LDL.LU R24, [R1+0x4d50] ;  /* 0x004d500001187983 */ /* 0x002f280000300800 */
[----:B--2---:R-:W2:Y:S04]  /*2fca0*/  LDL.LU R23, [R1+0x4d4c] ;  /* 0x004d4c0001177983 */ /* 0x004ea80000300800 */
[----:B------:R0:W-:Y:S04]  /*2fcb0*/  STS.U8 [R15+UR4+0xbc0], R21 ;  /* 0x000bc0150f007988 */ /* 0x0001e80008000004 */
[----:B------:R1:W-:Y:S04]  /*2fcc0*/  STS.U8 [R15+UR4+0xf80], R19 ;  /* 0x000f80130f007988 */ /* 0x0003e80008000004 */
[----:B------:R1:W-:Y:S04]  /*2fcd0*/  STS.U8 [R15+UR4+0xfc0], R18 ;  /* 0x000fc0120f007988 */ /* 0x0003e80008000004 */
[----:B0-----:R-:W3:Y:S04]  /*2fce0*/  LDL.LU R21, [R1+0x4d48] ;  /* 0x004d480001157983 */ /* 0x001ee80000300800 */
[----:B-1----:R-:W4:Y:S04]  /*2fcf0*/  LDL.LU R19, [R1+0x4d44] ;  /* 0x004d440001137983 */ /* 0x002f280000300800 */
[----:B------:R-:W2:Y:S04]  /*2fd00*/  LDL.LU R18, [R1+0x4d40] ;  /* 0x004d400001127983 */ /* 0x000ea80000300800 */
[----:B------:R0:W-:Y:S04]  /*2fd10*/  STS.U8 [R15+UR4+0x1380], R0 ;  /* 0x001380000f007988 */ /* 0x0001e80008000004 */
[----:B0-----:R-:W3:Y:S04]  /*2fd20*/  LDL.LU R0, [R1+0x4d3c] ;  /* 0x004d3c0001007983 */ /* 0x001ee80000300800 */
[----:B---3--:R0:W-:Y:S04]  /*2fd30*/  STS.U8 [R15+UR4+0x13c0], R0 ;  /* 0x0013c0000f007988 */ /* 0x0081e80008000004 */
[----:B0-----:R-:W3:Y:S04]  /*2fd40*/  LDL.LU R0, [R1+0x4d38] ;  /* 0x004d380001007983 */ /* 0x001ee80000300800 */
[----:B--2---:R-:W-:Y:S04]  /*2fd50*/  STS.U8 [R15+UR4+0x1780], R18 ;  /* 0x001780120f007988 */ /* 0x004fe80008000004 */
[----:B----4-:R-:W-:Y:S04]  /*2fd60*/  STS.U8 [R15+UR4+0x17c0], R19 ;  /* 0x0017c0130f007988 */ /* 0x010fe80008000004 */
[----:B------:R-:W-:Y:S04]  /*2fd70*/  STS.U8 [R15+UR4+0x1b80], R21 ;  /* 0x001b80150f007988 */ /* 0x000fe80008000004 */
[----:B------:R-:W-:Y:S04]  /*2fd80*/  STS.U8 [R15+UR4+0x1bc0], R23 ;  /* 0x001bc0170f007988 */ /* 0x000fe80008000004 */
[----:B------:R-:W-:Y:S04]  /*2fd90*/  STS.U8 [R15+UR4+0x1f80], R24 ;  /* 0x001f80180f007988 */ /* 0x000fe80008000004 */
[----:B------:R0:W-:Y:S04]  /*2fda0*/  STS.U8 [R15+UR4+0x1fc0], R25 ;  /* 0x001fc0190f007988 */ /* 0x0001e80008000004 */
[----:B0-----:R-:W2:Y:S01]  /*2fdb0*/  LDL.LU R15, [R1+0x4d34] ;  /* 0x004d3400010f7983 */ /* 0x001ea20000300800 */
[----:B------:R-:W-:Y:S01]  /*2fdc0*/  BAR.SYNC.DEFER_BLOCKING 0x0 ;  /* 0x0000000000007b1d */ /* 0x000fe20000010000 */
[----:B---3--:R-:W-:-:S06]  /*2fdd0*/  PRMT R0, RZ, 0x7610, R0 ;  /* 0x00007610ff007816 */ /* 0x008fcc0000000000 */
[----:B------:R-:W3:Y:S04]  /*2fde0*/  @!P1 LDG.E.U8 R0, desc[UR6][R2.64] ;  /* 0x0000000602009981 */ /* 0x000ee8000c1e1100 */
[----:B---3--:R0:W-:Y:S04]  /*2fdf0*/  STL [R1+0xc60], R0 ;  /* 0x000c600001007387 */ /* 0x0081e80000100800 */
[----:B0-----:R-:W3:Y:S04]  /*2fe00*/  LDL.LU R0, [R1+0x4d30] ;  /* 0x004d300001007983 */ /* 0x001ee80000300800 */
[----:B------:R-:W4:Y:S04]  /*2fe10*/  LDL R2, [R1+0x2230] ;  /* 0x0022300001027983 */ /* 0x000f280000100800 */
[----:B------:R-:W4:Y:S01]  /*2fe20*/  LDL R3, [R1+0x2254] ;  /* 0x0022540001037983 */ /* 0x000f220000100800 */
[----:B--2---:R-:W-:-:S02]  /*2fe30*/  PRMT R15, RZ, 0x7610, R15 ;  /* 0x00007610ff0f7816 */ /* 0x004fc4000000000f */
[----:B----4-:R-:W-:-:S04]  /*2fe40*/  @!P0 LOP3.LUT R3, R3, R2, RZ, 0x3c, !PT ;  /* 0x0000000203038212 */ /* 0x010fc800078e3cff */
[----:B------:R-:W-:-:S04]  /*2fe50*/  @!P0 LOP3.LUT R2, R3, R2, RZ, 0x3c, !PT ;  /* 0x0000000203028212 */ /* 0x000fc800078e3cff */
[----:B------:R-:W-:-:S05]  /*2fe60*/  @!P0 LOP3.LUT R3, R3, R2, RZ, 0x3c, !PT ;  /* 0x0000000203038212 */ /* 0x000fca00078e3cff */
[----:B------:R-:W2:Y:S04]  /*2fe70*/  @!P0 LDG.E.U8 R15, desc[UR6][R2.64] ;  /* 0x00000006020f8981 */ /* 0x000ea8000c1e1100 */
[----:B--2---:R0:W-:Y:S04]  /*2fe80*/  STL [R1+0xc5c], R15 ;  /* 0x000c5c0f01007387 */ /* 0x0041e80000100800 */
[----:B0-----:R-:W2:Y:S04]  /*2fe90*/  LDL.LU R15, [R1+0x4d2c] ;  /* 0x004d2c00010f7983 */ /* 0x001ea80000300800 */
[----:B------:R-:W4:Y:S04]  /*2fea0*/  LDL R2, [R1+0x1f84] ;  /* 0x001f840001027983 */ /* 0x000f280000100800 */
[----:B------:R-:W4:Y:S01]  /*2feb0*/  LDL R3, [R1+0x1f88] ;  /* 0x001f880001037983 */ /* 0x000f220000100800 */
[----:B---3--:R-:W-:-:S02]  /*2fec0*/  PRMT R0, RZ, 0x7610, R0 ;  /* 0x00007610ff007816 */ /* 0x008fc40000000000 */
[----:B----4-:R-:W-:-:S04]  /*2fed0*/  @!P0 LOP3.LUT R3, R3, R2, RZ, 0x3c, !PT ;  /* 0x0000000203038212 */ /* 0x010fc800078e3cff */
[----:B------:R-:W-:-:S04]  /*2fee0*/  @!P0 LOP3.LUT R2, R3, R2, RZ, 0x3c, !PT ;  /* 0x0000000203028212 */ /* 0x000fc800078e3cff */
[----:B------:R-:W-:-:S05]  /*2fef0*/  @!P0 LOP3.LUT R3, R3, R2, RZ, 0x3c, !PT ;  /* 0x0000000203038212 */ /* 0x000fca00078e3cff */
        /* <DEDUP_REMOVED lines=4145> */
[----:B------:R-:W-:-:S02]  /*40210*/  PRMT R27, RZ, 0x7610, R27 ;  /* 0x00007610ff1b7816 */ /* 0x000fc4000000001b */
[----:B----4-:R-:W-:-:S04]  /*40220*/  @!P1 LOP3.LUT R3, R3, R2, RZ, 0x3c, !PT ;  /* 0x0000000203039212 */ /* 0x010fc800078e3cff */
[----:B------:R-:W-:-:S04]  /*40230*/  @!P1 LOP3.LUT R2, R3, R2, RZ, 0x3c, !PT ;  /* 0x0000000203029212 */ /* 0x000fc800078e3cff */
[----:B------:R-:W-:-:S05]  /*40240*/  @!P1 LOP3.LUT R3, R3, R2, RZ, 0x3c, !PT ;  /* 0x0000000203039212 */ /* 0x000fca00078e3cff */
[----:B------:R0:W4:Y:S04]  /*40250*/  @!P1 LDG.E.U8 R27, desc[UR6][R2.64] ;  /* 0x00000006021b9981 */ /* 0x000128000c1e1100 */
[----:B------:R-:W0:Y:S04]  /*40260*/  LDL R2, [R1+0x20ac] ;  /* 0x0020ac0001027983 */ /* 0x000e280000100800 */
[----:B------:R-:W0:Y:S01]  /*40270*/  LDL R3, [R1+0x20ec] ;  /* 0x0020ec0001037983 */ /* 0x000e220000100800 */
[----:B---3--:R-:W-:Y:S02]  /*40280*/  PRMT R0, RZ, 0x7610, R0 ;  /* 0x00007610ff007816 */ /* 0x008fe40000000000 */
[----:B0-----:R-:W-:-:S04]  /*40290*/  @!P0 LOP3.LUT R3, R3, R2, RZ, 0x3c, !PT ;  /* 0x0000000203038212 */ /* 0x001fc800078e3cff */
[----:B------:R-:W-:-:S04]  /*402a0*/  @!P0 LOP3.LUT R2, R3, R2, RZ, 0x3c, !PT ;  /* 0x0000000203028212 */ /* 0x000fc800078e3cff */
[----:B------:R-:W-:-:S05]  /*402b0*/  @!P0 LOP3.LUT R3, R3, R2, RZ, 0x3c, !PT ;  /* 0x0000000203038212 */ /* 0x000fca00078e3cff */
[----:B------:R-:W3:Y:S04]  /*402c0*/  @!P0 LDG.E.U8 R0, desc[UR6][R2.64] ;  /* 0x0000000602008981 */ /* 0x000ee8000c1e1100 */
[----:B----4-:R0:W-:Y:S04]  /*402d0*/  STL [R1+0x70], R27 ;  /* 0x0000701b01007387 */ /* 0x0101e80000100800 */
[----:B0-----:R-:W4:Y:S04]  /*402e0*/  LDL R27, [R1+0x2118] ;  /* 0x00211800011b7983 */ /* 0x001f280000100800 */
        /* <DEDUP_REMOVED lines=38> */
[----:B------:R-:W4:Y:S01]  /*40550*/  LDL R3, [R1+0x20e4] ;  /* 0x0020e40001037983 */ /* 0x000f220000100800 */
[----:B--2---:R-:W-:Y:S01]  /*40560*/  PRMT R15, RZ, 0x7610, R15 ;  /* 0x00007610ff0f7816 */ /* 0x004fe2000000000f */
[----:B------:R-:W-:-:S02]  /*40570*/  @!P1 IMAD.MOV.U32 R2, RZ, RZ, R27 ;  /* 0x000000ffff029224 */ /* 0x000fc400078e001b */
[----:B------:R-:W2:Y:S04]  /*40580*/  LDL R27, [R1+0x213c] ;  /* 0x00213c00011b7983 */ /* 0x000ea80000100800 */
[----:B----4-:R-:W4:Y:S04]  /*40590*/  @!P1 LDG.E.U8 R15, desc[UR6][R2.64] ;  /* 0x00000006020f9981 */ /* 0x010f28000c1e1100 */
[----:B----4-:R0:W-:Y:S04]  /*405a0*/  STL [R1+0x58], R15 ;  /* 0x0000580f01007387 */ /* 0x0101e80000100800 */
[----:B0-----:R-:W4:Y:S04]  /*405b0*/  LDL.LU R15, [R1+0x45e4] ;  /* 0x0045e400010f7983 */ /* 0x001f280000300800 */
[----:B------:R-:W2:Y:S04]  /*405c0*/  LDL R2, [R1+0x20e0] ;  /* 0x0020e00001027983 */ /* 0x000ea80000100800 */
[----:B------:R-:W2:Y:S01]  /*405d0*/  LDL R3, [R1+0x211c] ;  /* 0x00211c0001037983 */ /* 0x000ea20000100800 */
[----:B---3--:R-:W-:-:S02]  /*405e0*/  PRMT R0, RZ, 0x7610, R0 ;  /* 0x00007610ff007816 */ /* 0x008fc40000000000 */
[----:B--2---:R-:W-:-:S04]  /*405f0*/  @!P0 LOP3.LUT R3, R3, R2, RZ, 0x3c, !PT ;  /* 0x0000000203038212 */ /* 0x004fc800078e3cff */
[----:B------:R-:W-:-:S04]  /*40600*/  @!P0 LOP3.LUT R2, R3, R2, RZ, 0x3c, !PT ;  /* 0x0000000203028212 */ /* 0x000fc800078e3cff */
[----:B------:R-:W-:-:S05]  /*40610*/  @!P0 LOP3.LUT R3, R3, R2, RZ, 0x3c, !PT ;  /* 0x0000000203038212 */ /* 0x000fca00078e3cff */
[----:B------:R-:W2:Y:S04]  /*40620*/  @!P0 LDG.E.U8 R0, desc[UR6][R2.64] ;  /* 0x0000000602008981 */ /* 0x000ea8000c1e1100 */
[----:B--2---:R0:W-:Y:S04]  /*40630*/  STL [R1+0x54], R0 ;  /* 0x0000540001007387 */ /* 0x0041e80000100800 */
[----:B0-----:R-:W2:Y:S04]  /*40640*/  LDL.LU R0, [R1+0x45e0] ;  /* 0x0045e00001007983 */ /* 0x001ea80000300800 */
[----:B------:R-:W3:Y:S04]  /*40650*/  LDL R2, [R1+0x20f4] ;  /* 0x0020f40001027983 */ /* 0x000ee80000100800 */
[----:B------:R-:W3:Y:S01]  /*40660*/  LDL R3, [R1+0x2128] ;  /* 0x0021280001037983 */ /* 0x000ee20000100800 */
[----:B----4-:R-:W-:-:S02]  /*40670*/  PRMT R15, RZ, 0x7610, R15 ;  /* 0x00007610ff0f7816 */ /* 0x010fc4000000000f */
[----:B---3--:R-:W-:-:S04]  /*40680*/  @!P1 LOP3.LUT R3, R3, R2, RZ, 0x3c, !PT ;  /* 0x0000000203039212 */ /* 0x008fc800078e3cff */
        /* <DEDUP_REMOVED lines=11> */
[----:B------:R-:W2:Y:S01]  /*40740*/  @!P0 LDG.E.U8 R0, desc[UR6][R2.64] ;  /* 0x0000000602008981 */ /* 0x000ea2000c1e1100 */
[----:B------:R-:W-:-:S03]  /*40750*/  PRMT R28, RZ, 0x7610, R28 ;  /* 0x00007610ff1c7816 */ /* 0x000fc6000000001c */
[----:B--2---:R0:W-:Y:S04]  /*40760*/  STL [R1+0x4c], R0 ;  /* 0x00004c0001007387 */ /* 0x0041e80000100800 */
[----:B0-----:R-:W2:Y:S04]  /*40770*/  LDL.LU R0, [R1+0x45d8] ;  /* 0x0045d80001007983 */ /* 0x001ea80000300800 */
[----:B------:R-:W4:Y:S01]  /*40780*/  LDL R3, [R1+0x2104] ;  /* 0x0021040001037983 */ /* 0x000f220000100800 */
[----:B------:R-:W-:Y:S01]  /*40790*/  @!P1 IMAD.MOV.U32 R2, RZ, RZ, R29 ;  /* 0x000000ffff029224 */ /* 0x000fe200078e001d */
[----:B------:R-:W-:-:S02]  /*407a0*/  PRMT R25, RZ, 0x7610, R25 ;  /* 0x00007610ff197816 */ /* 0x000fc40000000019 */
[----:B------:R-:W3:Y:S04]  /*407b0*/  LDL R29, [R1+0x2120] ;  /* 0x00212000011d7983 */ /* 0x000ee80000100800 */
[----:B----4-:R0:W4:Y:S04]  /*407c0*/  @!P1 LDG.E.U8 R28, desc[UR6][R2.64] ;  /* 0x00000006021c9981 */ /* 0x010128000c1e1100 */
[----:B------:R-:W3:Y:S01]  /*407d0*/  LDL R3, [R1+0x2100] ;  /* 0x0021000001037983 */ /* 0x000ee20000100800 */
[----:B0-----:R-:W-:-:S03]  /*407e0*/  @!P0 IMAD.MOV.U32 R2, RZ, RZ, R27 ;  /* 0x000000ffff028224 */ /* 0x001fc600078e001b */
[----:B----4-:R0:W-:Y:S01]  /*407f0*/  STL [R1+0x48], R28 ;  /* 0x0000481c01007387 */ /* 0x0101e20000100800 */
[----:B--2---:R-:W-:-:S03]  /*40800*/  PRMT R0, RZ, 0x7610, R0 ;  /* 0x00007610ff007816 */ /* 0x004fc60000000000 */
[----:B------:R-:W2:Y:S04]  /*40810*/  LDL R27, [R1+0x2134] ;  /* 0x00213400011b7983 */ /* 0x000ea80000100800 */
[----:B---3--:R1:W3:Y:S04]  /*40820*/  @!P0 LDG.E.U8 R25, desc[UR6][R2.64] ;  /* 0x0000000602198981 */ /* 0x0082e8000c1e1100 */
[----:B0-----:R-:W4:Y:S04]  /*40830*/  LDL R28, [R1+0x215c] ;  /* 0x00215c00011c7983 */ /* 0x001f280000100800 */
[----:B------:R-:W1:Y:S04]  /*40840*/  LDL R2, [R1+0x2114] ;  /* 0x0021140001027983 */ /* 0x000e680000100800 */
[----:B------:R-:W1:Y:S02]  /*40850*/  LDL R3, [R1+0x2148] ;  /* 0x0021480001037983 */ /* 0x000e640000100800 */
[----:B-1----:R-:W-:-:S04]  /*40860*/  @!P1 LOP3.LUT R3, R3, R2, RZ, 0x3c, !PT ;  /* 0x0000000203039212 */ /* 0x002fc800078e3cff */
[----:B------:R-:W-:-:S04]  /*40870*/  @!P1 LOP3.LUT R2, R3, R2, RZ, 0x3c, !PT ;  /* 0x0000000203029212 */ /* 0x000fc800078e3cff */
[----:B------:R-:W-:-:S05]  /*40880*/  @!P1 LOP3.LUT R3, R3, R2, RZ, 0x3c, !PT ;  /* 0x0000000203039212 */ /* 0x000fca00078e3cff */
[----:B------:R-:W2:Y:S04]  /*40890*/  @!P1 LDG.E.U8 R0, desc[UR6][R2.64] ;  /* 0x0000000602009981 */ /* 0x000ea8000c1e1100 */
[----:B---3--:R0:W-:Y:S04]  /*408a0*/  STL [R1+0x44], R25 ;  /* 0x0000441901007387 */ /* 0x0081e80000100800 */
[----:B0-----:R-:W3:Y:S04]  /*408b0*/  LDL R25, [R1+0x2168] ;  /* 0x0021680001197983 */ /* 0x001ee80000100800 */
[----:B--2---:R0:W-:Y:S04]  /*408c0*/  STL [R1+0x40], R0 ;  /* 0x0000400001007387 */ /* 0x0041e80000100800 */
[----:B0-----:R-:W2:Y:S04]  /*408d0*/  LDL.LU R0, [R1+0x45d4] ;  /* 0x0045d40001007983 */ /* 0x001ea80000300800 */
        /* <DEDUP_REMOVED lines=9> */
[----:B--2---:R-:W-:Y:S02]  /*40970*/  PRMT R0, RZ, 0x7610, R0 ;  /* 0x00007610ff007816 */ /* 0x004fe40000000000 */
[----:B------:R-:W-:-:S02]  /*40980*/  PRMT R12, RZ, 0x7610, R12 ;  /* 0x00007610ff0c7816 */ /* 0x000fc4000000000c */
[----:B0-----:R-:W-:-:S04]  /*40990*/  @!P1 LOP3.LUT R3, R3, R2, RZ, 0x3c, !PT ;  /* 0x0000000203039212 */ /* 0x001fc800078e3cff */
[----:B------:R-:W-:-:S04]  /*409a0*/  @!P1 LOP3.LUT R2, R3, R2, RZ, 0x3c, !PT ;  /* 0x0000000203029212 */ /* 0x000fc800078e3cff */
[----:B------:R-:W-:-:S05]  /*409b0*/  @!P1 LOP3.LUT R3, R3, R2, RZ, 0x3c, !PT ;  /* 0x0000000203039212 */ /* 0x000fca00078e3cff */
[----:B------:R0:W2:Y:S02]  /*409c0*/  @!P1 LDG.E.U8 R0, desc[UR6][R2.64] ;  /* 0x0000000602009981 */ /* 0x0000a4000c1e1100 */
[----:B0-----:R-:W-:Y:S02]  /*409d0*/  @!P0 IMAD.MOV.U32 R2, RZ, RZ, R28 ;  /* 0x000000ffff028224 */ /* 0x001fe400078e001c */
[----:B------:R-:W-:-:S05]  /*409e0*/  @!P0 IMAD.MOV.U32 R3, RZ, RZ, R29 ;  /* 0x000000ffff038224 */ /* 0x000fca00078e001d */
[----:B------:R3:W2:Y:S01]  /*409f0*/  @!P0 LDG.E.U8 R12, desc[UR6][R2.64] ;  /* 0x00000006020c8981 */ /* 0x0006a2000c1e1100 */
[----:B------:R-:W-:-:S03]  /*40a00*/  PRMT R6, RZ, 0x7610, R6 ;  /* 0x00007610ff067816 */ /* 0x000fc60000000006 */
[----:B----4-:R0:W-:Y:S01]  /*40a10*/  STL [R1+0x3c], R13 ;  /* 0x00003c0d01007387 */ /* 0x0101e20000100800 */
[----:B---3--:R-:W-:Y:S02]  /*40a20*/  @!P1 IMAD.MOV.U32 R2, RZ, RZ, R25 ;  /* 0x000000ffff029224 */ /* 0x008fe400078e0019 */
[----:B------:R-:W-:Y:S01]  /*40a30*/  @!P1 IMAD.MOV.U32 R3, RZ, RZ, R27 ;  /* 0x000000ffff039224 */ /* 0x000fe200078e001b */
[----:B0-----:R-:W3:Y:S04]  /*40a40*/  LDL R13, [R1+0x216c] ;  /* 0x00216c00010d7983 */ /* 0x001ee80000100800 */
[----:B------:R3:W4:Y:S04]  /*40a50*/  @!P1 LDG.E.U8 R6, desc[UR6][R2.64] ;  /* 0x0000000602069981 */ /* 0x000728000c1e1100 */
[----:B--2---:R0:W-:Y:S04]  /*40a60*/  STL [R1+0x38], R0 ;  /* 0x0000380001007387 */ /* 0x0041e80000100800 */
[----:B0-----:R-:W2:Y:S04]  /*40a70*/  LDL.LU R0, [R1+0x45d0] ;  /* 0x0045d00001007983 */ /* 0x001ea80000300800 */
[----:B------:R-:W2:Y:S04]  /*40a80*/  LDL R29, [R1+0x2140] ;  /* 0x00214000011d7983 */ /* 0x000ea80000100800 */
[----:B------:R0:W-:Y:S04]  /*40a90*/  STL [R1+0x34], R12 ;  /* 0x0000340c01007387 */ /* 0x0001e80000100800 */
[----:B------:R-:W2:Y:S01]  /*40aa0*/  LDL R3, [R1+0x2130] ;  /* 0x0021300001037983 */ /* 0x000ea20000100800 */
[----:B------:R-:W-:-:S03]  /*40ab0*/  PRMT R5, RZ, 0x7610, R5 ;  /* 0x00007610ff057816 */ /* 0x000fc60000000005 */
[----:B------:R-:W2:Y:S04]  /*40ac0*/  LDL R28, [R1+0x2154] ;  /* 0x00215400011c7983 */ /* 0x000ea80000100800 */
[----:B------:R-:W2:Y:S04]  /*40ad0*/  LDL R27, [R1+0x2188] ;  /* 0x00218800011b7983 */ /* 0x000ea80000100800 */
[----:B------:R-:W2:Y:S04]  /*40ae0*/  LDL R25, [R1+0x2150] ;  /* 0x0021500001197983 */ /* 0x000ea80000100800 */
[----:B0-----:R-:W2:Y:S01]  /*40af0*/  LDL R12, [R1+0x217c] ;  /* 0x00217c00010c7983 */ /* 0x001ea20000100800 */
[----:B---3--:R-:W-:-:S03]  /*40b00*/  @!P0 IMAD.MOV.U32 R2, RZ, RZ, R13 ;  /* 0x000000ffff028224 */ /* 0x008fc600078e000d */
[----:B----4-:R0:W-:Y:S01]  /*40b10*/  STL [R1+0x30], R6 ;  /* 0x0000300601007387 */ /* 0x0101e20000100800 */
[----:B------:R-:W-:Y:S02]  /*40b20*/  PRMT R10, RZ, 0x7610, R10 ;  /* 0x00007610ff0a7816 */ /* 0x000fe4000000000a */
[----:B------:R-:W-:Y:S01]  /*40b30*/  PRMT R26, RZ, 0x7610, R26 ;  /* 0x00007610ff1a7816 */ /* 0x000fe2000000001a */
[----:B------:R-:W3:Y:S04]  /*40b40*/  LDL R13, [R1+0x2164] ;  /* 0x00216400010d7983 */ /* 0x000ee80000100800 */
[----:B0-----:R-:W4:Y:S04]  /*40b50*/  LDL R6, [R1+0x218c] ;  /* 0x00218c0001067983 */ /* 0x001f280000100800 */
[----:B--2---:R0:W2:Y:S04]  /*40b60*/  @!P0 LDG.E.U8 R5, desc[UR6][R2.64] ;  /* 0x0000000602058981 */ /* 0x0040a8000c1e1100 */
[----:B------:R-:W0:Y:S04]  /*40b70*/  LDL R2, [R1+0x2144] ;  /* 0x0021440001027983 */ /* 0x000e280000100800 */
[----:B------:R-:W0:Y:S01]  /*40b80*/  LDL R3, [R1+0x2178] ;  /* 0x0021780001037983 */ /* 0x000e220000100800 */
[----:B------:R-:W-:-:S02]  /*40b90*/  PRMT R0, RZ, 0x7610, R0 ;  /* 0x00007610ff007816 */ /* 0x000fc40000000000 */
[----:B0-----:R-:W-:-:S04]  /*40ba0*/  @!P1 LOP3.LUT R3, R3, R2, RZ, 0x3c, !PT ;  /* 0x0000000203039212 */ /* 0x001fc800078e3cff */
[----:B------:R-:W-:-:S04]  /*40bb0*/  @!P1 LOP3.LUT R2, R3, R2, RZ, 0x3c, !PT ;  /* 0x0000000203029212 */ /* 0x000fc800078e3cff */
[----:B------:R-:W-:-:S05]  /*40bc0*/  @!P1 LOP3.LUT R3, R3, R2, RZ, 0x3c, !PT ;  /* 0x0000000203039212 */ /* 0x000fca00078e3cff */
[----:B------:R0:W3:Y:S02]  /*40bd0*/  @!P1 LDG.E.U8 R0, desc[UR6][R2.64] ;  /* 0x0000000602009981 */ /* 0x0000e4000c1e1100 */
[----:B0-----:R-:W-:Y:S02]  /*40be0*/  @!P0 IMAD.MOV.U32 R2, RZ, RZ, R12 ;  /* 0x000000ffff028224 */ /* 0x001fe400078e000c */
[----:B------:R-:W-:-:S05]  /*40bf0*/  @!P0 IMAD.MOV.U32 R3, RZ, RZ, R29 ;  /* 0x000000ffff038224 */ /* 0x000fca00078e001d */
[----:B------:R0:W3:Y:S02]  /*40c00*/  @!P0 LDG.E.U8 R10, desc[UR6][R2.64] ;  /* 0x00000006020a8981 */ /* 0x0000e4000c1e1100 */
[----:B0-----:R-:W-:Y:S02]  /*40c10*/  @!P1 IMAD.MOV.U32 R2, RZ, RZ, R27 ;  /* 0x000000ffff029224 */ /* 0x001fe400078e001b */
[----:B------:R-:W-:-:S05]  /*40c20*/  @!P1 IMAD.MOV.U32 R3, RZ, RZ, R28 ;  /* 0x000000ffff039224 */ /* 0x000fca00078e001c */
[----:B------:R4:W3:Y:S04]  /*40c30*/  @!P1 LDG.E.U8 R26, desc[UR6][R2.64] ;  /* 0x00000006021a9981 */ /* 0x0008e8000c1e1100 */
[----:B--2---:R0:W-:Y:S04]  /*40c40*/  STL [R1+0x2c], R5 ;  /* 0x00002c0501007387 */ /* 0x0041e80000100800 */
[----:B0-----:R-:W2:Y:S01]  /*40c50*/  LDL R5, [R1+0x2198] ;  /* 0x0021980001057983 */ /* 0x001ea20000100800 */
[----:B----4-:R-:W-:-:S03]  /*40c60*/  @!P0 IMAD.MOV.U32 R2, RZ, RZ, R6 ;  /* 0x000000ffff028224 */ /* 0x010fc600078e0006 */
[----:B---3--:R0:W-:Y:S04]  /*40c70*/  STL [R1+0x28], R0 ;  /* 0x0000280001007387 */ /* 0x0081e80000100800 */
[----:B0-----:R-:W3:Y:S04]  /*40c80*/  LDL.LU R0, [R1+0x45cc] ;  /* 0x0045cc0001007983 */ /* 0x001ee80000300800 */
[----:B------:R-:W4:Y:S04]  /*40c90*/  LDL R12, [R1+0x2160] ;  /* 0x00216000010c7983 */ /* 0x000f280000100800 */
[----:B------:R0:W-:Y:S04]  /*40ca0*/  STL [R1+0x24], R10 ;  /* 0x0000240a01007387 */ /* 0x0001e80000100800 */
[----:B0-----:R-:W4:Y:S04]  /*40cb0*/  LDL R10, [R1+0x219c] ;  /* 0x00219c00010a7983 */ /* 0x001f280000100800 */
[----:B------:R0:W-:Y:S04]  /*40cc0*/  STL [R1+0x20], R26 ;  /* 0x0000201a01007387 */ /* 0x0001e80000100800 */
[----:B------:R-:W4:Y:S04]  /*40cd0*/  LDL R6, [R1+0x21a8] ;  /* 0x0021a80001067983 */ /* 0x000f280000100800 */
[----:B0-----:R-:W4:Y:S01]  /*40ce0*/  LDL R26, [R1+0x2174] ;  /* 0x00217400011a7983 */ /* 0x001f220000100800 */
[----:B------:R-:W-:Y:S01]  /*40cf0*/  PRMT R24, RZ, 0x7610, R24 ;  /* 0x00007610ff187816 */ /* 0x000fe20000000018 */
[----:B------:R-:W-:Y:S01]  /*40d00*/  @!P0 IMAD.MOV.U32 R3, RZ, RZ, R25 ;  /* 0x000000ffff038224 */ /* 0x000fe200078e0019 */
[----:B------:R-:W-:-:S02]  /*40d10*/  PRMT R4, RZ, 0x7610, R4 ;  /* 0x00007610ff047816 */ /* 0x000fc40000000004 */
[----:B------:R-:W-:Y:S02]  /*40d20*/  PRMT R9, RZ, 0x7610, R9 ;  /* 0x00007610ff097816 */ /* 0x000fe40000000009 */
[----:B------:R-:W-:Y:S01]  /*40d30*/  PRMT R7, RZ, 0x7610, R7 ;  /* 0x00007610ff077816 */ /* 0x000fe20000000007 */
[----:B------:R-:W4:Y:S04]  /*40d40*/  LDL R25, [R1+0x2170] ;  /* 0x0021700001197983 */ /* 0x000f280000100800 */
[----:B------:R2:W4:Y:S02]  /*40d50*/  @!P0 LDG.E.U8 R24, desc[UR6][R2.64] ;  /* 0x0000000602188981 */ /* 0x000524000c1e1100 */
[----:B--2---:R-:W-:Y:S02]  /*40d60*/  @!P1 IMAD.MOV.U32 R2, RZ, RZ, R5 ;  /* 0x000000ffff029224 */ /* 0x004fe400078e0005 */
[----:B------:R-:W-:-:S05]  /*40d70*/  @!P1 IMAD.MOV.U32 R3, RZ, RZ, R13 ;  /* 0x000000ffff039224 */ /* 0x000fca00078e000d */
[----:B------:R4:W2:Y:S01]  /*40d80*/  @!P1 LDG.E.U8 R4, desc[UR6][R2.64] ;  /* 0x0000000602049981 */ /* 0x0008a2000c1e1100 */
[----:B------:R-:W-:Y:S02]  /*40d90*/  PRMT R15, RZ, 0x7610, R15 ;  /* 0x00007610ff0f7816 */ /* 0x000fe4000000000f */
[----:B------:R-:W-:Y:S02]  /*40da0*/  PRMT R14, RZ, 0x7610, R14 ;  /* 0x00007610ff0e7816 */ /* 0x000fe4000000000e */
[----:B------:R-:W-:Y:S02]  /*40db0*/  PRMT R11, RZ, 0x7610, R11 ;  /* 0x00007610ff0b7816 */ /* 0x000fe4000000000b */
[----:B------:R-:W-:Y:S02]  /*40dc0*/  PRMT R8, RZ, 0x7610, R8 ;  /* 0x00007610ff087816 */ /* 0x000fe40000000008 */
[----:B------:R-:W-:Y:S02]  /*40dd0*/  PRMT R18, RZ, 0x7610, R18 ;  /* 0x00007610ff127816 */ /* 0x000fe40000000012 */
[----:B------:R-:W-:-:S02]  /*40de0*/  PRMT R16, RZ, 0x7610, R16 ;  /* 0x00007610ff107816 */ /* 0x000fc40000000010 */
[----:B------:R-:W-:Y:S02]  /*40df0*/  PRMT R17, RZ, 0x7610, R17 ;  /* 0x00007610ff117816 */ /* 0x000fe40000000011 */
[----:B------:R-:W-:Y:S02]  /*40e00*/  PRMT R19, RZ, 0x7610, R19 ;  /* 0x00007610ff137816 */ /* 0x000fe40000000013 */
[----:B------:R-:W-:Y:S02]  /*40e10*/  PRMT R20, RZ, 0x7610, R20 ;  /* 0x00007610ff147816 */ /* 0x000fe40000000014 */
[----:B------:R-:W-:Y:S02]  /*40e20*/  PRMT R21, RZ, 0x7610, R21 ;  /* 0x00007610ff157816 */ /* 0x000fe40000000015 */
[----:B------:R-:W-:Y:S02]  /*40e30*/  PRMT R23, RZ, 0x7610, R23 ;  /* 0x00007610ff177816 */ /* 0x000fe40000000017 */
[----:B------:R-:W-:Y:S01]  /*40e40*/  PRMT R22, RZ, 0x7610, R22 ;  /* 0x00007610ff167816 */ /* 0x000fe20000000016 */
[----:B---3--:R-:W-:Y:S01]  /*40e50*/  LDS.U8 R27, [R0+UR4+0x440] ;  /* 0x00044004001b7984 */ /* 0x008fe20008000000 */
[----:B----4-:R-:W-:-:S03]  /*40e60*/  @!P0 IMAD.MOV.U32 R3, RZ, RZ, R12 ;  /* 0x000000ffff038224 */ /* 0x010fc600078e000c */
[----:B------:R-:W-:Y:S04]  /*40e70*/  LDS.U8 R28, [R0+UR4+0x408] ;  /* 0x00040804001c7984 */ /* 0x000fe80008000000 */
[----:B------:R-:W-:Y:S01]  /*40e80*/  LDS.U8 R29, [R0+UR4+0x448] ;  /* 0x00044804001d7984 */ /* 0x000fe20008000000 */
[----:B------:R-:W-:-:S05]  /*40e90*/  @!P0 IMAD.MOV.U32 R2, RZ, RZ, R10 ;  /* 0x000000ffff028224 */ /* 0x000fca00078e000a */
[----:B------:R0:W3:Y:S02]  /*40ea0*/  @!P0 LDG.E.U8 R9, desc[UR6][R2.64] ;  /* 0x0000000602098981 */ /* 0x0000e4000c1e1100 */
[----:B0-----:R-:W-:Y:S02]  /*40eb0*/  @!P1 IMAD.MOV.U32 R2, RZ, RZ, R6 ;  /* 0x000000ffff029224 */ /* 0x001fe400078e0006 */
[----:B------:R-:W-:Y:S02]  /*40ec0*/  @!P1 IMAD.MOV.U32 R3, RZ, RZ, R26 ;  /* 0x000000ffff039224 */ /* 0x000fe400078e001a */
[----:B------:R-:W-:Y:S04]  /*40ed0*/  LDS.U8 R26, [R0+UR4+0x400] ;  /* 0x00040004001a7984 */ /* 0x000fe80008000000 */
[----:B------:R-:W4:Y:S04]  /*40ee0*/  @!P1 LDG.E.U8 R7, desc[UR6][R2.64] ;  /* 0x0000000602079981 */ /* 0x000f28000c1e1100 */
[----:B------:R0:W-:Y:S04]  /*40ef0*/  STL [R1+0x1c], R24 ;  /* 0x00001c1801007387 */ /* 0x0001e80000100800 */
[----:B------:R-:W4:Y:S04]  /*40f00*/  LDL R5, [R1+0x2184] ;  /* 0x0021840001057983 */ /* 0x000f280000100800 */
[----:B0-----:R-:W4:Y:S04]  /*40f10*/  LDL R24, [R1+0x21ac] ;  /* 0x0021ac0001187983 */ /* 0x001f280000100800 */
[----:B--2---:R0:W-:Y:S04]  /*40f20*/  STL [R1+0x18], R4 ;  /* 0x0000180401007387 */ /* 0x0041e80000100800 */
[----:B------:R-:W2:Y:S04]  /*40f30*/  LDL R13, [R1+0x2180] ;  /* 0x00218000010d7983 */ /* 0x000ea80000100800 */
[----:B------:R-:W2:Y:S04]  /*40f40*/  LDL R12, [R1+0x21bc] ;  /* 0x0021bc00010c7983 */ /* 0x000ea80000100800 */
[----:B------:R-:W2:Y:S04]  /*40f50*/  LDL R10, [R1+0x2194] ;  /* 0x00219400010a7983 */ /* 0x000ea80000100800 */
[----:B0-----:R-:W2:Y:S04]  /*40f60*/  LDL R4, [R1+0x21b8] ;  /* 0x0021b80001047983 */ /* 0x001ea80000100800 */
[----:B---3--:R0:W-:Y:S04]  /*40f70*/  STL [R1+0x14], R9 ;  /* 0x0000140901007387 */ /* 0x0081e80000100800 */
[----:B------:R-:W3:Y:S04]  /*40f80*/  LDL R6, [R1+0x21cc] ;  /* 0x0021cc0001067983 */ /* 0x000ee80000100800 */
[----:B0-----:R-:W3:Y:S04]  /*40f90*/  LDL R9, [R1+0x21c8] ;  /* 0x0021c80001097983 */ /* 0x001ee80000100800 */
[----:B----4-:R0:W-:Y:S04]  /*40fa0*/  STL [R1+0x10], R7 ;  /* 0x0000100701007387 */ /* 0x0101e80000100800 */
[----:B0-----:R-:W4:Y:S01]  /*40fb0*/  LDL R7, [R1+0x2190] ;  /* 0x0021900001077983 */ /* 0x001f220000100800 */
[----:B------:R-:W-:-:S03]  /*40fc0*/  @!P0 IMAD.MOV.U32 R3, RZ, RZ, R25 ;  /* 0x000000ffff038224 */ /* 0x000fc600078e0019 */
[----:B------:R-:W-:Y:S01]  /*40fd0*/  LDS.U8 R25, [R0+UR4+0x48] ;  /* 0x0000480400197984 */ /* 0x000fe20008000000 */
[----:B------:R-:W-:-:S03]  /*40fe0*/  @!P0 IMAD.MOV.U32 R2, RZ, RZ, R24 ;  /* 0x000000ffff028224 */ /* 0x000fc600078e0018 */
[----:B------:R-:W-:Y:S04]  /*40ff0*/  LDS.U8 R24, [R0+UR4+0x8] ;  /* 0x0000080400187984 */ /* 0x000fe80008000000 */
[----:B------:R0:W4:Y:S02]  /*41000*/  @!P0 LDG.E.U8 R15, desc[UR6][R2.64] ;  /* 0x00000006020f8981 */ /* 0x000124000c1e1100 */
[----:B0-----:R-:W-:Y:S02]  /*41010*/  @!P1 IMAD.MOV.U32 R3, RZ, RZ, R5 ;  /* 0x000000ffff039224 */ /* 0x001fe400078e0005 */
[----:B------:R-:W4:Y:S01]  /*41020*/  LDL R5, [R1+0x21a4] ;  /* 0x0021a40001057983 */ /* 0x000f220000100800 */
[----:B--2---:R-:W-:-:S03]  /*41030*/  @!P1 IMAD.MOV.U32 R2, RZ, RZ, R4 ;  /* 0x000000ffff029224 */ /* 0x004fc600078e0004 */
[----:B------:R-:W2:Y:S04]  /*41040*/  LDL R4, [R1+0x21d8] ;  /* 0x0021d80001047983 */ /* 0x000ea80000100800 */
[----:B------:R0:W2:Y:S02]  /*41050*/  @!P1 LDG.E.U8 R14, desc[UR6][R2.64] ;  /* 0x00000006020e9981 */ /* 0x0000a4000c1e1100 */
[----:B0-----:R-:W-:Y:S02]  /*41060*/  @!P0 IMAD.MOV.U32 R2, RZ, RZ, R12 ;  /* 0x000000ffff028224 */ /* 0x001fe400078e000c */
[----:B------:R-:W-:-:S05]  /*41070*/  @!P0 IMAD.MOV.U32 R3, RZ, RZ, R13 ;  /* 0x000000ffff038224 */ /* 0x000fca00078e000d */
[----:B------:R0:W2:Y:S02]  /*41080*/  @!P0 LDG.E.U8 R11, desc[UR6][R2.64] ;  /* 0x00000006020b8981 */ /* 0x0000a4000c1e1100 */
[----:B0-----:R-:W-:Y:S02]  /*41090*/  @!P1 IMAD.MOV.U32 R3, RZ, RZ, R10 ;  /* 0x000000ffff039224 */ /* 0x001fe400078e000a */
[----:B---3--:R-:W-:-:S05]  /*410a0*/  @!P1 IMAD.MOV.U32 R2, RZ, RZ, R9 ;  /* 0x000000ffff029224 */ /* 0x008fca00078e0009 */
[----:B------:R0:W3:Y:S02]  /*410b0*/  @!P1 LDG.E.U8 R8, desc[UR6][R2.64] ;  /* 0x0000000602089981 */ /* 0x0000e4000c1e1100 */
[----:B0-----:R-:W-:Y:S02]  /*410c0*/  @!P0 IMAD.MOV.U32 R2, RZ, RZ, R6 ;  /* 0x000000ffff028224 */ /* 0x001fe400078e0006 */
[----:B----4-:R-:W-:-:S05]  /*410d0*/  @!P0 IMAD.MOV.U32 R3, RZ, RZ, R7 ;  /* 0x000000ffff038224 */ /* 0x010fca00078e0007 */
[----:B------:R-:W4:Y:S04]  /*410e0*/  @!P0 LDG.E.U8 R18, desc[UR6][R2.64] ;  /* 0x0000000602128981 */ /* 0x000f28000c1e1100 */
[----:B--2---:R0:W2:Y:S04]  /*410f0*/  @!P1 LDG.E.U8 R16, desc[UR6][R4.64] ;  /* 0x0000000604109981 */ /* 0x0040a8000c1e1100 */
[----:B------:R1:W-:Y:S04]  /*41100*/  STL [R1+0x4], R11 ;  /* 0x0000040b01007387 */ /* 0x0003e80000100800 */
[----:B------:R-:W0:Y:S04]  /*41110*/  LDL R10, [R1+0x21dc] ;  /* 0x0021dc00010a7983 */ /* 0x000e280000100800 */
[----:B------:R-:W2:Y:S04]  /*41120*/  LDL R7, [R1+0x21b4] ;  /* 0x0021b40001077983 */ /* 0x000ea80000100800 */
[----:B------:R-:W2:Y:S04]  /*41130*/  LDL R6, [R1+0x21e8] ;  /* 0x0021e80001067983 */ /* 0x000ea80000100800 */
[----:B-1----:R-:W2:Y:S04]  /*41140*/  LDL R11, [R1+0x21a0] ;  /* 0x0021a000010b7983 */ /* 0x002ea80000100800 */
[----:B----4-:R-:W-:Y:S04]  /*41150*/  STL [R1+0x4550], R18 ;  /* 0x0045501201007387 */ /* 0x010fe80000100800 */
[----:B------:R1:W-:Y:S04]  /*41160*/  STL [R1+0x8], R14 ;  /* 0x0000080e01007387 */ /* 0x0003e80000100800 */
[----:B------:R-:W4:Y:S04]  /*41170*/  LDL R13, [R1+0x21ec] ;  /* 0x0021ec00010d7983 */ /* 0x000f280000100800 */
[----:B------:R-:W4:Y:S04]  /*41180*/  LDL R9, [R1+0x21c4] ;  /* 0x0021c40001097983 */ /* 0x000f280000100800 */
[----:B-1----:R-:W4:Y:S04]  /*41190*/  LDL R14, [R1+0x21b0] ;  /* 0x0021b000010e7983 */ /* 0x002f280000100800 */
[----:B---3--:R1:W-:Y:S04]  /*411a0*/  STL [R1], R8 ;  /* 0x0000000801007387 */ /* 0x0083e80000100800 */
[----:B-1----:R-:W3:Y:S01]  /*411b0*/  LDL R8, [R1+0x21f8] ;  /* 0x0021f80001087983 */ /* 0x002ee20000100800 */
[----:B------:R-:W-:-:S02]  /*411c0*/  PRMT R2, RZ, 0x7610, R2 ;  /* 0x00007610ff027816 */ /* 0x000fc40000000002 */
[----:B------:R-:W-:Y:S01]  /*411d0*/  PRMT R3, RZ, 0x7610, R3 ;  /* 0x00007610ff037816 */ /* 0x000fe20000000003 */
[----:B0-----:R-:W-:-:S05]  /*411e0*/  @!P0 IMAD.MOV.U32 R4, RZ, RZ, R10 ;  /* 0x000000ffff048224 */ /* 0x001fca00078e000a */
[----:B--2---:R-:W2:Y:S01]  /*411f0*/  @!P1 LDG.E.U8 R3, desc[UR6][R6.64] ;  /* 0x0000000606039981 */ /* 0x004ea2000c1e1100 */
[----:B------:R-:W-:-:S05]  /*41200*/  @!P0 IMAD.MOV.U32 R5, RZ, RZ, R11 ;  /* 0x000000ffff058224 */ /* 0x000fca00078e000b */
[----:B------:R0:W2:Y:S04]  /*41210*/  @!P0 LDG.E.U8 R2, desc[UR6][R4.64] ;  /* 0x0000000604028981 */ /* 0x0000a8000c1e1100 */
[----:B------:R-:W-:Y:S04]  /*41220*/  STL [R1+0x4554], R16 ;  /* 0x0045541001007387 */ /* 0x000fe80000100800 */
[----:B------:R-:W-:Y:S04]  /*41230*/  STL [R1+0xc], R15 ;  /* 0x00000c0f01007387 */ /* 0x000fe80000100800 */
[----:B------:R-:W2:Y:S04]  /*41240*/  LDL R12, [R1+0x21c0] ;  /* 0x0021c000010c7983 */ /* 0x000ea80000100800 */
[----:B------:R-:W2:Y:S01]  /*41250*/  LDL R11, [R1+0x21fc] ;  /* 0x0021fc00010b7983 */ /* 0x000ea20000100800 */
[----:B0-----:R-:W-:-:S02]  /*41260*/  PRMT R4, RZ, 0x7610, R4 ;  /* 0x00007610ff047816 */ /* 0x001fc40000000004 */
[----:B------:R-:W-:Y:S01]  /*41270*/  PRMT R5, RZ, 0x7610, R5 ;  /* 0x00007610ff057816 */ /* 0x000fe20000000005 */
[----:B----4-:R-:W-:Y:S02]  /*41280*/  @!P0 IMAD.MOV.U32 R6, RZ, RZ, R13 ;  /* 0x000000ffff068224 */ /* 0x010fe400078e000d */
[----:B------:R-:W-:-:S05]  /*41290*/  @!P0 IMAD.MOV.U32 R7, RZ, RZ, R14 ;  /* 0x000000ffff078224 */ /* 0x000fca00078e000e */
[----:B------:R0:W4:Y:S04]  /*412a0*/  @!P0 LDG.E.U8 R4, desc[UR6][R6.64] ;  /* 0x0000000606048981 */ /* 0x000128000c1e1100 */
[----:B---3--:R1:W3:Y:S01]  /*412b0*/  @!P1 LDG.E.U8 R5, desc[UR6][R8.64] ;  /* 0x0000000608059981 */ /* 0x0082e2000c1e1100 */
[----:B0-----:R-:W-:-:S03]  /*412c0*/  PRMT R6, RZ, 0x7610, R6 ;  /* 0x00007610ff067816 */ /* 0x001fc60000000006 */
[----:B--2---:R0:W-:Y:S04]  /*412d0*/  STL [R1+0x4510], R2 ;  /* 0x0045100201007387 */ /* 0x0041e80000100800 */
[----:B------:R-:W2:Y:S04]  /*412e0*/  LDL R10, [R1+0x21d4] ;  /* 0x0021d400010a7983 */ /* 0x000ea80000100800 */
[----:B0-----:R-:W2:Y:S04]  /*412f0*/  LDL R2, [R1+0x2208] ;  /* 0x0022080001027983 */ /* 0x001ea80000100800 */
[----:B------:R-:W-:Y:S01]  /*41300*/  STL [R1+0x4514], R3 ;  /* 0x0045140301007387 */ /* 0x000fe20000100800 */
[----:B-1----:R-:W-:-:S02]  /*41310*/  @!P0 IMAD.MOV.U32 R9, RZ, RZ, R12 ;  /* 0x000000ffff098224 */ /* 0x002fc400078e000c */
[----:B------:R-:W-:-:S05]  /*41320*/  @!P0 IMAD.MOV.U32 R8, RZ, RZ, R11 ;  /* 0x000000ffff088224 */ /* 0x000fca00078e000b */
[----:B------:R0:W2:Y:S04]  /*41330*/  @!P0 LDG.E.U8 R6, desc[UR6][R8.64] ;  /* 0x0000000608068981 */ /* 0x0000a8000c1e1100 */
[----:B----4-:R1:W-:Y:S04]  /*41340*/  STL [R1+0x44f0], R4 ;  /* 0x0044f00401007387 */ /* 0x0103e80000100800 */
[----:B------:R-:W4:Y:S04]  /*41350*/  LDL R15, [R1+0x21d0] ;  /* 0x0021d000010f7983 */ /* 0x000f280000100800 */
[----:B------:R-:W4:Y:S04]  /*41360*/  LDL R13, [R1+0x220c] ;  /* 0x00220c00010d7983 */ /* 0x000f280000100800 */
[----:B---3--:R3:W-:Y:S04]  /*41370*/  STL [R1+0x44f4], R5 ;  /* 0x0044f40501007387 */ /* 0x0087e80000100800 */
[----:B------:R-:W4:Y:S04]  /*41380*/  LDL R12, [R1+0x21e4] ;  /* 0x0021e400010c7983 */ /* 0x000f280000100800 */
[----:B-1----:R-:W4:Y:S01]  /*41390*/  LDL R4, [R1+0x2218] ;  /* 0x0022180001047983 */ /* 0x002f220000100800 */
[----:B------:R-:W-:-:S02]  /*413a0*/  PRMT R7, RZ, 0x7610, R7 ;  /* 0x00007610ff077816 */ /* 0x000fc40000000007 */
[----:B0-----:R-:W-:Y:S02]  /*413b0*/  PRMT R8, RZ, 0x7610, R8 ;  /* 0x00007610ff087816 */ /* 0x001fe40000000008 */
[----:B------:R-:W-:Y:S01]  /*413c0*/  PRMT R9, RZ, 0x7610, R9 ;  /* 0x00007610ff097816 */ /* 0x000fe20000000009 */
[----:B--2---:R-:W-:Y:S02]  /*413d0*/  @!P1 IMAD.MOV.U32 R11, RZ, RZ, R10 ;  /* 0x000000ffff0b9224 */ /* 0x004fe400078e000a */
[----:B------:R-:W-:-:S05]  /*413e0*/  @!P1 IMAD.MOV.U32 R10, RZ, RZ, R2 ;  /* 0x000000ffff0a9224 */ /* 0x000fca00078e0002 */
[----:B------:R4:W2:Y:S04]  /*413f0*/  @!P1 LDG.E.U8 R7, desc[UR6][R10.64] ;  /* 0x000000060a079981 */ /* 0x0008a8000c1e1100 */
[----:B------:R0:W-:Y:S04]  /*41400*/  STL [R1+0x4598], R6 ;  /* 0x0045980601007387 */ /* 0x0001e80000100800 */
[----:B------:R-:W2:Y:S04]  /*41410*/  LDL R14, [R1+0x21e0] ;  /* 0x0021e000010e7983 */ /* 0x000ea80000100800 */
[----:B---3--:R-:W3:Y:S04]  /*41420*/  LDL R5, [R1+0x221c] ;  /* 0x00221c0001057983 */ /* 0x008ee80000100800 */
[----:B------:R-:W3:Y:S04]  /*41430*/  LDL R3, [R1+0x21f4] ;  /* 0x0021f40001037983 */ /* 0x000ee80000100800 */
[----:B------:R-:W3:Y:S01]  /*41440*/  LDL R2, [R1+0x2228] ;  /* 0x0022280001027983 */ /* 0x000ee20000100800 */
[----:B----4-:R-:W-:-:S02]  /*41450*/  @!P0 IMAD.MOV.U32 R11, RZ, RZ, R15 ;  /* 0x000000ffff0b8224 */ /* 0x010fc400078e000f */
[----:B------:R-:W-:Y:S02]  /*41460*/  @!P0 IMAD.MOV.U32 R10, RZ, RZ, R13 ;  /* 0x000000ffff0a8224 */ /* 0x000fe400078e000d */
[----:B------:R-:W-:-:S03]  /*41470*/  @!P1 IMAD.MOV.U32 R13, RZ, RZ, R12 ;  /* 0x000000ffff0d9224 */ /* 0x000fc600078e000c */
[----:B------:R1:W4:Y:S01]  /*41480*/  @!P0 LDG.E.U8 R8, desc[UR6][R10.64] ;  /* 0x000000060a088981 */ /* 0x000322000c1e1100 */
[----:B------:R-:W-:-:S05]  /*41490*/  @!P1 IMAD.MOV.U32 R12, RZ, RZ, R4 ;  /* 0x000000ffff0c9224 */ /* 0x000fca00078e0004 */
[----:B------:R3:W4:Y:S01]  /*414a0*/  @!P1 LDG.E.U8 R9, desc[UR6][R12.64] ;  /* 0x000000060c099981 */ /* 0x000722000c1e1100 */
[----:B-1----:R-:W-:-:S03]  /*414b0*/  PRMT R10, RZ, 0x7610, R10 ;  /* 0x00007610ff0a7816 */ /* 0x002fc6000000000a */
[----:B--2---:R1:W-:Y:S04]  /*414c0*/  STL [R1+0x459c], R7 ;  /* 0x00459c0701007387 */ /* 0x0043e80000100800 */
[----:B0-----:R-:W2:Y:S04]  /*414d0*/  LDL R6, [R1+0x222c] ;  /* 0x00222c0001067983 */ /* 0x001ea80000100800 */
[----:B-1----:R-:W2:Y:S01]  /*414e0*/  LDL R7, [R1+0x21f0] ;  /* 0x0021f00001077983 */ /* 0x002ea20000100800 */
[----:B---3--:R-:W-:Y:S02]  /*414f0*/  @!P0 IMAD.MOV.U32 R12, RZ, RZ, R5 ;  /* 0x000000ffff0c8224 */ /* 0x008fe400078e0005 */
[----:B------:R-:W-:-:S05]  /*41500*/  @!P0 IMAD.MOV.U32 R13, RZ, RZ, R14 ;  /* 0x000000ffff0d8224 */ /* 0x000fca00078e000e */
[----:B------:R0:W3:Y:S04]  /*41510*/  @!P0 LDG.E.U8 R10, desc[UR6][R12.64] ;  /* 0x000000060c0a8981 */ /* 0x0000e8000c1e1100 */
[----:B----4-:R-:W-:Y:S04]  /*41520*/  STL [R1+0x4558], R8 ;  /* 0x0045580801007387 */ /* 0x010fe80000100800 */
[----:B------:R-:W4:Y:S04]  /*41530*/  LDL R4, [R1+0x2238] ;  /* 0x0022380001047983 */ /* 0x000f280000100800 */
[----:B------:R-:W-:Y:S04]  /*41540*/  STL [R1+0x455c], R9 ;  /* 0x00455c0901007387 */ /* 0x000fe80000100800 */
[----:B------:R-:W4:Y:S01]  /*41550*/  LDL R5, [R1+0x2204] ;  /* 0x0022040001057983 */ /* 0x000f220000100800 */
[----:B------:R-:W-:Y:S01]  /*41560*/  PRMT R11, RZ, 0x7610, R11 ;  /* 0x00007610ff0b7816 */ /* 0x000fe2000000000b */
[----:B------:R-:W-:-:S02]  /*41570*/  @!P1 IMAD.MOV.U32 R14, RZ, RZ, R2 ;  /* 0x000000ffff0e9224 */ /* 0x000fc400078e0002 */
[----:B------:R-:W-:Y:S01]  /*41580*/  @!P1 IMAD.MOV.U32 R15, RZ, RZ, R3 ;  /* 0x000000ffff0f9224 */ /* 0x000fe200078e0003 */
[----:B0-----:R-:W-:-:S04]  /*41590*/  PRMT R12, RZ, 0x7610, R12 ;  /* 0x00007610ff0c7816 */ /* 0x001fc8000000000c */
[----:B------:R2:W4:Y:S01]  /*415a0*/  @!P1 LDG.E.U8 R11, desc[UR6][R14.64] ;  /* 0x000000060e0b9981 */ /* 0x000522000c1e1100 */
[----:B------:R-:W-:Y:S01]  /*415b0*/  PRMT R13, RZ, 0x7610, R13 ;  /* 0x00007610ff0d7816 */ /* 0x000fe2000000000d */
[----:B--2---:R-:W-:Y:S02]  /*415c0*/  @!P0 IMAD.MOV.U32 R14, RZ, RZ, R6 ;  /* 0x000000ffff0e8224 */ /* 0x004fe400078e0006 */
[----:B------:R-:W-:-:S05]  /*415d0*/  @!P0 IMAD.MOV.U32 R15, RZ, RZ, R7 ;  /* 0x000000ffff0f8224 */ /* 0x000fca00078e0007 */
[----:B------:R4:W2:Y:S04]  /*415e0*/  @!P0 LDG.E.U8 R12, desc[UR6][R14.64] ;  /* 0x000000060e0c8981 */ /* 0x0008a8000c1e1100 */
[----:B---3--:R0:W-:Y:S04]  /*415f0*/  STL [R1+0x4518], R10 ;  /* 0x0045180a01007387 */ /* 0x0081e80000100800 */
[----:B------:R-:W3:Y:S04]  /*41600*/  LDL R3, [R1+0x2200] ;  /* 0x0022000001037983 */ /* 0x000ee80000100800 */
[----:B------:R-:W3:Y:S01]  /*41610*/  LDL R2, [R1+0x223c] ;  /* 0x00223c0001027983 */ /* 0x000ee20000100800 */
[----:B----4-:R-:W-:-:S02]  /*41620*/  @!P1 IMAD.MOV.U32 R14, RZ, RZ, R4 ;  /* 0x000000ffff0e9224 */ /* 0x010fc400078e0004 */
[----:B------:R-:W-:-:S05]  /*41630*/  @!P1 IMAD.MOV.U32 R15, RZ, RZ, R5 ;  /* 0x000000ffff0f9224 */ /* 0x000fca00078e0005 */
[----:B------:R3:W4:Y:S04]  /*41640*/  @!P1 LDG.E.U8 R13, desc[UR6][R14.64] ;  /* 0x000000060e0d9981 */ /* 0x000728000c1e1100 */
[----:B------:R1:W-:Y:S04]  /*41650*/  STL [R1+0x451c], R11 ;  /* 0x00451c0b01007387 */ /* 0x0003e80000100800 */
[----:B0-----:R-:W4:Y:S04]  /*41660*/  LDL R10, [R1+0x2248] ;  /* 0x00224800010a7983 */ /* 0x001f280000100800 */
[----:B------:R-:W4:Y:S04]  /*41670*/  LDL R8, [R1+0x2244] ;  /* 0x0022440001087983 */ /* 0x000f280000100800 */
[----:B-1----:R-:W4:Y:S04]  /*41680*/  LDL R11, [R1+0x2214] ;  /* 0x00221400010b7983 */ /* 0x002f280000100800 */
[----:B--2---:R-:W-:Y:S04]  /*41690*/  STL [R1+0x44f8], R12 ;  /* 0x0044f80c01007387 */ /* 0x004fe80000100800 */
[----:B------:R-:W2:Y:S04]  /*416a0*/  LDL R9, [R1+0x2210] ;  /* 0x0022100001097983 */ /* 0x000ea80000100800 */
[----:B------:R-:W2:Y:S04]  /*416b0*/  LDL R7, [R1+0x2224] ;  /* 0x0022240001077983 */ /* 0x000ea80000100800 */
[----:B------:R-:W2:Y:S04]  /*416c0*/  LDL R6, [R1+0x2250] ;  /* 0x0022500001067983 */ /* 0x000ea80000100800 */
[----:B------:R-:W2:Y:S04]  /*416d0*/  LDL R5, [R1+0x2220] ;  /* 0x0022200001057983 */ /* 0x000ea80000100800 */
[----:B------:R-:W2:Y:S01]  /*416e0*/  LDL R4, [R1+0x224c] ;  /* 0x00224c0001047983 */ /* 0x000ea20000100800 */
[----:B---3--:R-:W-:-:S02]  /*416f0*/  @!P0 IMAD.MOV.U32 R14, RZ, RZ, R2 ;  /* 0x000000ffff0e8224 */ /* 0x008fc400078e0002 */
[----:B------:R-:W-:-:S05]  /*41700*/  @!P0 IMAD.MOV.U32 R15, RZ, RZ, R3 ;  /* 0x000000ffff0f8224 */ /* 0x000fca00078e0003 */
[----:B------:R0:W3:Y:S04]  /*41710*/  @!P0 LDG.E.U8 R17, desc[UR6][R14.64] ;  /* 0x000000060e118981 */ /* 0x0000e8000c1e1100 */
[----:B----4-:R-:W-:Y:S04]  /*41720*/  STL [R1+0x44fc], R13 ;  /* 0x0044fc0d01007387 */ /* 0x010fe80000100800 */
[----:B------:R-:W4:Y:S04]  /*41730*/  LDL R3, [R1+0x2234] ;  /* 0x0022340001037983 */ /* 0x000f280000100800 */
[----:B------:R-:W4:Y:S01]  /*41740*/  LDL R2, [R1+0x2258] ;  /* 0x0022580001027983 */ /* 0x000f220000100800 */
[----:B0-----:R-:W-:-:S02]  /*41750*/  @!P1 IMAD.MOV.U32 R14, RZ, RZ, R10 ;  /* 0x000000ffff0e9224 */ /* 0x001fc400078e000a */
[----:B------:R-:W-:-:S05]  /*41760*/  @!P1 IMAD.MOV.U32 R15, RZ, RZ, R11 ;  /* 0x000000ffff0f9224 */ /* 0x000fca00078e000b */
[----:B------:R0:W4:Y:S02]  /*41770*/  @!P1 LDG.E.U8 R19, desc[UR6][R14.64] ;  /* 0x000000060e139981 */ /* 0x000124000c1e1100 */
[----:B0-----:R-:W-:Y:S02]  /*41780*/  @!P0 IMAD.MOV.U32 R14, RZ, RZ, R8 ;  /* 0x000000ffff0e8224 */ /* 0x001fe400078e0008 */
[----:B--2---:R-:W-:-:S05]  /*41790*/  @!P0 IMAD.MOV.U32 R15, RZ, RZ, R9 ;  /* 0x000000ffff0f8224 */ /* 0x004fca00078e0009 */
[----:B------:R0:W2:Y:S02]  /*417a0*/  @!P0 LDG.E.U8 R20, desc[UR6][R14.64] ;  /* 0x000000060e148981 */ /* 0x0000a4000c1e1100 */
[----:B0-----:R-:W-:Y:S02]  /*417b0*/  @!P1 IMAD.MOV.U32 R14, RZ, RZ, R6 ;  /* 0x000000ffff0e9224 */ /* 0x001fe400078e0006 */
[----:B------:R-:W-:-:S05]  /*417c0*/  @!P1 IMAD.MOV.U32 R15, RZ, RZ, R7 ;  /* 0x000000ffff0f9224 */ /* 0x000fca00078e0007 */
[----:B------:R0:W2:Y:S02]  /*417d0*/  @!P1 LDG.E.U8 R21, desc[UR6][R14.64] ;  /* 0x000000060e159981 */ /* 0x0000a4000c1e1100 */
[----:B0-----:R-:W-:Y:S02]  /*417e0*/  @!P0 IMAD.MOV.U32 R14, RZ, RZ, R4 ;  /* 0x000000ffff0e8224 */ /* 0x001fe400078e0004 */
[----:B------:R-:W-:Y:S01]  /*417f0*/  @!P0 IMAD.MOV.U32 R15, RZ, RZ, R5 ;  /* 0x000000ffff0f8224 */ /* 0x000fe200078e0005 */
[----:B---3--:R-:W-:Y:S04]  /*41800*/  STL [R1+0x45a0], R17 ;  /* 0x0045a01101007387 */ /* 0x008fe80000100800 */
[----:B------:R-:W-:Y:S04]  /*41810*/  LDS.U8 R4, [R0+UR4+0x4c0] ;  /* 0x0004c00400047984 */ /* 0x000fe80008000000 */
[----:B------:R4:W3:Y:S02]  /*41820*/  @!P0 LDG.E.U8 R23, desc[UR6][R14.64] ;  /* 0x000000060e178981 */ /* 0x0008e4000c1e1100 */
[----:B----4-:R-:W-:-:S02]  /*41830*/  @!P1 IMAD.MOV.U32 R15, RZ, RZ, R3 ;  /* 0x000000ffff0f9224 */ /* 0x010fc400078e0003 */
[----:B------:R-:W-:Y:S01]  /*41840*/  @!P1 IMAD.MOV.U32 R14, RZ, RZ, R2 ;  /* 0x000000ffff0e9224 */ /* 0x000fe200078e0002 */
[----:B------:R-:W-:Y:S04]  /*41850*/  LDS.U8 R3, [R0+UR4+0x88] ;  /* 0x0000880400037984 */ /* 0x000fe80008000000 */
[----:B------:R-:W-:Y:S04]  /*41860*/  LDS.U8 R2, [R0+UR4+0xc8] ;  /* 0x0000c80400027984 */ /* 0x000fe80008000000 */
[----:B------:R0:W4:Y:S04]  /*41870*/  @!P1 LDG.E.U8 R22, desc[UR6][R14.64] ;  /* 0x000000060e169981 */ /* 0x000128000c1e1100 */
[----:B0-----:R-:W0:Y:S04]  /*41880*/  LDS.U8 R14, [R0+UR4] ;  /* 0x00000004000e7984 */ /* 0x001e280008000000 */
[----:B------:R-:W1:Y:S04]  /*41890*/  LDS.U8 R15, [R0+UR4+0x40] ;  /* 0x00004004000f7984 */ /* 0x000e680008000000 */
[----:B------:R-:W-:Y:S04]  /*418a0*/  STL [R1+0x45a4], R19 ;  /* 0x0045a41301007387 */ /* 0x000fe80000100800 */
[----:B--2---:R-:W-:Y:S04]  /*418b0*/  STL [R1+0x4560], R20 ;  /* 0x0045601401007387 */ /* 0x004fe80000100800 */
[----:B------:R-:W-:Y:S04]  /*418c0*/  STL [R1+0x4564], R21 ;  /* 0x0045641501007387 */ /* 0x000fe80000100800 */
[----:B---3--:R-:W-:Y:S04]  /*418d0*/  STL [R1+0x4520], R23 ;  /* 0x0045201701007387 */ /* 0x008fe80000100800 */
[----:B----4-:R-:W-:Y:S04]  /*418e0*/  STL [R1+0x4524], R22 ;  /* 0x0045241601007387 */ /* 0x010fe80000100800 */
[----:B0-----:R-:W-:Y:S04]  /*418f0*/  STL [R1+0x4500], R14 ;  /* 0x0045000e01007387 */ /* 0x001fe80000100800 */
[----:B-1----:R-:W-:Y:S04]  /*41900*/  STL [R1+0x4504], R15 ;  /* 0x0045040f01007387 */ /* 0x002fe80000100800 */
[----:B------:R-:W-:Y:S04]  /*41910*/  STL [R1+0xbb8], R3 ;  /* 0x000bb80301007387 */ /* 0x000fe80000100800 */
[----:B------:R-:W0:Y:S04]  /*41920*/  LDS.U8 R3, [R0+UR4+0x80] ;  /* 0x0000800400037984 */ /* 0x000e280008000000 */
[----:B------:R-:W-:Y:S04]  /*41930*/  STL [R1+0xbb0], R2 ;  /* 0x000bb00201007387 */ /* 0x000fe80000100800 */
[----:B------:R-:W1:Y:S04]  /*41940*/  LDS.U8 R2, [R0+UR4+0xc0] ;  /* 0x0000c00400027984 */ /* 0x000e680008000000 */
[----:B0-----:R-:W-:Y:S04]  /*41950*/  STL [R1+0xbc4], R3 ;  /* 0x000bc40301007387 */ /* 0x001fe80000100800 */
[----:B------:R-:W0:Y:S04]  /*41960*/  LDS.U8 R3, [R0+UR4+0x488] ;  /* 0x0004880400037984 */ /* 0x000e280008000000 */
[----:B-1----:R-:W-:Y:S04]  /*41970*/  STL [R1+0xbc0], R2 ;  /* 0x000bc00201007387 */ /* 0x002fe80000100800 */
[----:B------:R-:W1:Y:S04]  /*41980*/  LDS.U8 R2, [R0+UR4+0x4c8] ;  /* 0x0004c80400027984 */ /* 0x000e680008000000 */
[----:B------:R-:W-:Y:S04]  /*41990*/  STL.64 [R1+0x44e8], R26 ;  /* 0x0044e81a01007387 */ /* 0x000fe80000100a00 */
[----:B------:R-:W-:Y:S04]  /*419a0*/  STL.64 [R1+0x44e0], R24 ;  /* 0x0044e01801007387 */ /* 0x000fe80000100a00 */
[----:B0-----:R-:W-:Y:S04]  /*419b0*/  STL [R1+0xbd4], R3 ;  /* 0x000bd40301007387 */ /* 0x001fe80000100800 */
[----:B------:R-:W0:Y:S04]  /*419c0*/  LDS.U8 R3, [R0+UR4+0x480] ;  /* 0x0004800400037984 */ /* 0x000e280008000000 */
[----:B------:R-:W-:Y:S04]  /*419d0*/  STL [R1+0x4508], R28 ;  /* 0x0045081c01007387 */ /* 0x000fe80000100800 */
[----:B-1----:R-:W-:Y:S04]  /*419e0*/  STL [R1+0xbd0], R2 ;  /* 0x000bd00201007387 */ /* 0x002fe80000100800 */
[----:B------:R-:W1:Y:S04]  /*419f0*/  LDS.U8 R2, [R0+UR4+0x800] ;  /* 0x0008000400027984 */ /* 0x000e680008000000 */
[----:B------:R-:W-:Y:S04]  /*41a00*/  STL [R1+0x450c], R29 ;  /* 0x00450c1d01007387 */ /* 0x000fe80000100800 */
[----:B0-----:R-:W-:Y:S04]  /*41a10*/  STL [R1+0xbe4], R3 ;  /* 0x000be40301007387 */ /* 0x001fe80000100800 */
[----:B------:R-:W0:Y:S04]  /*41a20*/  LDS.U8 R3, [R0+UR4+0x840] ;  /* 0x0008400400037984 */ /* 0x000e280008000000 */
[----:B------:R-:W-:Y:S04]  /*41a30*/  STL [R1+0xbdc], R4 ;  /* 0x000bdc0401007387 */ /* 0x000fe80000100800 */
[----:B------:R-:W2:Y:S04]  /*41a40*/  LDS.U8 R4, [R0+UR4+0x888] ;  /* 0x0008880400047984 */ /* 0x000ea80008000000 */
[----:B-1----:R-:W-:Y:S04]  /*41a50*/  STL [R1+0xcc8], R2 ;  /* 0x000cc80201007387 */ /* 0x002fe80000100800 */
[----:B------:R-:W1:Y:S04]  /*41a60*/  LDS.U8 R2, [R0+UR4+0x8c8] ;  /* 0x0008c80400027984 */ /* 0x000e680008000000 */
[----:B0-----:R-:W-:Y:S04]  /*41a70*/  STL [R1+0xcc4], R3 ;  /* 0x000cc40301007387 */ /* 0x001fe80000100800 */
[----:B------:R-:W0:Y:S04]  /*41a80*/  LDS.U8 R3, [R0+UR4+0x808] ;  /* 0x0008080400037984 */ /* 0x000e280008000000 */
[----:B--2---:R-:W-:Y:S04]  /*41a90*/  STL [R1+0xd48], R4 ;  /* 0x000d480401007387 */ /* 0x004fe80000100800 */
        /* <DEDUP_REMOVED lines=81> */
[----:B0-----:R0:W-:Y:S04]  /*41fb0*/  STL [R1+0x2350], R3 ;  /* 0x0023500301007387 */ /* 0x0011e80000100800 */
[----:B--2---:R-:W-:Y:S04]  /*41fc0*/  STL [R1+0x22dc], R4 ;  /* 0x0022dc0401007387 */ /* 0x004fe80000100800 */
[----:B------:R-:W2:Y:S04]  /*41fd0*/  LDS.U8 R4, [R0+UR4+0x1c80] ;  /* 0x001c800400047984 */ /* 0x000ea80008000000 */
[----:B-1----:R-:W-:Y:S04]  /*41fe0*/  STL [R1+0x22d8], R2 ;  /* 0x0022d80201007387 */ /* 0x002fe80000100800 */
[----:B------:R-:W1:Y:S04]  /*41ff0*/  LDS.U8 R2, [R0+UR4+0x1cc0] ;  /* 0x001cc00400027984 */ /* 0x000e680008000000 */
[----:B------:R-:W-:Y:S01]  /*42000*/  STL [R1+0x23e8], R0 ;  /* 0x0023e80001007387 */ /* 0x000fe20000100800 */
[----:B0-----:R-:W-:-:S05]  /*42010*/  LOP3.LUT R3, R0, 0x10, RZ, 0x3c, !PT ;  /* 0x0000001000037812 */ /* 0x001fca00078e3cff */
[----:B------:R-:W0:Y:S01]  /*42020*/  LDS.U8 R0, [R3+UR4] ;  /* 0x0000000403007984 */ /* 0x000e220008000000 */
[----:B------:R-:W3:Y:S01]  /*42030*/  S2R R16, SR_TID.X ;  /* 0x0000000000107919 */ /* 0x000ee20000002100 */
[----:B------:R-:W4:Y:S02]  /*42040*/  S2R R18, SR_TID.X ;  /* 0x0000000000127919 */ /* 0x000f240000002100 */
[----:B------:R-:W-:Y:S04]  /*42050*/  LDS.U8 R5, [R3+UR4+0x1c48] ;  /* 0x001c480403057984 */ /* 0x000fe80008000000 */
[----:B--2---:R-:W-:Y:S04]  /*42060*/  STL [R1+0x235c], R4 ;  /* 0x00235c0401007387 */ /* 0x004fe80000100800 */
[----:B-1----:R-:W-:Y:S04]  /*42070*/  STL [R1+0x2358], R2 ;  /* 0x0023580201007387 */ /* 0x002fe80000100800 */
[----:B------:R-:W1:Y:S04]  /*42080*/  LDS.U8 R4, [R3+UR4+0x40] ;  /* 0x0000400403047984 */ /* 0x000e680008000000 */
[----:B------:R-:W2:Y:S04]  /*42090*/  LDS.U8 R2, [R3+UR4+0x88] ;  /* 0x0000880403027984 */ /* 0x000ea80008000000 */
[----:B0-----:R-:W-:Y:S04]  /*420a0*/  STL [R1+0x794], R0 ;  /* 0x0007940001007387 */ /* 0x001fe80000100800 */
[----:B------:R-:W0:Y:S04]  /*420b0*/  LDS.U8 R0, [R3+UR4+0xc8] ;  /* 0x0000c80403007984 */ /* 0x000e280008000000 */
[----:B-1----:R-:W-:Y:S04]  /*420c0*/  STL [R1+0x790], R4 ;  /* 0x0007900401007387 */ /* 0x002fe80000100800 */
[----:B------:R-:W1:Y:S04]  /*420d0*/  LDS.U8 R4, [R3+UR4+0x8] ;  /* 0x0000080403047984 */ /* 0x000e680008000000 */
[----:B--2---:R-:W-:Y:S04]  /*420e0*/  STL [R1+0xc68], R2 ;  /* 0x000c680201007387 */ /* 0x004fe80000100800 */
        /* <DEDUP_REMOVED lines=100> */
[----:B--2---:R-:W-:Y:S04]  /*42730*/  STL [R1+0x22e8], R2 ;  /* 0x0022e80201007387 */ /* 0x004fe80000100800 */
[----:B------:R-:W1:Y:S04]  /*42740*/  LDS.U8 R4, [R3+UR4+0x18c0] ;  /* 0x0018c00403047984 */ /* 0x000e680008000000 */
[----:B------:R-:W-:Y:S04]  /*42750*/  LDS.U8 R2, [R3+UR4+0x1c40] ;  /* 0x001c400403027984 */ /* 0x000fe80008000000 */
[----:B0-----:R-:W-:Y:S04]  /*42760*/  STL [R1+0x236c], R0 ;  /* 0x00236c0001007387 */ /* 0x001fe80000100800 */
[----:B------:R-:W0:Y:S04]  /*42770*/  LDS.U8 R0, [R3+UR4+0x1c00] ;  /* 0x001c000403007984 */ /* 0x000e280008000000 */
[----:B-1----:R-:W-:Y:S01]  /*42780*/  STL [R1+0x2368], R4 ;  /* 0x0023680401007387 */ /* 0x002fe20000100800 */
[----:B----4-:R-:W-:-:S03]  /*42790*/  SHF.R.U32.HI R18, RZ, 0x2, R18 ;  /* 0x00000002ff127819 */ /* 0x010fc60000011612 */
[----:B------:R-:W-:Y:S04]  /*427a0*/  LDS.U8 R4, [R3+UR4+0x1cc0] ;  /* 0x001cc00403047984 */ /* 0x000fe80008000000 */
[----:B0-----:R-:W-:Y:S04]  /*427b0*/  STL [R1+0x22f4], R0 ;  /* 0x0022f40001007387 */ /* 0x001fe80000100800 */
[----:B------:R-:W0:Y:S04]  /*427c0*/  LDS.U8 R0, [R3+UR4+0x1c88] ;  /* 0x001c880403007984 */ /* 0x000e280008000000 */
[----:B------:R-:W-:Y:S04]  /*427d0*/  STL [R1+0x22f0], R2 ;  /* 0x0022f00201007387 */ /* 0x000fe80000100800 */
[----:B------:R-:W1:Y:S01]  /*427e0*/  LDS.U8 R2, [R3+UR4+0x1cc8] ;  /* 0x001cc80403027984 */ /* 0x000e620008000000 */
[----:B------:R-:W-:-:S03]  /*427f0*/  SGXT.U32 R18, R18, 0x3 ;  /* 0x000000031212781a */ /* 0x000fc60000000000 */
[----:B0-----:R-:W-:Y:S04]  /*42800*/  STL [R1+0x2374], R0 ;  /* 0x0023740001007387 */ /* 0x001fe80000100800 */
[----:B------:R-:W0:Y:S04]  /*42810*/  LDS.U8 R0, [R3+UR4+0x1c08] ;  /* 0x001c080403007984 */ /* 0x000e280008000000 */
[----:B-1----:R3:W-:Y:S02]  /*42820*/  STL [R1+0x2370], R2 ;  /* 0x0023700201007387 */ /* 0x0027e40000100800 */
[----:B---3--:R-:W-:-:S05]  /*42830*/  LOP3.LUT R2, R16, 0x3, RZ, 0xc0, !PT ;  /* 0x0000000310027812 */ /* 0x008fca00078ec0ff */
[----:B------:R-:W-:-:S05]  /*42840*/  IMAD R2, R2, 0x110, RZ ;  /* 0x0000011002027824 */ /* 0x000fca00078e02ff */
[----:B------:R-:W-:-:S04]  /*42850*/  LOP3.LUT R2, R2, R18, RZ, 0xfc, !PT ;  /* 0x0000001202027212 */ /* 0x000fc800078efcff */
[----:B------:R-:W-:Y:S01]  /*42860*/  LOP3.LUT R2, R2, 0x20, RZ, 0x3c, !PT ;  /* 0x0000002002027812 */ /* 0x000fe200078e3cff */
[----:B0-----:R-:W-:Y:S04]  /*42870*/  STL [R1+0x22fc], R0 ;  /* 0x0022fc0001007387 */ /* 0x001fe80000100800 */
[----:B------:R-:W0:Y:S04]  /*42880*/  LDS.U8 R0, [R3+UR4+0x1c80] ;  /* 0x001c800403007984 */ /* 0x000e280008000000 */
[----:B------:R-:W1:Y:S04]  /*42890*/  LDS.U8 R3, [R2+UR4] ;  /* 0x0000000402037984 */ /* 0x000e680008000000 */
[----:B------:R-:W-:Y:S04]  /*428a0*/  STL [R1+0x22f8], R5 ;  /* 0x0022f80501007387 */ /* 0x000fe80000100800 */
[----:B------:R-:W-:Y:S04]  /*428b0*/  LDS.U8 R5, [R2+UR4+0x1c48] ;  /* 0x001c480402057984 */ /* 0x000fe80008000000 */
        /* <DEDUP_REMOVED lines=124> */
[----:B------:R-:W1:Y:S01]  /*43080*/  LDS.U8 R3, [R2+UR4+0x1cc0] ;  /* 0x001cc00402037984 */ /* 0x000e620008000000 */
[----:B0-----:R-:W-:-:S05]  /*43090*/  LOP3.LUT R0, R16, 0x3, RZ, 0xc0, !PT ;  /* 0x0000000310007812 */ /* 0x001fca00078ec0ff */
[----:B------:R-:W-:-:S05]  /*430a0*/  IMAD R0, R0, 0x110, RZ ;  /* 0x0000011000007824 */ /* 0x000fca00078e02ff */
[----:B------:R-:W-:-:S04]  /*430b0*/  LOP3.LUT R0, R0, R18, RZ, 0xfc, !PT ;  /* 0x0000001200007212 */ /* 0x000fc800078efcff */
[----:B------:R-:W-:Y:S01]  /*430c0*/  LOP3.LUT R0, R0, 0x30, RZ, 0x3c, !PT ;  /* 0x0000003000007812 */ /* 0x000fe200078e3cff */
[----:B------:R-:W-:Y:S04]  /*430d0*/  STL [R1+0x2318], R5 ;  /* 0x0023180501007387 */ /* 0x000fe80000100800 */
[----:B------:R-:W0:Y:S04]  /*430e0*/  LDS.U8 R2, [R0+UR4] ;  /* 0x0000000400027984 */ /* 0x000e280008000000 */
[----:B------:R-:W-:Y:S04]  /*430f0*/  LDS.U8 R5, [R0+UR4+0x1c08] ;  /* 0x001c080400057984 */ /* 0x000fe80008000000 */
        /* <DEDUP_REMOVED lines=123> */
[----:B0-----:R-:W0:Y:S03]  /*438b0*/  S2R R2, SR_TID.X ;  /* 0x0000000000027919 */ /* 0x001e260000002100 */
[----:B------:R0:W-:Y:S04]  /*438c0*/  STL [R1+0x233c], R5 ;  /* 0x00233c0501007387 */ /* 0x0001e80000100800 */
[----:B------:R-:W3:Y:S01]  /*438d0*/  LDS.U8 R0, [R0+UR4+0x1cc0] ;  /* 0x001cc00400007984 */ /* 0x000ee20008000000 */
[----:B------:R-:W-:Y:S01]  /*438e0*/  BAR.SYNC.DEFER_BLOCKING 0x0 ;  /* 0x0000000000007b1d */ /* 0x000fe20000010000 */
[----:B0-----:R-:W-:-:S05]  /*438f0*/  LOP3.LUT R5, R2, 0x3f, RZ, 0xc0, !PT ;  /* 0x0000003f02057812 */ /* 0x001fca00078ec0ff */
[----:B--2---:R-:W-:Y:S04]  /*43900*/  STL [R1+0x2338], R4 ;  /* 0x0023380401007387 */ /* 0x004fe80000100800 */
[----:B------:R0:W-:Y:S04]  /*43910*/  STL [R1+0x4568], R2 ;  /* 0x0045680201007387 */ /* 0x0001e80000100800 */
[----:B-1----:R-:W-:Y:S04]  /*43920*/  STL [R1+0x23bc], R3 ;  /* 0x0023bc0301007387 */ /* 0x002fe80000100800 */
[----:B0-----:R-:W2:Y:S04]  /*43930*/  LDL.LU R2, [R1+0xc18] ;  /* 0x000c180001027983 */ /* 0x001ea80000300800 */
[----:B--2---:R0:W-:Y:S04]  /*43940*/  STL [R1+0x45c0], R2 ;  /* 0x0045c00201007387 */ /* 0x0041e80000100800 */
[----:B0-----:R-:W2:Y:S04]  /*43950*/  LDL.LU R2, [R1+0xc38] ;  /* 0x000c380001027983 */ /* 0x001ea80000300800 */
[----:B--2---:R0:W-:Y:S04]  /*43960*/  STL [R1+0x45c4], R2 ;  /* 0x0045c40201007387 */ /* 0x0041e80000100800 */
[----:B0-----:R-:W2:Y:S04]  /*43970*/  LDL.LU R2, [R1+0xc54] ;  /* 0x000c540001027983 */ /* 0x001ea80000300800 */
[----:B--2---:R0:W-:Y:S04]  /*43980*/  STL [R1+0x45c8], R2 ;  /* 0x0045c80201007387 */ /* 0x0041e80000100800 */
[----:B0-----:R-:W2:Y:S04]  /*43990*/  LDL.LU R2, [R1+0xc58] ;  /* 0x000c580001027983 */ /* 0x001ea80000300800 */
[----:B------:R-:W4:Y:S04]  /*439a0*/  LDL.LU R29, [R1+0xc14] ;  /* 0x000c1400011d7983 */ /* 0x000f280000300800 */
        /* <DEDUP_REMOVED lines=25> */
[----:B---3--:R0:W-:Y:S04]  /*43b40*/  STL [R1+0x27a0], R0 ;  /* 0x0027a00001007387 */ /* 0x0081e80000100800 */
[----:B0-----:R-:W3:Y:S04]  /*43b50*/  LDL.LU R0, [R1+0xc34] ;  /* 0x000c340001007983 */ /* 0x001ee80000300800 */
[----:B--2---:R0:W-:Y:S04]  /*43b60*/  STS.U8 [R5+UR4], R2 ;  /* 0x0000000205007988 */ /* 0x0041e80008000004 */
[----:B0-----:R-:W2:Y:S04]  /*43b70*/  LDL.LU R2, [R1+0x45c8] ;  /* 0x0045c80001027983 */ /* 0x001ea80000300800 */
[----:B--2---:R0:W-:Y:S04]  /*43b80*/  STS.U8 [R5+UR4+0x40], R2 ;  /* 0x0000400205007988 */ /* 0x0041e80008000004 */
[----:B0-----:R-:W2:Y:S04]  /*43b90*/  LDL.LU R2, [R1+0x45c4] ;  /* 0x0045c40001027983 */ /* 0x001ea80000300800 */
[----:B--2---:R0:W-:Y:S04]  /*43ba0*/  STS.U8 [R5+UR4+0x240], R2 ;  /* 0x0002400205007988 */ /* 0x0041e80008000004 */
[----:B0-----:R-:W2:Y:S04]  /*43bb0*/  LDL.LU R2, [R1+0x45c0] ;  /* 0x0045c00001027983 */ /* 0x001ea80000300800 */
[----:B---3--:R-:W-:Y:S04]  /*43bc0*/  STS.U8 [R5+UR4+0x200], R0 ;  /* 0x0002000005007988 */ /* 0x008fe80008000004 */
[----:B--2---:R-:W-:Y:S04]  /*43bd0*/  STS.U8 [R5+UR4+0x400], R2 ;  /* 0x0004000205007988 */ /* 0x004fe80008000004 */
[----:B----4-:R-:W-:Y:S04]  /*43be0*/  STS.U8 [R5+UR4+0x440], R29 ;  /* 0x0004401d05007988 */ /* 0x010fe80008000004 */
[----:B------:R-:W-:Y:S04]  /*43bf0*/  STS.U8 [R5+UR4+0x640], R28 ;  /* 0x0006401c05007988 */ /* 0x000fe80008000004 */
        /* <DEDUP_REMOVED lines=22> */
[----:B------:R0:W-:Y:S04]  /*43d60*/  STS.U8 [R5+UR4+0x1c40], R16 ;  /* 0x001c401005007988 */ /* 0x0001e80008000004 */
[----:B0-----:R-:W2:Y:S04]  /*43d70*/  LDL.LU R16, [R1+0xa2c] ;  /* 0x000a2c0001107983 */ /* 0x001ea80000300800 */
[----:B------:R-:W3:Y:S04]  /*43d80*/  LDL.LU R0, [R1+0x9f0] ;  /* 0x0009f00001007983 */ /* 0x000ee80000300800 */
[----:B---3--:R0:W-:Y:S04]  /*43d90*/  STL [R1+0x45b8], R0 ;  /* 0x0045b80001007387 */ /* 0x0081e80000100800 */
[----:B0-----:R-:W3:Y:S04]  /*43da0*/  LDL.LU R0, [R1+0xa0c] ;  /* 0x000a0c0001007983 */ /* 0x001ee80000300800 */
[----:B------:R-:W-:Y:S04]  /*43db0*/  STS.U8 [R5+UR4+0x1e40], R18 ;  /* 0x001e401205007988 */ /* 0x000fe80008000004 */
[----:B---3--:R0:W-:Y:S04]  /*43dc0*/  STL [R1+0x45bc], R0 ;  /* 0x0045bc0001007387 */ /* 0x0081e80000100800 */
        /* <DEDUP_REMOVED lines=27> */
[----:B--2---:R0:W-:Y:S04]  /*43f80*/  STS.U8 [R5+UR4+0x1e00], R16 ;  /* 0x001e001005007988 */ /* 0x0041e80008000004 */
[----:B0-----:R-:W2:Y:S04]  /*43f90*/  LDL.LU R16, [R1+0x824] ;  /* 0x0008240001107983 */ /* 0x001ea80000300800 */
[----:B---3--:R0:W-:Y:S04]  /*43fa0*/  STS.U8 [R5+UR4+0x2000], R0 ;  /* 0x0020000005007988 */ /* 0x0081e80008000004 */
[----:B0-----:R-:W3:Y:S04]  /*43fb0*/  LDL.LU R0, [R1+0x45bc] ;  /* 0x0045bc0001007983 */ /* 0x001ee80000300800 */
[----:B---3--:R0:W-:Y:S04]  /*43fc0*/  STS.U8 [R5+UR4+0x2040], R0 ;  /* 0x0020400005007988 */ /* 0x0081e80008000004 */
[----:B0-----:R-:W3:Y:S04]  /*43fd0*/  LDL.LU R0, [R1+0x45b8] ;  /* 0x0045b80001007983 */ /* 0x001ee80000300800 */
[----:B---3--:R-:W-:Y:S04]  /*43fe0*/  STS.U8 [R5+UR4+0x2240], R0 ;  /* 0x0022400005007988 */ /* 0x008fe80008000004 */
        /* <DEDUP_REMOVED lines=26> */
[----:B0-----:R-:W3:Y:S04]  /*44190*/  LDL.LU R18, [R1+0x808] ;  /* 0x0008080001127983 */ /* 0x001ee80000300800 */
[----:B------:R-:W4:Y:S04]  /*441a0*/  LDL.LU R0, [R1+0x7e4] ;  /* 0x0007e40001007983 */ /* 0x000f280000300800 */
[----:B----4-:R0:W-:Y:S04]  /*441b0*/  STL [R1+0x45b0], R0 ;  /* 0x0045b00001007387 */ /* 0x0101e80000100800 */
[----:B0-----:R-:W4:Y:S04]  /*441c0*/  LDL.LU R0, [R1+0x7e8] ;  /* 0x0007e80001007983 */ /* 0x001f280000300800 */
[----:B--2---:R-:W-:Y:S04]  /*441d0*/  STS.U8 [R5+UR4+0x3c40], R16 ;  /* 0x003c401005007988 */ /* 0x004fe80008000004 */
[----:B----4-:R0:W-:Y:S04]  /*441e0*/  STL [R1+0x45b4], R0 ;  /* 0x0045b40001007387 */ /* 0x0101e80000100800 */
        /* <DEDUP_REMOVED lines=26> */
[----:B---3--:R0:W-:Y:S04]  /*44390*/  STS.U8 [R5+UR4+0x3e40], R18 ;  /* 0x003e401205007988 */ /* 0x0081e80008000004 */
[----:B------:R-:W3:Y:S04]  /*443a0*/  LDL.LU R3, [R1+0x200] ;  /* 0x0002000001037983 */ /* 0x000ee80000300800 */
[----:B0-----:R-:W3:Y:S04]  /*443b0*/  LDL.LU R18, [R1+0x1e4] ;  /* 0x0001e40001127983 */ /* 0x001ee80000300800 */
[----:B--2---:R0:W-:Y:S04]  /*443c0*/  STS.U8 [R5+UR4+0x3e00], R0 ;  /* 0x003e000005007988 */ /* 0x0041e80008000004 */
[----:B0-----:R-:W2:Y:S04]  /*443d0*/  LDL.LU R0, [R1+0x45b4] ;  /* 0x0045b40001007983 */ /* 0x001ea80000300800 */
[----:B--2---:R0:W-:Y:S04]  /*443e0*/  STS.U8 [R5+UR4+0x4000], R0 ;  /* 0x0040000005007988 */ /* 0x0041e80008000004 */
[----:B0-----:R-:W2:Y:S04]  /*443f0*/  LDL.LU R0, [R1+0x45b0] ;  /* 0x0045b00001007983 */ /* 0x001ea80000300800 */
        /* <DEDUP_REMOVED lines=26> */
[----:B------:R-:W4:Y:S04]  /*445a0*/  LDL.LU R19, [R1+0x1a4] ;  /* 0x0001a40001137983 */ /* 0x000f280000300800 */
[----:B----4-:R0:W-:Y:S04]  /*445b0*/  STL [R1+0x45a8], R19 ;  /* 0x0045a81301007387 */ /* 0x0101e80000100800 */
[----:B0-----:R-:W4:Y:S04]  /*445c0*/  LDL.LU R19, [R1+0x1c0] ;  /* 0x0001c00001137983 */ /* 0x001f280000300800 */
[----:B------:R-:W-:Y:S04]  /*445d0*/  STS.U8 [R5+UR4+0x5a40], R4 ;  /* 0x005a400405007988 */ /* 0x000fe80008000004 */
[----:B---3--:R-:W-:Y:S04]  /*445e0*/  STS.U8 [R5+UR4+0x5a00], R3 ;  /* 0x005a000305007988 */ /* 0x008fe80008000004 */
[----:B------:R-:W-:Y:S04]  /*445f0*/  STS.U8 [R5+UR4+0x5c00], R18 ;  /* 0x005c001205007988 */ /* 0x000fe80008000004 */
[----:B----4-:R0:W-:Y:S04]  /*44600*/  STL [R1+0x45ac], R19 ;  /* 0x0045ac1301007387 */ /* 0x0101e80000100800 */
        /* <DEDUP_REMOVED lines=27> */
[----:B------:R-:W2:Y:S04]  /*447c0*/  LDL.LU R3, [R1+0x4] ;  /* 0x0000040001037983 */ /* 0x000ea80000300800 */
[----:B0-----:R-:W2:Y:S04]  /*447d0*/  LDL.LU R16, [R1] ;  /* 0x0000000001107983 */ /* 0x001ea80000300800 */
[----:B---3--:R0:W-:Y:S04]  /*447e0*/  STS.U8 [R5+UR4+0x5e40], R19 ;  /* 0x005e401305007988 */ /* 0x0081e80008000004 */
[----:B0-----:R-:W3:Y:S04]  /*447f0*/  LDL.LU R19, [R1+0x45ac] ;  /* 0x0045ac0001137983 */ /* 0x001ee80000300800 */
[----:B---3--:R0:W-:Y:S04]  /*44800*/  STS.U8 [R5+UR4+0x5e00], R19 ;  /* 0x005e001305007988 */ /* 0x0081e80008000004 */
[----:B0-----:R-:W3:Y:S04]  /*44810*/  LDL.LU R19, [R1+0x45a8] ;  /* 0x0045a80001137983 */ /* 0x001ee80000300800 */
[----:B---3--:R0:W-:Y:S04]  /*44820*/  STS.U8 [R5+UR4+0x6000], R19 ;  /* 0x0060001305007988 */ /* 0x0081e80008000004 */
[----:B----4-:R1:W-:Y:S04]  /*44830*/  STS.U8 [R5+UR4+0x6040], R17 ;  /* 0x0060401105007988 */ /* 0x0103e80008000004 */
[----:B------:R3:W-:Y:S04]  /*44840*/  STS.U8 [R5+UR4+0x6240], R7 ;  /* 0x0062400705007988 */ /* 0x0007e80008000004 */
[----:B------:R4:W-:Y:S04]  /*44850*/  STS.U8 [R5+UR4+0x6200], R6 ;  /* 0x0062000605007988 */ /* 0x0009e80008000004 */
[----:B0-----:R-:W2:Y:S04]  /*44860*/  LDL.LU R19, [R1+0x45a4] ;  /* 0x0045a40001137983 */ /* 0x001ea80000300800 */
[----:B-1----:R-:W2:Y:S04]  /*44870*/  LDL.LU R17, [R1+0x45a0] ;  /* 0x0045a00001117983 */ /* 0x002ea80000300800 */
[----:B---3--:R-:W3:Y:S04]  /*44880*/  LDL.LU R7, [R1+0x459c] ;  /* 0x00459c0001077983 */ /* 0x008ee80000300800 */
[----:B----4-:R-:W4:Y:S04]  /*44890*/  LDL.LU R6, [R1+0x4598] ;  /* 0x0045980001067983 */ /* 0x010f280000300800 */
        /* <DEDUP_REMOVED lines=22> */
[----:B--2---:R-:W-:Y:S04]  /*44a00*/  STS.U8 [R5+UR4+0x7a40], R3 ;  /* 0x007a400305007988 */ /* 0x004fe80008000004 */
[----:B------:R-:W-:Y:S04]  /*44a10*/  STS.U8 [R5+UR4+0x7a00], R16 ;  /* 0x007a001005007988 */ /* 0x000fe80008000004 */
[----:B----4-:R0:W-:Y:S04]  /*44a20*/  STS.U8 [R5+UR4+0x7c00], R6 ;  /* 0x007c000605007988 */ /* 0x0101e80008000004 */
[----:B0-----:R-:W2:Y:S01]  /*44a30*/  LDL.LU R6, [R1+0xc0c] ;  /* 0x000c0c0001067983 */ /* 0x001ea20000300800 */
[----:B------:R-:W0:Y:S03]  /*44a40*/  S2R R18, SR_TID.X ;  /* 0x0000000000127919 */ /* 0x000e260000002100 */
[----:B---3--:R-:W-:Y:S04]  /*44a50*/  STS.U8 [R5+UR4+0x7c40], R7 ;  /* 0x007c400705007988 */ /* 0x008fe80008000004 */
[----:B------:R-:W-:Y:S04]  /*44a60*/  STS.U8 [R5+UR4+0x7e40], R17 ;  /* 0x007e401105007988 */ /* 0x000fe80008000004 */
[----:B------:R-:W-:Y:S01]  /*44a70*/  STS.U8 [R5+UR4+0x7e00], R19 ;  /* 0x007e001305007988 */ /* 0x000fe20008000004 */
[----:B0-----:R-:W-:-:S04]  /*44a80*/  LOP3.LUT R18, R18, 0x3f, RZ, 0xc0, !PT ;  /* 0x0000003f12127812 */ /* 0x001fc800078ec0ff */
[----:B------:R-:W-:Y:S01]  /*44a90*/  LOP3.LUT R4, R18, 0x10, RZ, 0x3c, !PT ;  /* 0x0000001012047812 */ /* 0x000fe200078e3cff */
[----:B--2---:R0:W-:Y:S04]  /*44aa0*/  STL [R1+0x4594], R6 ;  /* 0x0045940601007387 */ /* 0x0041e80000100800 */
[----:B0-----:R-:W2:Y:S04]  /*44ab0*/  LDL.LU R6, [R1+0xc50] ;  /* 0x000c500001067983 */ /* 0x001ea80000300800 */
[----:B------:R-:W3:Y:S04]  /*44ac0*/  LDL.LU R0, [R1+0xbf0] ;  /* 0x000bf00001007983 */ /* 0x000ee80000300800 */
        /* <DEDUP_REMOVED lines=22> */
[----:B------:R-:W3:Y:S04]  /*44c30*/  LDL.LU R7, [R1+0xc10] ;  /* 0x000c100001077983 */ /* 0x000ee80000300800 */
[----:B------:R-:W4:Y:S04]  /*44c40*/  LDL.LU R17, [R1+0xc2c] ;  /* 0x000c2c0001117983 */ /* 0x000f280000300800 */
[----:B------:R-:W3:Y:S04]  /*44c50*/  LDL.LU R19, [R1+0xc30] ;  /* 0x000c300001137983 */ /* 0x000ee80000300800 */
[----:B------:R0:W-:Y:S04]  /*44c60*/  STL [R1+0x456c], R5 ;  /* 0x00456c0501007387 */ /* 0x0001e80000100800 */
[----:B0-----:R-:W4:Y:S04]  /*44c70*/  LDL.LU R5, [R1+0xc4c] ;  /* 0x000c4c0001057983 */ /* 0x001f280000300800 */
[----:B--2---:R0:W-:Y:S04]  /*44c80*/  STS.U8 [R4+UR4+0x80], R6 ;  /* 0x0000800604007988 */ /* 0x0041e80008000004 */
[----:B0-----:R-:W2:Y:S04]  /*44c90*/  LDL.LU R6, [R1+0x4594] ;  /* 0x0045940001067983 */ /* 0x001ea80000300800 */
[----:B----4-:R0:W-:Y:S04]  /*44ca0*/  STS.U8 [R4+UR4+0xc0], R5 ;  /* 0x0000c00504007988 */ /* 0x0101e80008000004 */
[----:B0-----:R-:W4:Y:S04]  /*44cb0*/  LDL.LU R5, [R1+0xa08] ;  /* 0x000a080001057983 */ /* 0x001f280000300800 */
[----:B----4-:R0:W-:Y:S04]  /*44cc0*/  STL [R1+0x4588], R5 ;  /* 0x0045880501007387 */ /* 0x0101e80000100800 */
[----:B0-----:R-:W4:Y:S04]  /*44cd0*/  LDL.LU R5, [R1+0xa24] ;  /* 0x000a240001057983 */ /* 0x001f280000300800 */
[----:B----4-:R0:W-:Y:S04]  /*44ce0*/  STL [R1+0x458c], R5 ;  /* 0x00458c0501007387 */ /* 0x0101e80000100800 */
[----:B0-----:R-:W4:Y:S04]  /*44cf0*/  LDL.LU R5, [R1+0xa28] ;  /* 0x000a280001057983 */ /* 0x001f280000300800 */
[----:B---3--:R-:W-:Y:S04]  /*44d00*/  STS.U8 [R4+UR4+0x2c0], R19 ;  /* 0x0002c01304007988 */ /* 0x008fe80008000004 */
[----:B------:R-:W-:Y:S04]  /*44d10*/  STS.U8 [R4+UR4+0x280], R17 ;  /* 0x0002801104007988 */ /* 0x000fe80008000004 */
[----:B------:R-:W-:Y:S04]  /*44d20*/  STS.U8 [R4+UR4+0x480], R7 ;  /* 0x0004800704007988 */ /* 0x000fe80008000004 */
[----:B--2---:R-:W-:Y:S04]  /*44d30*/  STS.U8 [R4+UR4+0x4c0], R6 ;  /* 0x0004c00604007988 */ /* 0x004fe80008000004 */
        /* <DEDUP_REMOVED lines=9> */
[----:B----4-:R0:W-:Y:S04]  /*44dd0*/  STL [R1+0x4590], R5 ;  /* 0x0045900501007387 */ /* 0x0101e80000100800 */
        /* <DEDUP_REMOVED lines=13> */
[----:B------:R0:W-:Y:S04]  /*44eb0*/  STS.U8 [R4+UR4+0xe80], R14 ;  /* 0x000e800e04007988 */ /* 0x0001e80008000004 */
[----:B------:R-:W4:Y:S04]  /*44ec0*/  LDL.LU R15, [R1+0x944] ;  /* 0x00094400010f7983 */ /* 0x000f280000300800 */
[----:B------:R1:W-:Y:S04]  /*44ed0*/  STS.U8 [R4+UR4+0x1080], R22 ;  /* 0x0010801604007988 */ /* 0x0003e80008000004 */
[----:B------:R1:W-:Y:S04]  /*44ee0*/  STS.U8 [R4+UR4+0x10c0], R23 ;  /* 0x0010c01704007988 */ /* 0x0003e80008000004 */
[----:B------:R1:W-:Y:S04]  /*44ef0*/  STS.U8 [R4+UR4+0x12c0], R21 ;  /* 0x0012c01504007988 */ /* 0x0003e80008000004 */
[----:B------:R1:W-:Y:S04]  /*44f00*/  STS.U8 [R4+UR4+0x1280], R20 ;  /* 0x0012801404007988 */ /* 0x0003e80008000004 */
[----:B------:R1:W-:Y:S04]  /*44f10*/  STS.U8 [R4+UR4+0x1480], R13 ;  /* 0x0014800d04007988 */ /* 0x0003e80008000004 */
[----:B0-----:R-:W4:Y:S04]  /*44f20*/  LDL.LU R14, [R1+0x918] ;  /* 0x00091800010e7983 */ /* 0x001f280000300800 */
[----:B-1----:R-:W4:Y:S04]  /*44f30*/  LDL.LU R22, [R1+0x914] ;  /* 0x0009140001167983 */ /* 0x002f280000300800 */
        /* <DEDUP_REMOVED lines=18> */
[----:B0-----:R-:W4:Y:S04]  /*45060*/  LDL.LU R16, [R1+0x840] ;  /* 0x0008400001107983 */ /* 0x001f280000300800 */
[----:B-1----:R-:W4:Y:S04]  /*45070*/  LDL.LU R18, [R1+0x83c] ;  /* 0x00083c0001127983 */ /* 0x002f280000300800 */
[----:B--2---:R0:W-:Y:S04]  /*45080*/  STS.U8 [R4+UR4+0x1cc0], R5 ;  /* 0x001cc00504007988 */ /* 0x0041e80008000004 */
[----:B0-----:R-:W2:Y:S04]  /*45090*/  LDL.LU R5, [R1+0x4590] ;  /* 0x0045900001057983 */ /* 0x001ea80000300800 */
[----:B--2---:R0:W-:Y:S04]  /*450a0*/  STS.U8 [R4+UR4+0x1ec0], R5 ;  /* 0x001ec00504007988 */ /* 0x0041e80008000004 */
[----:B0-----:R-:W2:Y:S04]  /*450b0*/  LDL.LU R5, [R1+0x458c] ;  /* 0x00458c0001057983 */ /* 0x001ea80000300800 */
[----:B--2---:R0:W-:Y:S04]  /*450c0*/  STS.U8 [R4+UR4+0x1e80], R5 ;  /* 0x001e800504007988 */ /* 0x0041e80008000004 */
[----:B0-----:R-:W2:Y:S04]  /*450d0*/  LDL.LU R5, [R1+0x4588] ;  /* 0x0045880001057983 */ /* 0x001ea80000300800 */
[----:B--2---:R0:W-:Y:S04]  /*450e0*/  STS.U8 [R4+UR4+0x2080], R5 ;  /* 0x0020800504007988 */ /* 0x0041e80008000004 */
[----:B0-----:R-:W2:Y:S04]  /*450f0*/  LDL.LU R5, [R1+0x7fc] ;  /* 0x0007fc0001057983 */ /* 0x001ea80000300800 */
[----:B--2---:R0:W-:Y:S04]  /*45100*/  STL [R1+0x457c], R5 ;  /* 0x00457c0501007387 */ /* 0x0041e80000100800 */
[----:B0-----:R-:W2:Y:S04]  /*45110*/  LDL.LU R5, [R1+0x800] ;  /* 0x0008000001057983 */ /* 0x001ea80000300800 */
[----:B--2---:R0:W-:Y:S04]  /*45120*/  STL [R1+0x4580], R5 ;  /* 0x0045800501007387 */ /* 0x0041e80000100800 */
[----:B0-----:R-:W2:Y:S04]  /*45130*/  LDL.LU R5, [R1+0x81c] ;  /* 0x00081c0001057983 */ /* 0x001ea80000300800 */
        /* <DEDUP_REMOVED lines=95> */
[----:B------:R0:W-:Y:S04]  /*45730*/  STS.U8 [R4+UR4+0x5680], R8 ;  /* 0x0056800804007988 */ /* 0x0001e80008000004 */
[----:B------:R-:W4:Y:S04]  /*45740*/  LDL.LU R20, [R1+0x198] ;  /* 0x0001980001147983 */ /* 0x000f280000300800 */
[----:B------:R-:W-:Y:S04]  /*45750*/  STS.U8 [R4+UR4+0x5880], R3 ;  /* 0x0058800304007988 */ /* 0x000fe80008000004 */
[----:B------:R-:W4:Y:S04]  /*45760*/  LDL.LU R9, [R1+0x17c] ;  /* 0x00017c0001097983 */ /* 0x000f280000300800 */
[----:B------:R1:W-:Y:S04]  /*45770*/  STS.U8 [R4+UR4+0x58c0], R16 ;  /* 0x0058c01004007988 */ /* 0x0003e80008000004 */
[----:B------:R1:W-:Y:S04]  /*45780*/  STS.U8 [R4+UR4+0x5ac0], R18 ;  /* 0x005ac01204007988 */ /* 0x0003e80008000004 */
[----:B0-----:R-:W4:Y:S04]  /*45790*/  LDL.LU R8, [R1+0x178] ;  /* 0x0001780001087983 */ /* 0x001f280000300800 */
[----:B-1----:R-:W4:Y:S04]  /*457a0*/  LDL.LU R16, [R1+0x15c] ;  /* 0x00015c0001107983 */ /* 0x002f280000300800 */
        /* <DEDUP_REMOVED lines=23> */
[----:B--2---:R0:W-:Y:S04]  /*45920*/  STS.U8 [R4+UR4+0x5c80], R5 ;  /* 0x005c800504007988 */ /* 0x0041e80008000004 */
[----:B0-----:R-:W2:Y:S04]  /*45930*/  LDL.LU R5, [R1+0x4574] ;  /* 0x0045740001057983 */ /* 0x001ea80000300800 */
[----:B--2---:R0:W-:Y:S04]  /*45940*/  STS.U8 [R4+UR4+0x5cc0], R5 ;  /* 0x005cc00504007988 */ /* 0x0041e80008000004 */
[----:B0-----:R-:W2:Y:S04]  /*45950*/  LDL.LU R5, [R1+0x4570] ;  /* 0x0045700001057983 */ /* 0x001ea80000300800 */
[----:B--2---:R0:W-:Y:S04]  /*45960*/  STS.U8 [R4+UR4+0x5ec0], R5 ;  /* 0x005ec00504007988 */ /* 0x0041e80008000004 */
[----:B---3--:R1:W-:Y:S04]  /*45970*/  STS.U8 [R4+UR4+0x5e80], R2 ;  /* 0x005e800204007988 */ /* 0x0083e80008000004 */
[----:B----4-:R2:W-:Y:S04]  /*45980*/  STS.U8 [R4+UR4+0x6080], R21 ;  /* 0x0060801504007988 */ /* 0x0105e80008000004 */
[----:B------:R3:W-:Y:S04]  /*45990*/  STS.U8 [R4+UR4+0x60c0], R20 ;  /* 0x0060c01404007988 */ /* 0x0007e80008000004 */
[----:B------:R4:W-:Y:S04]  /*459a0*/  STS.U8 [R4+UR4+0x62c0], R9 ;  /* 0x0062c00904007988 */ /* 0x0009e80008000004 */
[----:B------:R4:W-:Y:S04]  /*459b0*/  STS.U8 [R4+UR4+0x6280], R8 ;  /* 0x0062800804007988 */ /* 0x0009e80008000004 */
[----:B0-----:R-:W4:Y:S04]  /*459c0*/  LDL.LU R5, [R1+0x456c] ;  /* 0x00456c0001057983 */ /* 0x001f280000300800 */
[----:B-1----:R-:W4:Y:S04]  /*459d0*/  LDL.LU R2, [R1+0x4568] ;  /* 0x0045680001027983 */ /* 0x002f280000300800 */
[----:B--2---:R-:W2:Y:S04]  /*459e0*/  LDL.LU R21, [R1+0x4564] ;  /* 0x0045640001157983 */ /* 0x004ea80000300800 */
[----:B---3--:R-:W3:Y:S04]  /*459f0*/  LDL.LU R20, [R1+0x4560] ;  /* 0x0045600001147983 */ /* 0x008ee80000300800 */
[----:B----4-:R-:W4:Y:S04]  /*45a00*/  LDL.LU R9, [R1+0x455c] ;  /* 0x00455c0001097983 */ /* 0x010f280000300800 */
[----:B------:R-:W2:Y:S04]  /*45a10*/  LDL.LU R8, [R1+0x4558] ;  /* 0x0045580001087983 */ /* 0x000ea80000300800 */
[----:B------:R0:W-:Y:S04]  /*45a20*/  STS.U8 [R4+UR4+0x6480], R16 ;  /* 0x0064801004007988 */ /* 0x0001e80008000004 */
[----:B------:R1:W-:Y:S04]  /*45a30*/  STS.U8 [R4+UR4+0x64c0], R18 ;  /* 0x0064c01204007988 */ /* 0x0003e80008000004 */
[----:B------:R1:W-:Y:S04]  /*45a40*/  STS.U8 [R4+UR4+0x66c0], R19 ;  /* 0x0066c01304007988 */ /* 0x0003e80008000004 */
[----:B0-----:R-:W3:Y:S04]  /*45a50*/  LDL.LU R16, [R1+0x4554] ;  /* 0x0045540001107983 */ /* 0x001ee80000300800 */
[----:B-1----:R-:W4:Y:S04]  /*45a60*/  LDL.LU R18, [R1+0x4550] ;  /* 0x0045500001127983 */ /* 0x002f280000300800 */
[----:B------:R-:W2:Y:S04]  /*45a70*/  LDL.LU R19, [R1+0xba8] ;  /* 0x000ba80001137983 */ /* 0x000ea80000300800 */
[----:B--2---:R0:W-:Y:S04]  /*45a80*/  STL [R1+0x4548], R19 ;  /* 0x0045481301007387 */ /* 0x0041e80000100800 */
[----:B0-----:R-:W2:Y:S04]  /*45a90*/  LDL.LU R19, [R1+0xc48] ;  /* 0x000c480001137983 */ /* 0x001ea80000300800 */
        /* <DEDUP_REMOVED lines=11> */
[----:B------:R-:W-:Y:S01]  /*45b50*/  STS.U8 [R4+UR4+0x72c0], R14 ;  /* 0x0072c00e04007988 */ /* 0x000fe20008000004 */
[----:B------:R-:W-:-:S03]  /*45b60*/  LOP3.LUT R2, R2, 0x3f, RZ, 0xc0, !PT ;  /* 0x0000003f02027812 */ /* 0x000fc600078ec0ff */
[----:B------:R-:W-:Y:S04]  /*45b70*/  STS.U8 [R4+UR4+0x7280], R22 ;  /* 0x0072801604007988 */ /* 0x000fe80008000004 */
[----:B------:R-:W-:Y:S04]  /*45b80*/  STS.U8 [R4+UR4+0x7480], R23 ;  /* 0x0074801704007988 */ /* 0x000fe80008000004 */
[----:B------:R-:W-:Y:S04]  /*45b90*/  STS.U8 [R4+UR4+0x74c0], R13 ;  /* 0x0074c00d04007988 */ /* 0x000fe80008000004 */
[----:B------:R-:W-:Y:S04]  /*45ba0*/  STS.U8 [R4+UR4+0x76c0], R12 ;  /* 0x0076c00c04007988 */ /* 0x000fe80008000004 */
[----:B------:R-:W-:Y:S04]  /*45bb0*/  STS.U8 [R4+UR4+0x7680], R11 ;  /* 0x0076800b04007988 */ /* 0x000fe80008000004 */
[----:B------:R-:W-:Y:S04]  /*45bc0*/  STS.U8 [R4+UR4+0x7880], R10 ;  /* 0x0078800a04007988 */ /* 0x000fe80008000004 */
[----:B------:R0:W-:Y:S02]  /*45bd0*/  STS.U8 [R4+UR4+0x78c0], R3 ;  /* 0x0078c00304007988 */ /* 0x0001e40008000004 */
[----:B0-----:R-:W-:-:S02]  /*45be0*/  LOP3.LUT R4, R5, 0x20, RZ, 0x3c, !PT ;  /* 0x0000002005047812 */ /* 0x001fc400078e3cff */
[----:B--2---:R0:W-:Y:S04]  /*45bf0*/  STL [R1+0x454c], R19 ;  /* 0x00454c1301007387 */ /* 0x0041e80000100800 */
        /* <DEDUP_REMOVED lines=14> */
[----:B------:R-:W2:Y:S01]  /*45ce0*/  LDL.LU R13, [R1+0xac0] ;  /* 0x000ac000010d7983 */ /* 0x000ea20000300800 */
[----:B0-----:R-:W-:-:S03]  /*45cf0*/  LOP3.LUT R19, R2, 0x10, RZ, 0x3c, !PT ;  /* 0x0000001002137812 */ /* 0x001fc600078e3cff */
[----:B------:R-:W2:Y:S04]  /*45d00*/  LDL.LU R12, [R1+0xaa4] ;  /* 0x000aa400010c7983 */ /* 0x000ea80000300800 */
[----:B------:R-:W2:Y:S04]  /*45d10*/  LDL.LU R11, [R1+0xaa0] ;  /* 0x000aa000010b7983 */ /* 0x000ea80000300800 */
[----:B------:R-:W2:Y:S04]  /*45d20*/  LDL.LU R10, [R1+0xa80] ;  /* 0x000a8000010a7983 */ /* 0x000ea80000300800 */
[----:B------:R-:W2:Y:S04]  /*45d30*/  LDL.LU R3, [R1+0xa78] ;  /* 0x000a780001037983 */ /* 0x000ea80000300800 */
[----:B------:R-:W2:Y:S04]  /*45d40*/  LDL.LU R2, [R1+0xa48] ;  /* 0x000a480001027983 */ /* 0x000ea80000300800 */
[----:B----4-:R0:W-:Y:S04]  /*45d50*/  STS.U8 [R19+UR4+0x7ac0], R18 ;  /* 0x007ac01213007988 */ /* 0x0101e80008000004 */
[----:B---3--:R1:W-:Y:S04]  /*45d60*/  STS.U8 [R19+UR4+0x7a80], R16 ;  /* 0x007a801013007988 */ /* 0x0083e80008000004 */
[----:B------:R3:W-:Y:S04]  /*45d70*/  STS.U8 [R19+UR4+0x7c80], R8 ;  /* 0x007c800813007988 */ /* 0x0007e80008000004 */
[----:B------:R-:W-:Y:S04]  /*45d80*/  STS.U8 [R19+UR4+0x7cc0], R9 ;  /* 0x007cc00913007988 */ /* 0x000fe80008000004 */
[----:B------:R-:W-:Y:S04]  /*45d90*/  STS.U8 [R19+UR4+0x7ec0], R20 ;  /* 0x007ec01413007988 */ /* 0x000fe80008000004 */
[----:B0-----:R-:W4:Y:S04]  /*45da0*/  LDL.LU R18, [R1+0xbe0] ;  /* 0x000be00001127983 */ /* 0x001f280000300800 */
[----:B-1----:R-:W2:Y:S04]  /*45db0*/  LDL.LU R16, [R1+0xbe8] ;  /* 0x000be80001107983 */ /* 0x002ea80000300800 */
[----:B---3--:R-:W3:Y:S04]  /*45dc0*/  LDL.LU R8, [R1+0xc04] ;  /* 0x000c040001087983 */ /* 0x008ee80000300800 */
[----:B------:R0:W-:Y:S04]  /*45dd0*/  STL [R1+0x4528], R5 ;  /* 0x0045280501007387 */ /* 0x0001e80000100800 */
[----:B------:R1:W-:Y:S04]  /*45de0*/  STS.U8 [R19+UR4+0x7e80], R21 ;  /* 0x007e801513007988 */ /* 0x0003e80008000004 */
[----:B0-----:R-:W4:Y:S04]  /*45df0*/  LDL.LU R5, [R1+0xc08] ;  /* 0x000c080001057983 */ /* 0x001f280000300800 */
[----:B------:R-:W2:Y:S04]  /*45e00*/  LDL.LU R9, [R1+0xc24] ;  /* 0x000c240001097983 */ /* 0x000ea80000300800 */
[----:B------:R-:W3:Y:S04]  /*45e10*/  LDL.LU R20, [R1+0xc28] ;  /* 0x000c280001147983 */ /* 0x000ee80000300800 */
[----:B-1----:R-:W4:Y:S04]  /*45e20*/  LDL.LU R19, [R1+0x454c] ;  /* 0x00454c0001137983 */ /* 0x002f280000300800 */
[----:B------:R-:W2:Y:S04]  /*45e30*/  LDL.LU R21, [R1+0xc44] ;  /* 0x000c440001157983 */ /* 0x000ea80000300800 */
[----:B----4-:R0:W-:Y:S04]  /*45e40*/  STS.U8 [R4+UR4+0x100], R19 ;  /* 0x0001001304007988 */ /* 0x0101e80008000004 */
[----:B--2---:R1:W-:Y:S04]  /*45e50*/  STS.U8 [R4+UR4+0x140], R21 ;  /* 0x0001401504007988 */ /* 0x0043e80008000004 */
[----:B0-----:R-:W2:Y:S04]  /*45e60*/  LDL.LU R19, [R1+0x4548] ;  /* 0x0045480001137983 */ /* 0x001ea80000300800 */
[----:B-1----:R-:W4:Y:S04]  /*45e70*/  LDL.LU R21, [R1+0xa00] ;  /* 0x000a000001157983 */ /* 0x002f280000300800 */
[----:B----4-:R0:W-:Y:S04]  /*45e80*/  STL [R1+0x453c], R21 ;  /* 0x00453c1501007387 */ /* 0x0101e80000100800 */
[----:B0-----:R-:W4:Y:S04]  /*45e90*/  LDL.LU R21, [R1+0xa1c] ;  /* 0x000a1c0001157983 */ /* 0x001f280000300800 */
[----:B----4-:R0:W-:Y:S04]  /*45ea0*/  STL [R1+0x4540], R21 ;  /* 0x0045401501007387 */ /* 0x0101e80000100800 */
[----:B0-----:R-:W4:Y:S04]  /*45eb0*/  LDL.LU R21, [R1+0xa20] ;  /* 0x000a200001157983 */ /* 0x001f280000300800 */
[----:B---3--:R-:W-:Y:S04]  /*45ec0*/  STS.U8 [R4+UR4+0x340], R20 ;  /* 0x0003401404007988 */ /* 0x008fe80008000004 */
[----:B------:R-:W-:Y:S04]  /*45ed0*/  STS.U8 [R4+UR4+0x300], R9 ;  /* 0x0003000904007988 */ /* 0x000fe80008000004 */
[----:B------:R-:W-:Y:S04]  /*45ee0*/  STS.U8 [R4+UR4+0x500], R5 ;  /* 0x0005000504007988 */ /* 0x000fe80008000004 */
[----:B------:R-:W-:Y:S04]  /*45ef0*/  STS.U8 [R4+UR4+0x540], R8 ;  /* 0x0005400804007988 */ /* 0x000fe80008000004 */
        /* <DEDUP_REMOVED lines=58> */
[----:B--2---:R-:W-:Y:S04]  /*462a0*/  STS.U8 [R4+UR4+0x2100], R21 ;  /* 0x0021001504007988 */ /* 0x004fe80008000004 */
        /* <DEDUP_REMOVED lines=93> */
[----:B------:R-:W-:Y:S04]  /*46880*/  STS.U8 [R4+UR4+0x5700], R11 ;  /* 0x0057000b04007988 */ /* 0x000fe80008000004 */
[----:B------:R-:W-:Y:S04]  /*46890*/  STS.U8 [R4+UR4+0x5900], R10 ;  /* 0x0059000a04007988 */ /* 0x000fe80008000004 */
[----:B------:R-:W-:Y:S04]  /*468a0*/  STS.U8 [R4+UR4+0x5940], R3 ;  /* 0x0059400304007988 */ /* 0x000fe80008000004 */
        /* <DEDUP_REMOVED lines=35> */
[----:B--2---:R0:W-:Y:S04]  /*46ae0*/  STS.U8 [R4+UR4+0x5f40], R5 ;  /* 0x005f400504007988 */ /* 0x0041e80008000004 */
[----:B----4-:R1:W-:Y:S04]  /*46af0*/  STS.U8 [R4+UR4+0x5f00], R22 ;  /* 0x005f001604007988 */ /* 0x0103e80008000004 */
[----:B------:R2:W-:Y:S04]  /*46b00*/  STS.U8 [R4+UR4+0x6100], R23 ;  /* 0x0061001704007988 */ /* 0x0005e80008000004 */
[----:B------:R4:W-:Y:S04]  /*46b10*/  STS.U8 [R4+UR4+0x6140], R11 ;  /* 0x0061400b04007988 */ /* 0x0009e80008000004 */
[----:B------:R3:W-:Y:S04]  /*46b20*/  STS.U8 [R4+UR4+0x6340], R10 ;  /* 0x0063400a04007988 */ /* 0x0007e80008000004 */
[----:B------:R3:W-:Y:S04]  /*46b30*/  STS.U8 [R4+UR4+0x6300], R3 ;  /* 0x0063000304007988 */ /* 0x0007e80008000004 */
[----:B0-----:R-:W3:Y:S04]  /*46b40*/  LDL.LU R5, [R1+0x4528] ;  /* 0x0045280001057983 */ /* 0x001ee80000300800 */
[----:B-1----:R-:W3:Y:S04]  /*46b50*/  LDL.LU R22, [R1+0x4524] ;  /* 0x0045240001167983 */ /* 0x002ee80000300800 */
[----:B--2---:R-:W2:Y:S04]  /*46b60*/  LDL.LU R23, [R1+0x4520] ;  /* 0x0045200001177983 */ /* 0x004ea80000300800 */
[----:B----4-:R-:W4:Y:S04]  /*46b70*/  LDL.LU R11, [R1+0x451c] ;  /* 0x00451c00010b7983 */ /* 0x010f280000300800 */
[----:B---3--:R-:W3:Y:S04]  /*46b80*/  LDL.LU R10, [R1+0x4518] ;  /* 0x00451800010a7983 */ /* 0x008ee80000300800 */
[----:B------:R-:W2:Y:S04]  /*46b90*/  LDL.LU R3, [R1+0x4514] ;  /* 0x0045140001037983 */ /* 0x000ea80000300800 */
[----:B------:R0:W-:Y:S04]  /*46ba0*/  STS.U8 [R4+UR4+0x6500], R2 ;  /* 0x0065000204007988 */ /* 0x0001e80008000004 */
[----:B0-----:R-:W4:Y:S04]  /*46bb0*/  LDL.LU R2, [R1+0x4510] ;  /* 0x0045100001027983 */ /* 0x001f280000300800 */
        /* <DEDUP_REMOVED lines=18> */
[----:B------:R-:W-:Y:S04]  /*46ce0*/  STS.U8 [R4+UR4+0x7700], R15 ;  /* 0x0077000f04007988 */ /* 0x000fe80008000004 */
[----:B------:R-:W-:Y:S04]  /*46cf0*/  STS.U8 [R4+UR4+0x7900], R14 ;  /* 0x0079000e04007988 */ /* 0x000fe80008000004 */
[----:B------:R1:W-:Y:S04]  /*46d00*/  STS.U8 [R4+UR4+0x7940], R12 ;  /* 0x0079400c04007988 */ /* 0x0003e80008000004 */
[----:B0-----:R-:W3:Y:S04]  /*46d10*/  LDL.LU R13, [R1+0xc40] ;  /* 0x000c4000010d7983 */ /* 0x001ee80000300800 */
[----:B-1----:R-:W3:Y:S01]  /*46d20*/  LDL.LU R12, [R1+0xc1c] ;  /* 0x000c1c00010c7983 */ /* 0x002ee20000300800 */
[----:B------:R-:W-:-:S03]  /*46d30*/  LOP3.LUT R26, R5, 0x30, RZ, 0x3c, !PT ;  /* 0x00000030051a7812 */ /* 0x000fc600078e3cff */
[----:B------:R-:W3:Y:S04]  /*46d40*/  LDL.LU R5, [R1+0xc00] ;  /* 0x000c000001057983 */ /* 0x000ee80000300800 */
[----:B----4-:R-:W-:Y:S04]  /*46d50*/  STS.U8 [R4+UR4+0x7b40], R2 ;  /* 0x007b400204007988 */ /* 0x010fe80008000004 */
[----:B--2---:R-:W-:Y:S04]  /*46d60*/  STS.U8 [R4+UR4+0x7b00], R3 ;  /* 0x007b000304007988 */ /* 0x004fe80008000004 */
[----:B---3--:R-:W-:Y:S04]  /*46d70*/  STS.U8 [R4+UR4+0x7d00], R10 ;  /* 0x007d000a04007988 */ /* 0x008fe80008000004 */
[----:B------:R-:W-:Y:S04]  /*46d80*/  STS.U8 [R4+UR4+0x7d40], R11 ;  /* 0x007d400b04007988 */ /* 0x000fe80008000004 */
[----:B------:R0:W-:Y:S04]  /*46d90*/  STS.U8 [R4+UR4+0x7f40], R23 ;  /* 0x007f401704007988 */ /* 0x0001e80008000004 */
[----:B------:R1:W-:Y:S04]  /*46da0*/  STS.U8 [R4+UR4+0x7f00], R22 ;  /* 0x007f001604007988 */ /* 0x0003e80008000004 */
[----:B0-----:R-:W2:Y:S04]  /*46db0*/  LDL.LU R23, [R1+0xc20] ;  /* 0x000c200001177983 */ /* 0x001ea80000300800 */
[----:B-1----:R-:W3:Y:S04]  /*46dc0*/  LDL.LU R22, [R1+0xc3c] ;  /* 0x000c3c0001167983 */ /* 0x002ee80000300800 */
        /* <DEDUP_REMOVED lines=24> */
[----:B0-----:R-:W4:Y:S04]  /*46f50*/  LDL.LU R13, [R1+0xa38] ;  /* 0x000a3800010d7983 */ /* 0x001f280000300800 */
[----:B---3--:R-:W-:Y:S04]  /*46f60*/  STS.U8 [R26+UR4+0x1c0], R22 ;  /* 0x0001c0161a007988 */ /* 0x008fe80008000004 */
[----:B--2---:R-:W-:Y:S04]  /*46f70*/  STS.U8 [R26+UR4+0x3c0], R23 ;  /* 0x0003c0171a007988 */ /* 0x004fe80008000004 */
[----:B------:R0:W-:Y:S04]  /*46f80*/  STS.U8 [R26+UR4+0x380], R12 ;  /* 0x0003800c1a007988 */ /* 0x0001e80008000004 */
[----:B------:R1:W-:Y:S04]  /*46f90*/  STS.U8 [R26+UR4+0x580], R5 ;  /* 0x000580051a007988 */ /* 0x0003e80008000004 */
        /* <DEDUP_REMOVED lines=16> */
[----:B-1----:R-:W3:Y:S04]  /*470a0*/  LDL.LU R5, [R1+0xa18] ;  /* 0x000a180001057983 */ /* 0x002ee80000300800 */
        /* <DEDUP_REMOVED lines=8> */
[----:B------:R-:W4:Y:S04]  /*47130*/  LDL.LU R22, [R1+0x9f8] ;  /* 0x0009f80001167983 */ /* 0x000f280000300800 */
[----:B------:R0:W-:Y:S04]  /*47140*/  STS.U8 [R26+UR4+0x1b80], R14 ;  /* 0x001b800e1a007988 */ /* 0x0001e80008000004 */
[----:B------:R-:W4:Y:S04]  /*47150*/  LDL.LU R23, [R1+0x9f4] ;  /* 0x0009f40001177983 */ /* 0x000f280000300800 */
        /* <DEDUP_REMOVED lines=20> */
[----:B------:R-:W2:Y:S04]  /*472a0*/  LDL.LU R29, [R1+0x890] ;  /* 0x00089000011d7983 */ /* 0x000ea80000300800 */
[----:B------:R-:W2:Y:S04]  /*472b0*/  LDL.LU R28, [R1+0x88c] ;  /* 0x00088c00011c7983 */ /* 0x000ea80000300800 */
[----:B------:R-:W2:Y:S04]  /*472c0*/  LDL.LU R24, [R1+0x870] ;  /* 0x0008700001187983 */ /* 0x000ea80000300800 */
[----:B------:R-:W2:Y:S04]  /*472d0*/  LDL.LU R25, [R1+0x86c] ;  /* 0x00086c0001197983 */ /* 0x000ea80000300800 */
[----:B------:R-:W2:Y:S04]  /*472e0*/  LDL.LU R27, [R1+0x850] ;  /* 0x00085000011b7983 */ /* 0x000ea80000300800 */
[----:B---3--:R0:W-:Y:S04]  /*472f0*/  STS.U8 [R26+UR4+0x1fc0], R5 ;  /* 0x001fc0051a007988 */ /* 0x0081e80008000004 */
[----:B------:R-:W3:Y:S04]  /*47300*/  LDL.LU R15, [R1+0x84c] ;  /* 0x00084c00010f7983 */ /* 0x000ee80000300800 */
[----:B----4-:R1:W-:Y:S04]  /*47310*/  STS.U8 [R26+UR4+0x1f80], R4 ;  /* 0x001f80041a007988 */ /* 0x0103e80008000004 */
[----:B0-----:R-:W4:Y:S04]  /*47320*/  LDL.LU R5, [R1+0x830] ;  /* 0x0008300001057983 */ /* 0x001f280000300800 */
[----:B-1----:R-:W4:Y:S04]  /*47330*/  LDL.LU R4, [R1+0x82c] ;  /* 0x00082c0001047983 */ /* 0x002f280000300800 */
[----:B------:R-:W-:Y:S04]  /*47340*/  STS.U8 [R26+UR4+0x2180], R22 ;  /* 0x002180161a007988 */ /* 0x000fe80008000004 */
[----:B------:R-:W-:Y:S04]  /*47350*/  STS.U8 [R26+UR4+0x21c0], R23 ;  /* 0x0021c0171a007988 */ /* 0x000fe80008000004 */
[----:B------:R0:W-:Y:S04]  /*47360*/  STS.U8 [R26+UR4+0x23c0], R14 ;  /* 0x0023c00e1a007988 */ /* 0x0001e80008000004 */
[----:B------:R1:W-:Y:S04]  /*47370*/  STS.U8 [R26+UR4+0x2380], R13 ;  /* 0x0023800d1a007988 */ /* 0x0003e80008000004 */
        /* <DEDUP_REMOVED lines=15> */
[----:B0-----:R-:W4:Y:S04]  /*47470*/  LDL.LU R14, [R1+0x810] ;  /* 0x00081000010e7983 */ /* 0x001f280000300800 */
[----:B-1----:R-:W4:Y:S04]  /*47480*/  LDL.LU R13, [R1+0x80c] ;  /* 0x00080c00010d7983 */ /* 0x002f280000300800 */
[----:B--2---:R0:W-:Y:S04]  /*47490*/  STS.U8 [R26+UR4+0x3380], R12 ;  /* 0x0033800c1a007988 */ /* 0x0041e80008000004 */
[----:B------:R-:W-:Y:S04]  /*474a0*/  STS.U8 [R26+UR4+0x3580], R29 ;  /* 0x0035801d1a007988 */ /* 0x000fe80008000004 */
[----:B------:R-:W-:Y:S04]  /*474b0*/  STS.U8 [R26+UR4+0x35c0], R28 ;  /* 0x0035c01c1a007988 */ /* 0x000fe80008000004 */
[----:B------:R-:W-:Y:S04]  /*474c0*/  STS.U8 [R26+UR4+0x37c0], R24 ;  /* 0x0037c0181a007988 */ /* 0x000fe80008000004 */
[----:B------:R-:W-:Y:S04]  /*474d0*/  STS.U8 [R26+UR4+0x3780], R25 ;  /* 0x003780191a007988 */ /* 0x000fe80008000004 */
[----:B------:R-:W-:Y:S04]  /*474e0*/  STS.U8 [R26+UR4+0x3980], R27 ;  /* 0x0039801b1a007988 */ /* 0x000fe80008000004 */
[----:B---3--:R-:W-:Y:S04]  /*474f0*/  STS.U8 [R26+UR4+0x39c0], R15 ;  /* 0x0039c00f1a007988 */ /* 0x008fe80008000004 */
[----:B0-----:R-:W2:Y:S04]  /*47500*/  LDL.LU R12, [R1+0x7f0] ;  /* 0x0007f000010c7983 */ /* 0x001ea80000300800 */
[----:B------:R-:W3:Y:S04]  /*47510*/  LDL.LU R22, [R1+0x7ec] ;  /* 0x0007ec0001167983 */ /* 0x000ee80000300800 */
[----:B------:R-:W3:Y:S04]  /*47520*/  LDL.LU R23, [R1+0x7d0] ;  /* 0x0007d00001177983 */ /* 0x000ee80000300800 */
[----:B----4-:R0:W-:Y:S04]  /*47530*/  STS.U8 [R26+UR4+0x3bc0], R5 ;  /* 0x003bc0051a007988 */ /* 0x0101e80008000004 */
        /* <DEDUP_REMOVED lines=24> */
[----:B------:R-:W4:Y:S04]  /*476c0*/  LDL.LU R27, [R1+0x22c] ;  /* 0x00022c00011b7983 */ /* 0x000f280000300800 */
[----:B------:R-:W4:Y:S04]  /*476d0*/  LDL.LU R15, [R1+0x228] ;  /* 0x00022800010f7983 */ /* 0x000f280000300800 */
[----:B0-----:R-:W4:Y:S04]  /*476e0*/  LDL.LU R14, [R1+0x20c] ;  /* 0x00020c00010e7983 */ /* 0x001f280000300800 */
[----:B-1----:R-:W4:Y:S04]  /*476f0*/  LDL.LU R13, [R1+0x208] ;  /* 0x00020800010d7983 */ /* 0x002f280000300800 */
[----:B--2---:R0:W-:Y:S04]  /*47700*/  STS.U8 [R26+UR4+0x3fc0], R12 ;  /* 0x003fc00c1a007988 */ /* 0x0041e80008000004 */
[----:B---3--:R-:W-:Y:S04]  /*47710*/  STS.U8 [R26+UR4+0x3f80], R22 ;  /* 0x003f80161a007988 */ /* 0x008fe80008000004 */
[----:B------:R-:W-:Y:S04]  /*47720*/  STS.U8 [R26+UR4+0x4180], R23 ;  /* 0x004180171a007988 */ /* 0x000fe80008000004 */
[----:B0-----:R-:W2:Y:S04]  /*47730*/  LDL.LU R12, [R1+0x1ec] ;  /* 0x0001ec00010c7983 */ /* 0x001ea80000300800 */
[----:B----4-:R0:W-:Y:S04]  /*47740*/  STS.U8 [R26+UR4+0x41c0], R5 ;  /* 0x0041c0051a007988 */ /* 0x0101e80008000004 */
[----:B------:R1:W-:Y:S04]  /*47750*/  STS.U8 [R26+UR4+0x43c0], R4 ;  /* 0x0043c0041a007988 */ /* 0x0003e80008000004 */
[----:B0-----:R-:W3:Y:S04]  /*47760*/  LDL.LU R5, [R1+0x1e8] ;  /* 0x0001e80001057983 */ /* 0x001ee80000300800 */
[----:B-1----:R-:W4:Y:S04]  /*47770*/  LDL.LU R4, [R1+0x1cc] ;  /* 0x0001cc0001047983 */ /* 0x002f280000300800 */
        /* <DEDUP_REMOVED lines=33> */
[----:B---3--:R0:W-:Y:S04]  /*47990*/  STS.U8 [R26+UR4+0x5b80], R5 ;  /* 0x005b80051a007988 */ /* 0x0081e80008000004 */
[----:B----4-:R1:W-:Y:S04]  /*479a0*/  STS.U8 [R26+UR4+0x5d80], R4 ;  /* 0x005d80041a007988 */ /* 0x0103e80008000004 */
[----:B0-----:R-:W3:Y:S04]  /*479b0*/  LDL.LU R5, [R1+0x12c] ;  /* 0x00012c0001057983 */ /* 0x001ee80000300800 */
        /* <DEDUP_REMOVED lines=30> */
[----:B------:R0:W-:Y:S04]  /*47ba0*/  STS.U8 [R26+UR4+0x6380], R14 ;  /* 0x0063800e1a007988 */ /* 0x0001e80008000004 */
        /* <DEDUP_REMOVED lines=19> */
[----:B0-----:R-:W2:Y:S04]  /*47ce0*/  LDL R19, [R1+0x72c] ;  /* 0x00072c0001137983 */ /* 0x001ea80000100800 */
        /* <DEDUP_REMOVED lines=8> */
[----:B----4-:R-:W-:Y:S04]  /*47d70*/  STS.U8 [R26+UR4+0x7bc0], R4 ;  /* 0x007bc0041a007988 */ /* 0x010fe80008000004 */
[----:B---3--:R-:W-:Y:S04]  /*47d80*/  STS.U8 [R26+UR4+0x7b80], R5 ;  /* 0x007b80051a007988 */ /* 0x008fe80008000004 */
[----:B--2---:R-:W-:Y:S04]  /*47d90*/  STS.U8 [R26+UR4+0x7d80], R12 ;  /* 0x007d800c1a007988 */ /* 0x004fe80008000004 */
[----:B------:R-:W-:Y:S04]  /*47da0*/  STS.U8 [R26+UR4+0x7dc0], R13 ;  /* 0x007dc00d1a007988 */ /* 0x000fe80008000004 */
[----:B------:R-:W-:Y:S04]  /*47db0*/  STS.U8 [R26+UR4+0x7fc0], R25 ;  /* 0x007fc0191a007988 */ /* 0x000fe80008000004 */
[----:B------:R-:W-:Y:S01]  /*47dc0*/  STS.U8 [R26+UR4+0x7f80], R27 ;  /* 0x007f801b1a007988 */ /* 0x000fe20008000004 */
[----:B------:R-:W-:Y:S06]  /*47dd0*/  BAR.SYNC.DEFER_BLOCKING 0x0 ;  /* 0x0000000000007b1d */ /* 0x000fec0000010000 */
[----:B------:R-:W0:Y:S04]  /*47de0*/  LDSM.16.M88.4 R4, [R19+UR4] ;  /* 0x000000041304783b */ /* 0x000e280008000200 */
[----:B------:R-:W-:Y:S04]  /*47df0*/  LDSM.16.M88.4 R24, [R19+UR4+0x2000] ;  /* 0x002000041318783b */ /* 0x000fe80008000200 */
[----:B0-----:R-:W-:Y:S01]  /*47e00*/  STL.64 [R1+0x630], R4 ;  /* 0x0006300401007387 */ /* 0x001fe20000100a00 */
[----:B------:R-:W-:-:S03]  /*47e10*/  IMAD.MOV.U32 R3, RZ, RZ, R4 ;  /* 0x000000ffff037224 */ /* 0x000fc600078e0004 */
[----:B------:R-:W-:Y:S01]  /*47e20*/  STL.64 [R1+0x638], R6 ;  /* 0x0006380601007387 */ /* 0x000fe20000100a00 */
[----:B------:R-:W-:-:S03]  /*47e30*/  IMAD.MOV.U32 R2, RZ, RZ, R5 ;  /* 0x000000ffff027224 */ /* 0x000fc600078e0005 */
[----:B------:R-:W0:Y:S04]  /*47e40*/  LDSM.16.M88.4 R4, [R19+UR4+0x800] ;  /* 0x000800041304783b */ /* 0x000e280008000200 */
        /* <DEDUP_REMOVED lines=10> */
[----:B0-----:R-:W-:Y:S04]  /*47ef0*/  STL.64 [R1+0x670], R4 ;  /* 0x0006700401007387 */ /* 0x001fe80000100a00 */
[----:B------:R0:W-:Y:S04]  /*47f00*/  STL.64 [R1+0x678], R6 ;  /* 0x0006780601007387 */ /* 0x0001e80000100a00 */
[----:B------:R-:W-:Y:S04]  /*47f10*/  STL.64 [R1+0x6c0], R24 ;  /* 0x0006c01801007387 */ /* 0x000fe80000100a00 */
[----:B------:R-:W-:Y:S01]  /*47f20*/  STL.64 [R1+0x6c8], R26 ;  /* 0x0006c81a01007387 */ /* 0x000fe20000100a00 */
[----:B0-----:R-:W-:-:S02]  /*47f30*/  IMAD.MOV.U32 R7, RZ, RZ, R24 ;  /* 0x000000ffff077224 */ /* 0x001fc400078e0018 */
[----:B------:R-:W-:Y:S02]  /*47f40*/  IMAD.MOV.U32 R6, RZ, RZ, R25 ;  /* 0x000000ffff067224 */ /* 0x000fe400078e0019 */
[----:B------:R-:W0:Y:S04]  /*47f50*/  LDSM.16.M88.4 R24, [R19+UR4+0x2800] ;  /* 0x002800041318783b */ /* 0x000e280008000200 */
[----:B0-----:R-:W-:Y:S04]  /*47f60*/  STL.64 [R1+0x6e0], R24 ;  /* 0x0006e01801007387 */ /* 0x001fe80000100a00 */
[----:B------:R0:W-:Y:S01]  /*47f70*/  STL.64 [R1+0x6e8], R26 ;  /* 0x0006e81a01007387 */ /* 0x0001e20000100a00 */
[----:B------:R-:W-:-:S02]  /*47f80*/  IMAD.MOV.U32 R11, RZ, RZ, R25 ;  /* 0x000000ffff0b7224 */ /* 0x000fc400078e0019 */
[----:B------:R-:W-:Y:S01]  /*47f90*/  IMAD.MOV.U32 R10, RZ, RZ, R24 ;  /* 0x000000ffff0a7224 */ /* 0x000fe200078e0018 */
[----:B0-----:R-:W2:Y:S04]  /*47fa0*/  LDL.LU.64 R26, [R1+0x44e8] ;  /* 0x0044e800011a7983 */ /* 0x001ea80000300a00 */
[----:B------:R-:W3:Y:S04]  /*47fb0*/  LDL.LU.64 R24, [R1+0x44e0] ;  /* 0x0044e00001187983 */ /* 0x000ee80000300a00 */
[----:B------:R0:W-:Y:S04]  /*47fc0*/  STL.64 [R1+0x44d8], R10 ;  /* 0x0044d80a01007387 */ /* 0x0001e80000100a00 */
[----:B------:R-:W-:Y:S04]  /*47fd0*/  STL.64 [R1+0x44d0], R8 ;  /* 0x0044d00801007387 */ /* 0x000fe80000100a00 */
[----:B------:R-:W-:Y:S01]  /*47fe0*/  STL [R1+0x44c8], R12 ;  /* 0x0044c80c01007387 */ /* 0x000fe20000100800 */
[----:B0-----:R-:W-:-:S02]  /*47ff0*/  IMAD.MOV.U32 R10, RZ, RZ, R3 ;  /* 0x000000ffff0a7224 */ /* 0x001fc400078e0003 */
[----:B------:R-:W-:Y:S02]  /*48000*/  IMAD R3, R15, 0x100, R14 ;  /* 0x000001000f037824 */ /* 0x000fe400078e020e */
[----:B------:R-:W0:Y:S04]  /*48010*/  LDSM.16.M88.4 R12, [R19+UR4+0x3000] ;  /* 0x00300004130c783b */ /* 0x000e280008000200 */
[----:B0-----:R-:W-:Y:S04]  /*48020*/  STL.64 [R1+0x690], R12 ;  /* 0x0006900c01007387 */ /* 0x001fe80000100a00 */
[----:B------:R-:W-:Y:S04]  /*48030*/  STL.64 [R1+0x698], R14 ;  /* 0x0006980e01007387 */ /* 0x000fe80000100a00 */
[----:B------:R-:W0:Y:S01]  /*48040*/  LDSM.16.M88.4 R12, [R19+UR4+0x3800] ;  /* 0x00380004130c783b */ /* 0x000e220008000200 */
[----:B------:R-:W-:-:S03]  /*48050*/  IMAD.MOV.U32 R21, RZ, RZ, R4 ;  /* 0x000000ffff157224 */ /* 0x000fc600078e0004 */
[----:B------:R-:W-:Y:S04]  /*48060*/  STL.64 [R1+0x44b0], R6 ;  /* 0x0044b00601007387 */ /* 0x000fe80000100a00 */
[----:B0-----:R0:W-:Y:S04]  /*48070*/  STL.64 [R1+0x660], R12 ;  /* 0x0006600c01007387 */ /* 0x0011e80000100a00 */
[----:B------:R1:W-:Y:S01]  /*48080*/  STL.64 [R1+0x668], R14 ;  /* 0x0006680e01007387 */ /* 0x0003e20000100a00 */
[----:B---3--:R-:W-:Y:S02]  /*48090*/  IMAD R4, R25, 0x100, R24 ;  /* 0x0000010019047824 */ /* 0x008fe400078e0218 */
[----:B------:R-:W-:-:S02]  /*480a0*/  IMAD.MOV.U32 R24, RZ, RZ, R12 ;  /* 0x000000ffff187224 */ /* 0x000fc400078e000c */
[----:B------:R-:W-:Y:S02]  /*480b0*/  IMAD.MOV.U32 R25, RZ, RZ, R13 ;  /* 0x000000ffff197224 */ /* 0x000fe400078e000d */
[----:B0-----:R-:W3:Y:S04]  /*480c0*/  LDL.LU.64 R12, [R1+0x3e0] ;  /* 0x0003e000010c7983 */ /* 0x001ee80000300a00 */
[----:B-1----:R-:W3:Y:S04]  /*480d0*/  LDL.LU.64 R14, [R1+0x3e8] ;  /* 0x0003e800010e7983 */ /* 0x002ee80000300a00 */
[----:B------:R0:W-:Y:S04]  /*480e0*/  STL [R1+0x4498], R24 ;  /* 0x0044981801007387 */ /* 0x0001e80000100800 */
[----:B0-----:R-:W4:Y:S01]  /*480f0*/  LDL R24, [R1+0x72c] ;  /* 0x00072c0001187983 */ /* 0x001f220000100800 */
[----:B------:R-:W-:-:S02]  /*48100*/  IMAD.MOV.U32 R20, RZ, RZ, R5 ;  /* 0x000000ffff147224 */ /* 0x000fc400078e0005 */
[----:B--2---:R-:W-:Y:S01]  /*48110*/  IMAD R5, R27, 0x100, R26 ;  /* 0x000001001b057824 */ /* 0x004fe200078e021a */
[----:B------:R-:W-:-:S04]  /*48120*/  F2FP.F16.E4M3.UNPACK_B R17, R4 ;  /* 0x00000004ff11723e */ /* 0x000fc800020006ff */
[----:B------:R-:W-:Y:S01]  /*48130*/  F2FP.F16.E4M3.UNPACK_B R18, R5 ;  /* 0x00000005ff12723e */ /* 0x000fe200020006ff */
[----:B------:R-:W-:Y:S02]  /*48140*/  IMAD.MOV.U32 R11, RZ, RZ, R2 ;  /* 0x000000ffff0b7224 */ /* 0x000fe400078e0002 */
[----:B------:R-:W-:Y:S01]  /*48150*/  IMAD R2, R29, 0x100, R28 ;  /* 0x000001001d027824 */ /* 0x000fe200078e021c */
[----:B------:R-:W-:-:S04]  /*48160*/  F2FP.F16.E4M3.UNPACK_B R16, R3 ;  /* 0x00000003ff10723e */ /* 0x000fc800020006ff */
[----:B------:R-:W-:Y:S01]  /*48170*/  F2FP.F16.E4M3.UNPACK_B R19, R2 ;  /* 0x00000002ff13723e */ /* 0x000fe200020006ff */
[----:B----4-:R-:W0:Y:S04]  /*48180*/  LDSM.16.M88.4 R4, [R24+UR4+0x4000] ;  /* 0x004000041804783b */ /* 0x010e280008000200 */
[----:B0-----:R-:W-:Y:S04]  /*48190*/  STL.64 [R1+0x680], R4 ;  /* 0x0006800401007387 */ /* 0x001fe80000100a00 */
[----:B------:R0:W-:Y:S02]  /*481a0*/  STL.64 [R1+0x688], R6 ;  /* 0x0006880601007387 */ /* 0x0001e40000100a00 */
[----:B0-----:R-:W-:-:S02]  /*481b0*/  F2FP.F16.E4M3.UNPACK_B R6, R10 ;  /* 0x0000000aff06723e */ /* 0x001fc400020006ff */
[----:B------:R-:W-:Y:S02]  /*481c0*/  F2FP.F16.E4M3.UNPACK_B R7, R11 ;  /* 0x0000000bff07723e */ /* 0x000fe400020006ff */
[----:B------:R-:W0:Y:S01]  /*481d0*/  LDSM.16.M88.4 R8, [R24+UR4+0x4800] ;  /* 0x004800041808783b */ /* 0x000e220008000200 */
[----:B------:R-:W-:Y:S02]  /*481e0*/  IMAD.MOV.U32 R22, RZ, RZ, R4 ;  /* 0x000000ffff167224 */ /* 0x000fe400078e0004 */
[----:B------:R-:W-:-:S05]  /*481f0*/  IMAD.MOV.U32 R23, RZ, RZ, R5 ;  /* 0x000000ffff177224 */ /* 0x000fca00078e0005 */
[----:B------:R-:W-:Y:S04]  /*48200*/  STL.64 [R1+0x44c0], R22 ;  /* 0x0044c01601007387 */ /* 0x000fe80000100a00 */
[----:B------:R1:W-:Y:S04]  /*48210*/  STL.64 [R1+0x44b8], R20 ;  /* 0x0044b81401007387 */ /* 0x0003e80000100a00 */
[----:B-1----:R-:W2:Y:S04]  /*48220*/  LDL.LU.64 R20, [R1+0x3d0] ;  /* 0x0003d00001147983 */ /* 0x002ea80000300a00 */
[----:B------:R-:W2:Y:S04]  /*48230*/  LDL.LU.64 R22, [R1+0x3d8] ;  /* 0x0003d80001167983 */ /* 0x000ea80000300a00 */
[----:B0-----:R-:W-:Y:S04]  /*48240*/  STL.64 [R1+0x6a0], R8 ;  /* 0x0006a00801007387 */ /* 0x001fe80000100a00 */
[----:B------:R0:W-:Y:S01]  /*48250*/  STL.64 [R1+0x6a8], R10 ;  /* 0x0006a80a01007387 */ /* 0x0001e20000100a00 */
[----:B------:R-:W-:-:S02]  /*48260*/  IMAD.MOV.U32 R2, RZ, RZ, R8 ;  /* 0x000000ffff027224 */ /* 0x000fc400078e0008 */
[----:B------:R-:W-:Y:S01]  /*48270*/  IMAD.MOV.U32 R3, RZ, RZ, R9 ;  /* 0x000000ffff037224 */ /* 0x000fe200078e0009 */
[----:B0-----:R-:W4:Y:S04]  /*48280*/  LDL.LU.64 R10, [R1+0x44d8] ;  /* 0x0044d800010a7983 */ /* 0x001f280000300a00 */
[----:B------:R-:W2:Y:S01]  /*48290*/  LDL.LU.64 R8, [R1+0x44d0] ;  /* 0x0044d00001087983 */ /* 0x000ea20000300a00 */
[----:B---3--:R-:W-:Y:S06]  /*482a0*/  HMMA.16816.F32 R12, R16, R6, R12 ;  /* 0x00000006100c723c */ /* 0x008fec000000180c */
[----:B------:R-:W-:-:S15]  /*482b0*/  STL.64 [R1+0x20], R6 ;  /* 0x0000200601007387 */ /* 0x000fde0000100a00 */
[----:B------:R-:W-:-:S02]  /*482c0*/  NOP ;  /* 0x0000000000007918 */ /* 0x000fc40000000000 */
[----:B------:R-:W-:Y:S04]  /*482d0*/  STL.64 [R1+0x40], R12 ;  /* 0x0000400c01007387 */ /* 0x000fe80000100a00 */
[----:B------:R-:W-:Y:S04]  /*482e0*/  STL.64 [R1+0x48], R14 ;  /* 0x0000480e01007387 */ /* 0x000fe80000100a00 */
[----:B------:R-:W0:Y:S04]  /*482f0*/  LDSM.16.M88.4 R12, [R24+UR4+0x5000] ;  /* 0x00500004180c783b */ /* 0x000e280008000200 */
[----:B0-----:R0:W-:Y:S04]  /*48300*/  STL.64 [R1+0x6b0], R12 ;  /* 0x0006b00c01007387 */ /* 0x0011e80000100a00 */
[----:B------:R-:W-:Y:S01]  /*48310*/  STL.64 [R1+0x6b8], R14 ;  /* 0x0006b80e01007387 */ /* 0x000fe20000100a00 */
[----:B--2---:R-:W-:Y:S01]  /*48320*/  F2FP.F16.E4M3.UNPACK_B R5, R8 ;  /* 0x00000008ff05723e */ /* 0x004fe200020006ff */
[----:B------:R-:W-:-:S02]  /*48330*/  IMAD.MOV.U32 R8, RZ, RZ, R12 ;  /* 0x000000ffff087224 */ /* 0x000fc400078e000c */
[----:B0-----:R-:W2:Y:S01]  /*48340*/  LDL.LU R12, [R1+0x44c8] ;  /* 0x0044c800010c7983 */ /* 0x001ea20000300800 */
[----:B------:R-:W-:Y:S01]  /*48350*/  F2FP.F16.E4M3.UNPACK_B R4, R9 ;  /* 0x00000009ff04723e */ /* 0x000fe200020006ff */
[----:B------:R-:W-:Y:S01]  /*48360*/  IMAD.MOV.U32 R9, RZ, RZ, R13 ;  /* 0x000000ffff097224 */ /* 0x000fe200078e000d */
[----:B------:R-:W-:Y:S01]  /*48370*/  F2FP.F16.E4M3.UNPACK_B R13, R0 ;  /* 0x00000000ff0d723e */ /* 0x000fe200020006ff */
[----:B------:R-:W-:Y:S02]  /*48380*/  IMAD.MOV.U32 R0, RZ, RZ, R5 ;  /* 0x000000ffff007224 */ /* 0x000fe400078e0005 */
[----:B------:R-:W-:Y:S02]  /*48390*/  STL.64 [R1+0x18], R4 ;  /* 0x0000180401007387 */ /* 0x000fe40000100a00 */
[----:B------:R-:W-:Y:S02]  /*483a0*/  HMMA.16816.F32 R20, R16, R4, R20 ;  /* 0x000000041014723c */ /* 0x000fe40000001814 */
[----:B------:R-:W0:Y:S01]  /*483b0*/  LDSM.16.M88.4 R4, [R24+UR4+0x5800] ;  /* 0x005800041804783b */ /* 0x000e220008000200 */
[----:B----4-:R-:W-:-:S02]  /*483c0*/  IMAD.MOV.U32 R29, RZ, RZ, R11 ;  /* 0x000000ffff1d7224 */ /* 0x010fc400078e000b */
[----:B------:R-:W-:-:S15]  /*483d0*/  IMAD.MOV.U32 R28, RZ, RZ, R10 ;  /* 0x000000ffff1c7224 */ /* 0x000fde00078e000a */
[----:B------:R-:W-:-:S03]  /*483e0*/  NOP ;  /* 0x0000000000007918 */ /* 0x000fc60000000000 */
[----:B------:R-:W-:Y:S04]  /*483f0*/  STL.64 [R1+0x50], R20 ;  /* 0x0000501401007387 */ /* 0x000fe80000100a00 */
[----:B------:R1:W-:Y:S04]  /*48400*/  STL.64 [R1+0x58], R22 ;  /* 0x0000581601007387 */ /* 0x0003e80000100a00 */
[----:B-1----:R-:W3:Y:S04]  /*48410*/  LDL.LU.64 R22, [R1+0x44c0] ;  /* 0x0044c00001167983 */ /* 0x002ee80000300a00 */
[----:B------:R-:W4:Y:S01]  /*48420*/  LDL.LU.64 R20, [R1+0x44b8] ;  /* 0x0044b80001147983 */ /* 0x000f220000300a00 */
[----:B0-----:R-:W-:-:S02]  /*48430*/  IMAD.MOV.U32 R10, RZ, RZ, R4 ;  /* 0x000000ffff0a7224 */ /* 0x001fc400078e0004 */
[----:B------:R-:W-:Y:S01]  /*48440*/  IMAD.MOV.U32 R11, RZ, RZ, R5 ;  /* 0x000000ffff0b7224 */ /* 0x000fe200078e0005 */
[----:B--2---:R-:W-:-:S05]  /*48450*/  F2FP.F16.E4M3.UNPACK_B R12, R12 ;  /* 0x0000000cff0c723e */ /* 0x004fca00020006ff */
[----:B------:R-:W-:Y:S04]  /*48460*/  STL [R1+0x10], R12 ;  /* 0x0000100c01007387 */ /* 0x000fe80000100800 */
[----:B------:R-:W-:Y:S04]  /*48470*/  STL [R1+0x14], R13 ;  /* 0x0000140d01007387 */ /* 0x000fe80000100800 */
[----:B------:R-:W2:Y:S04]  /*48480*/  LDL R26, [R1+0x690] ;  /* 0x00069000011a7983 */ /* 0x000ea80000100800 */
[----:B------:R-:W2:Y:S04]  /*48490*/  LDL R27, [R1+0x694] ;  /* 0x00069400011b7983 */ /* 0x000ea80000100800 */
[----:B------:R-:W-:Y:S04]  /*484a0*/  STL [R1+0x4448], R0 ;  /* 0x0044480001007387 */ /* 0x000fe80000100800 */
[----:B------:R-:W-:Y:S04]  /*484b0*/  STL.64 [R1+0x6d0], R4 ;  /* 0x0006d00401007387 */ /* 0x000fe80000100a00 */
[----:B------:R0:W-:Y:S04]  /*484c0*/  STL.64 [R1+0x6d8], R6 ;  /* 0x0006d80601007387 */ /* 0x0001e80000100a00 */
[----:B0-----:R-:W3:Y:S04]  /*484d0*/  LDL.LU.64 R6, [R1+0x44b0] ;  /* 0x0044b00001067983 */ /* 0x001ee80000300a00 */
[----:B------:R-:W-:Y:S04]  /*484e0*/  STL.64 [R1+0x4480], R10 ;  /* 0x0044800a01007387 */ /* 0x000fe80000100a00 */
[----:B------:R0:W-:Y:S04]  /*484f0*/  STL.64 [R1+0x4478], R8 ;  /* 0x0044780801007387 */ /* 0x0001e80000100a00 */
[----:B0-----:R-:W2:Y:S04]  /*48500*/  LDL.LU.64 R8, [R1+0x400] ;  /* 0x0004000001087983 */ /* 0x001ea80000300a00 */
[----:B------:R-:W2:Y:S01]  /*48510*/  LDL.LU.64 R10, [R1+0x408] ;  /* 0x00040800010a7983 */ /* 0x000ea20000300a00 */
[----:B----4-:R-:W-:-:S02]  /*48520*/  F2FP.F16.E4M3.UNPACK_B R4, R21 ;  /* 0x00000015ff04723e */ /* 0x010fc400020006ff */
[----:B------:R-:W-:Y:S01]  /*48530*/  F2FP.F16.E4M3.UNPACK_B R5, R20 ;  /* 0x00000014ff05723e */ /* 0x000fe200020006ff */
[----:B--2---:R-:W-:Y:S01]  /*48540*/  HMMA.16816.F32 R12, R16, R12, R8 ;  /* 0x0000000c100c723c */ /* 0x004fe20000001808 */
[----:B------:R-:W0:-:S15]  /*48550*/  LDSM.16.M88.4 R8, [R24+UR4+0x6000] ;  /* 0x006000041808783b */ /* 0x000e1e0008000200 */
[----:B------:R-:W-:-:S07]  /*48560*/  NOP ;  /* 0x0000000000007918 */ /* 0x000fce0000000000 */
[----:B------:R0:W-:Y:S04]  /*48570*/  STL.64 [R1+0x60], R12 ;  /* 0x0000600c01007387 */ /* 0x0001e80000100a00 */
[----:B------:R-:W-:Y:S01]  /*48580*/  STL.64 [R1+0x68], R14 ;  /* 0x0000680e01007387 */ /* 0x000fe20000100a00 */
[----:B0-----:R-:W-:Y:S02]  /*48590*/  IMAD.MOV.U32 R13, RZ, RZ, R9 ;  /* 0x000000ffff0d7224 */ /* 0x001fe400078e0009 */
[----:B------:R-:W-:Y:S01]  /*485a0*/  IMAD.MOV.U32 R12, RZ, RZ, R8 ;  /* 0x000000ffff0c7224 */ /* 0x000fe200078e0008 */
[----:B------:R-:W-:Y:S04]  /*485b0*/  STL.64 [R1+0x6f0], R8 ;  /* 0x0006f00801007387 */ /* 0x000fe80000100a00 */
[----:B------:R-:W-:Y:S04]  /*485c0*/  STL.64 [R1+0x6f8], R10 ;  /* 0x0006f80a01007387 */ /* 0x000fe80000100a00 */
[----:B------:R-:W-:Y:S04]  /*485d0*/  STL.64 [R1+0x8], R4 ;  /* 0x0000080401007387 */ /* 0x000fe80000100a00 */
[----:B------:R-:W-:Y:S04]  /*485e0*/  STL [R1+0x4464], R13 ;  /* 0x0044640d01007387 */ /* 0x000fe80000100800 */
[----:B------:R0:W-:Y:S04]  /*485f0*/  STL [R1+0x4460], R12 ;  /* 0x0044600c01007387 */ /* 0x0001e80000100800 */
[----:B0-----:R-:W2:Y:S04]  /*48600*/  LDL.LU.64 R12, [R1+0x430] ;  /* 0x00043000010c7983 */ /* 0x001ea80000300a00 */
[----:B------:R-:W2:Y:S01]  /*48610*/  LDL.LU.64 R14, [R1+0x438] ;  /* 0x00043800010e7983 */ /* 0x000ea20000300a00 */
[----:B---3--:R-:W-:-:S02]  /*48620*/  F2FP.F16.E4M3.UNPACK_B R8, R7 ;  /* 0x00000007ff08723e */ /* 0x008fc400020006ff */
[----:B------:R-:W-:Y:S01]  /*48630*/  F2FP.F16.E4M3.UNPACK_B R9, R6 ;  /* 0x00000006ff09723e */ /* 0x000fe200020006ff */
[----:B------:R-:W-:Y:S04]  /*48640*/  STL.64 [R1+0x44a8], R18 ;  /* 0x0044a81201007387 */ /* 0x000fe80000100a00 */
[----:B------:R-:W-:Y:S01]  /*48650*/  STL.64 [R1+0x44a0], R16 ;  /* 0x0044a01001007387 */ /* 0x000fe20000100a00 */
[----:B--2---:R-:W-:Y:S03]  /*48660*/  HMMA.16816.F32 R4, R16, R4, R12 ;  /* 0x000000041004723c */ /* 0x004fe6000000180c */
[----:B------:R-:W0:-:S15]  /*48670*/  LDSM.16.M88.4 R16, [R24+UR4+0x6800] ;  /* 0x006800041810783b */ /* 0x000e1e0008000200 */
[----:B------:R-:W-:-:S05]  /*48680*/  NOP ;  /* 0x0000000000007918 */ /* 0x000fca0000000000 */
[----:B------:R1:W-:Y:S04]  /*48690*/  STL.64 [R1+0x70], R4 ;  /* 0x0000700401007387 */ /* 0x0003e80000100a00 */
[----:B------:R2:W-:Y:S04]  /*486a0*/  STL.64 [R1+0x78], R6 ;  /* 0x0000780601007387 */ /* 0x0005e80000100a00 */
[----:B-1----:R-:W3:Y:S04]  /*486b0*/  LDL.LU.64 R4, [R1+0x5c0] ;  /* 0x0005c00001047983 */ /* 0x002ee80000300a00 */
[----:B------:R-:W-:Y:S04]  /*486c0*/  STL [R1], R8 ;  /* 0x0000000801007387 */ /* 0x000fe80000100800 */
[----:B--2---:R-:W3:Y:S04]  /*486d0*/  LDL.LU.64 R6, [R1+0x5c8] ;  /* 0x0005c80001067983 */ /* 0x004ee80000300a00 */
[----:B------:R-:W-:Y:S01]  /*486e0*/  STL [R1+0x4], R9 ;  /* 0x0000040901007387 */ /* 0x000fe20000100800 */
[----:B0-----:R-:W-:-:S03]  /*486f0*/  IMAD.MOV.U32 R14, RZ, RZ, R16 ;  /* 0x000000ffff0e7224 */ /* 0x001fc600078e0010 */
[----:B------:R-:W-:Y:S04]  /*48700*/  STL.64 [R1+0x700], R16 ;  /* 0x0007001001007387 */ /* 0x000fe80000100a00 */
[----:B------:R-:W-:Y:S01]  /*48710*/  STL.64 [R1+0x708], R18 ;  /* 0x0007081201007387 */ /* 0x000fe20000100a00 */
[----:B------:R-:W-:-:S03]  /*48720*/  IMAD.MOV.U32 R15, RZ, RZ, R17 ;  /* 0x000000ffff0f7224 */ /* 0x000fc600078e0011 */
[----:B------:R-:W0:Y:S02]  /*48730*/  LDSM.16.M88.4 R16, [R24+UR4+0x7000] ;  /* 0x007000041810783b */ /* 0x000e240008000200 */
[----:B0-----:R-:W-:Y:S02]  /*48740*/  IMAD.MOV.U32 R20, RZ, RZ, R16 ;  /* 0x000000ffff147224 */ /* 0x001fe400078e0010 */
[----:B------:R-:W-:Y:S01]  /*48750*/  STL.64 [R1+0x710], R16 ;  /* 0x0007101001007387 */ /* 0x000fe20000100a00 */
[----:B------:R-:W-:-:S03]  /*48760*/  IMAD.MOV.U32 R21, RZ, RZ, R17 ;  /* 0x000000ffff157224 */ /* 0x000fc600078e0011 */
[----:B------:R0:W-:Y:S04]  /*48770*/  STL.64 [R1+0x718], R18 ;  /* 0x0007181201007387 */ /* 0x0001e80000100a00 */
[----:B0-----:R-:W2:Y:S04]  /*48780*/  LDL.LU.64 R18, [R1+0x44a8] ;  /* 0x0044a80001127983 */ /* 0x001ea80000300a00 */
[----:B------:R-:W2:Y:S04]  /*48790*/  LDL.LU.64 R16, [R1+0x44a0] ;  /* 0x0044a00001107983 */ /* 0x000ea80000300a00 */
[----:B------:R-:W-:Y:S04]  /*487a0*/  STL.64 [R1+0x4490], R22 ;  /* 0x0044901601007387 */ /* 0x000fe80000100a00 */
[----:B------:R0:W-:Y:S04]  /*487b0*/  STL.64 [R1+0x4488], R20 ;  /* 0x0044881401007387 */ /* 0x0001e80000100a00 */
[----:B0-----:R-:W2:Y:S04]  /*487c0*/  LDL.LU.64 R20, [R1+0x440] ;  /* 0x0004400001147983 */ /* 0x001ea80000300a00 */
[----:B------:R-:W2:Y:S01]  /*487d0*/  LDL.LU.64 R22, [R1+0x448] ;  /* 0x0004480001167983 */ /* 0x000ea20000300a00 */
[----:B------:R-:W-:-:S02]  /*487e0*/  F2FP.F16.E4M3.UNPACK_B R28, R28 ;  /* 0x0000001cff1c723e */ /* 0x000fc400020006ff */
[----:B------:R-:W-:Y:S01]  /*487f0*/  F2FP.F16.E4M3.UNPACK_B R29, R29 ;  /* 0x0000001dff1d723e */ /* 0x000fe200020006ff */
[----:B--2---:R-:W-:-:S15]  /*48800*/  HMMA.16816.F32 R8, R16, R8, R20 ;  /* 0x000000081008723c */ /* 0x004fde0000001814 */
[----:B------:R-:W-:-:S08]  /*48810*/  NOP ;  /* 0x0000000000007918 */ /* 0x000fd00000000000 */
[----:B------:R-:W-:Y:S04]  /*48820*/  STL.64 [R1+0x80], R8 ;  /* 0x0000800801007387 */ /* 0x000fe80000100a00 */
[----:B------:R-:W-:Y:S04]  /*48830*/  STL.64 [R1+0x88], R10 ;  /* 0x0000880a01007387 */ /* 0x000fe80000100a00 */
[----:B------:R0:W1:Y:S01]  /*48840*/  LDSM.16.M88.4 R8, [R24+UR4+0x7800] ;  /* 0x007800041808783b */ /* 0x0000620008000200 */
[----:B---3--:R-:W-:Y:S03]  /*48850*/  HMMA.16816.F32 R4, R16, R28, R4 ;  /* 0x0000001c1004723c */ /* 0x008fe60000001804 */
[----:B0-----:R-:W2:Y:S04]  /*48860*/  LDL.LU R24, [R1+0x4498] ;  /* 0x0044980001187983 */ /* 0x001ea80000300800 */
[----:B-1----:R0:W-:Y:S04]  /*48870*/  STL.64 [R1+0x730], R8 ;  /* 0x0007300801007387 */ /* 0x0021e80000100a00 */
[----:B------:R1:W-:Y:S04]  /*48880*/  STL.64 [R1+0x738], R10 ;  /* 0x0007380a01007387 */ /* 0x0003e80000100a00 */
[----:B------:R-:W3:Y:S04]  /*48890*/  LDL.LU.64 R20, [R1+0x5b0] ;  /* 0x0005b00001147983 */ /* 0x000ee80000300a00 */
[----:B------:R-:W3:Y:S01]  /*488a0*/  LDL.LU.64 R22, [R1+0x5b8] ;  /* 0x0005b80001167983 */ /* 0x000ee20000300a00 */
[----:B------:R-:W-:-:S03]  /*488b0*/  IMAD.MOV.U32 R0, RZ, RZ, R9 ;  /* 0x000000ffff007224 */ /* 0x000fc600078e0009 */
[----:B0-----:R-:W4:Y:S04]  /*488c0*/  LDL.LU.64 R8, [R1+0x590] ;  /* 0x0005900001087983 */ /* 0x001f280000300a00 */
[----:B-1----:R-:W4:Y:S04]  /*488d0*/  LDL.LU.64 R10, [R1+0x598] ;  /* 0x00059800010a7983 */ /* 0x002f280000300a00 */
[----:B------:R0:W-:Y:S04]  /*488e0*/  STL.64 [R1+0x90], R4 ;  /* 0x0000900401007387 */ /* 0x0001e80000100a00 */
[----:B------:R-:W-:Y:S04]  /*488f0*/  STL.64 [R1+0x98], R6 ;  /* 0x0000980601007387 */ /* 0x000fe80000100a00 */
[----:B------:R-:W2:Y:S04]  /*48900*/  LDL.LU R13, [R1+0x794] ;  /* 0x00079400010d7983 */ /* 0x000ea80000300800 */
[----:B0-----:R-:W4:Y:S04]  /*48910*/  LDL.LU R4, [R1+0x790] ;  /* 0x0007900001047983 */ /* 0x001f280000300800 */
[----:B------:R-:W4:Y:S04]  /*48920*/  LDL.LU R5, [R1+0x798] ;  /* 0x0007980001057983 */ /* 0x000f280000300800 */
[----:B------:R-:W2:Y:S01]  /*48930*/  LDL.LU R12, [R1+0x7a4] ;  /* 0x0007a400010c7983 */ /* 0x000ea20000300800 */
[----:B------:R-:W-:-:S02]  /*48940*/  F2FP.F16.E4M3.UNPACK_B R26, R26 ;  /* 0x0000001aff1a723e */ /* 0x000fc400020006ff */
[----:B------:R-:W-:Y:S01]  /*48950*/  F2FP.F16.E4M3.UNPACK_B R27, R27 ;  /* 0x0000001bff1b723e */ /* 0x000fe200020006ff */
[----:B------:R-:W-:Y:S06]  /*48960*/  STL.64 [R1+0x4470], R14 ;  /* 0x0044700e01007387 */ /* 0x000fec0000100a00 */
[----:B---3--:R-:W-:Y:S01]  /*48970*/  HMMA.16816.F32 R20, R16, R26, R20 ;  /* 0x0000001a1014723c */ /* 0x008fe20000001814 */
[----:B--2---:R0:W-:Y:S04]  /*48980*/  STL.64 [R1+0x4468], R12 ;  /* 0x0044680c01007387 */ /* 0x0041e80000100a00 */
[----:B0-----:R-:W2:Y:S04]  /*48990*/  LDL.LU.64 R12, [R1+0x5a0] ;  /* 0x0005a000010c7983 */ /* 0x001ea80000300a00 */
[----:B------:R-:W2:Y:S04]  /*489a0*/  LDL.LU.64 R14, [R1+0x5a8] ;  /* 0x0005a800010e7983 */ /* 0x000ea80000300a00 */
[----:B------:R-:W3:Y:S04]  /*489b0*/  LDL.LU R6, [R1+0x7a0] ;  /* 0x0007a00001067983 */ /* 0x000ee80000300800 */
[----:B------:R-:W3:Y:S06]  /*489c0*/  LDL.LU R7, [R1+0x7ac] ;  /* 0x0007ac0001077983 */ /* 0x000eec0000300800 */
[----:B------:R-:W-:Y:S04]  /*489d0*/  STL.64 [R1+0xa0], R20 ;  /* 0x0000a01401007387 */ /* 0x000fe80000100a00 */
[----:B------:R0:W-:Y:S04]  /*489e0*/  STL.64 [R1+0xa8], R22 ;  /* 0x0000a81601007387 */ /* 0x0001e80000100a00 */
[----:B0-----:R-:W4:Y:S01]  /*489f0*/  LDL.LU.64 R22, [R1+0x4490] ;  /* 0x0044900001167983 */ /* 0x001f220000300a00 */
[----:B------:R-:W-:-:S02]  /*48a00*/  F2FP.F16.E4M3.UNPACK_B R24, R24 ;  /* 0x00000018ff18723e */ /* 0x000fc400020006ff */
[----:B------:R-:W-:Y:S01]  /*48a10*/  F2FP.F16.E4M3.UNPACK_B R25, R25 ;  /* 0x00000019ff19723e */ /* 0x000fe200020006ff */
[----:B------:R-:W3:Y:S04]  /*48a20*/  LDL.LU.64 R20, [R1+0x4488] ;  /* 0x0044880001147983 */ /* 0x000ee80000300a00 */
[----:B------:R-:W-:Y:S04]  /*48a30*/  STL.64 [R1+0x43d8], R26 ;  /* 0x0043d81a01007387 */ /* 0x000fe80000100a00 */
[----:B------:R0:W-:Y:S01]  /*48a40*/  STL.64 [R1+0x43d0], R24 ;  /* 0x0043d01801007387 */ /* 0x0001e20000100a00 */
[----:B--2---:R-:W-:Y:S01]  /*48a50*/  HMMA.16816.F32 R12, R16, R24, R12 ;  /* 0x00000018100c723c */ /* 0x004fe2000000180c */
[----:B----4-:R-:W-:-:S02]  /*48a60*/  F2FP.F16.E4M3.UNPACK_B R22, R22 ;  /* 0x00000016ff16723e */ /* 0x010fc400020006ff */
[----:B------:R-:W-:-:S07]  /*48a70*/  F2FP.F16.E4M3.UNPACK_B R23, R23 ;  /* 0x00000017ff17723e */ /* 0x000fce00020006ff */
[----:B------:R-:W-:-:S13]  /*48a80*/  HMMA.16816.F32 R8, R16, R22, R8 ;  /* 0x000000161008723c */ /* 0x000fda0000001808 */
[----:B------:R1:W-:Y:S04]  /*48a90*/  STL.64 [R1+0xb0], R12 ;  /* 0x0000b00c01007387 */ /* 0x0003e80000100a00 */
[----:B------:R2:W-:Y:S04]  /*48aa0*/  STL.64 [R1+0xb8], R14 ;  /* 0x0000b80e01007387 */ /* 0x0005e80000100a00 */
[----:B0-----:R-:W4:Y:S04]  /*48ab0*/  LDL.LU.64 R24, [R1+0x580] ;  /* 0x0005800001187983 */ /* 0x001f280000300a00 */
[----:B------:R-:W4:Y:S04]  /*48ac0*/  LDL.LU.64 R26, [R1+0x588] ;  /* 0x00058800011a7983 */ /* 0x000f280000300a00 */
[----:B-1----:R-:W4:Y:S04]  /*48ad0*/  LDL.LU.64 R12, [R1+0x570] ;  /* 0x00057000010c7983 */ /* 0x002f280000300a00 */
[----:B--2---:R-:W2:Y:S04]  /*48ae0*/  LDL.LU.64 R14, [R1+0x578] ;  /* 0x00057800010e7983 */ /* 0x004ea80000300a00 */
[----:B------:R-:W-:Y:S04]  /*48af0*/  STL.64 [R1+0xc0], R8 ;  /* 0x0000c00801007387 */ /* 0x000fe80000100a00 */
[----:B------:R0:W-:Y:S04]  /*48b00*/  STL.64 [R1+0xc8], R10 ;  /* 0x0000c80a01007387 */ /* 0x0001e80000100a00 */
[----:B0-----:R-:W2:Y:S04]  /*48b10*/  LDL.LU.64 R10, [R1+0x4480] ;  /* 0x00448000010a7983 */ /* 0x001ea80000300a00 */
[----:B------:R-:W2:Y:S01]  /*48b20*/  LDL.LU.64 R8, [R1+0x4478] ;  /* 0x0044780001087983 */ /* 0x000ea20000300a00 */
[----:B------:R-:W-:-:S02]  /*48b30*/  F2FP.F16.E4M3.UNPACK_B R2, R2 ;  /* 0x00000002ff02723e */ /* 0x000fc400020006ff */
[----:B------:R-:W-:Y:S01]  /*48b40*/  F2FP.F16.E4M3.UNPACK_B R3, R3 ;  /* 0x00000003ff03723e */ /* 0x000fe200020006ff */
[----:B------:R-:W-:Y:S04]  /*48b50*/  STL.64 [R1+0x4458], R22 ;  /* 0x0044581601007387 */ /* 0x000fe80000100a00 */
[----:B---3--:R0:W-:Y:S04]  /*48b60*/  STL.64 [R1+0x4450], R20 ;  /* 0x0044501401007387 */ /* 0x0081e80000100a00 */
[----:B0-----:R-:W3:Y:S04]  /*48b70*/  LDL.LU.64 R20, [R1+0x760] ;  /* 0x0007600001147983 */ /* 0x001ee80000300a00 */
[----:B------:R-:W3:Y:S01]  /*48b80*/  LDL.LU.64 R22, [R1+0x768] ;  /* 0x0007680001167983 */ /* 0x000ee20000300a00 */
[----:B----4-:R-:W-:Y:S01]  /*48b90*/  HMMA.16816.F32 R24, R16, R2, R24 ;  /* 0x000000021018723c */ /* 0x010fe20000001818 */
[----:B--2---:R-:W-:-:S02]  /*48ba0*/  F2FP.F16.E4M3.UNPACK_B R8, R8 ;  /* 0x00000008ff08723e */ /* 0x004fc400020006ff */
[----:B------:R-:W-:-:S07]  /*48bb0*/  F2FP.F16.E4M3.UNPACK_B R9, R9 ;  /* 0x00000009ff09723e */ /* 0x000fce00020006ff */
[----:B------:R-:W-:-:S13]  /*48bc0*/  HMMA.16816.F32 R12, R16, R8, R12 ;  /* 0x00000008100c723c */ /* 0x000fda000000180c */
[----:B------:R0:W-:Y:S04]  /*48bd0*/  STL.64 [R1+0xd0], R24 ;  /* 0x0000d01801007387 */ /* 0x0001e80000100a00 */
[----:B------:R1:W-:Y:S04]  /*48be0*/  STL.64 [R1+0xd8], R26 ;  /* 0x0000d81a01007387 */ /* 0x0003e80000100a00 */
[----:B0-----:R-:W2:Y:S04]  /*48bf0*/  LDL.LU.64 R24, [R1+0x770] ;  /* 0x0007700001187983 */ /* 0x001ea80000300a00 */
[----:B-1----:R-:W2:Y:S04]  /*48c00*/  LDL.LU.64 R26, [R1+0x778] ;  /* 0x00077800011a7983 */ /* 0x002ea80000300a00 */
[----:B------:R0:W-:Y:S04]  /*48c10*/  STL [R1+0x43cc], R2 ;  /* 0x0043cc0201007387 */ /* 0x0001e80000100800 */
[----:B0-----:R-:W4:Y:S04]  /*48c20*/  LDL.LU R2, [R1+0x79c] ;  /* 0x00079c0001027983 */ /* 0x001f280000300800 */
[----:B------:R0:W-:Y:S04]  /*48c30*/  STL [R1+0x43c8], R3 ;  /* 0x0043c80301007387 */ /* 0x0001e80000100800 */
[----:B0-----:R-:W2:Y:S04]  /*48c40*/  LDL.LU R3, [R1+0x7b0] ;  /* 0x0007b00001037983 */ /* 0x001ea80000300800 */
[----:B------:R-:W-:Y:S04]  /*48c50*/  STL.64 [R1+0xe0], R12 ;  /* 0x0000e00c01007387 */ /* 0x000fe80000100a00 */
[----:B------:R0:W-:Y:S04]  /*48c60*/  STL.64 [R1+0xe8], R14 ;  /* 0x0000e80e01007387 */ /* 0x0001e80000100a00 */
[----:B0-----:R-:W2:Y:S04]  /*48c70*/  LDL.LU.64 R14, [R1+0x4470] ;  /* 0x00447000010e7983 */ /* 0x001ea80000300a00 */
[----:B------:R-:W3:Y:S01]  /*48c80*/  LDL.LU.64 R12, [R1+0x4468] ;  /* 0x00446800010c7983 */ /* 0x000ee20000300a00 */
[----:B------:R-:W-:Y:S01]  /*48c90*/  F2FP.F16.E4M3.UNPACK_B R10, R10 ;  /* 0x0000000aff0a723e */ /* 0x000fe200020006ff */
[----:B----4-:R-:W-:-:S02]  /*48ca0*/  IMAD R5, R5, 0x100, R2 ;  /* 0x0000010005057824 */ /* 0x010fc400078e0202 */
[----:B---3--:R-:W-:Y:S02]  /*48cb0*/  IMAD R4, R4, 0x100, R13 ;  /* 0x0000010004047824 */ /* 0x008fe400078e020d */
[----:B------:R-:W-:Y:S01]  /*48cc0*/  IMAD R6, R6, 0x100, R12 ;  /* 0x0000010006067824 */ /* 0x000fe200078e020c */
[----:B------:R-:W3:Y:S04]  /*48cd0*/  LDL.LU R13, [R1+0x4464] ;  /* 0x00446400010d7983 */ /* 0x000ee80000300800 */
[----:B------:R-:W4:Y:S04]  /*48ce0*/  LDL R2, [R1+0x730] ;  /* 0x0007300001027983 */ /* 0x000f280000100800 */
[----:B------:R-:W2:Y:S01]  /*48cf0*/  LDL.LU R12, [R1+0x4460] ;  /* 0x00446000010c7983 */ /* 0x000ea20000300800 */
[----:B------:R-:W-:-:S07]  /*48d00*/  F2FP.F16.E4M3.UNPACK_B R11, R11 ;  /* 0x0000000bff0b723e */ /* 0x000fce00020006ff */
[----:B------:R-:W-:-:S15]  /*48d10*/  HMMA.16816.F32 R20, R16, R10, R20 ;  /* 0x0000000a1014723c */ /* 0x000fde0000001814 */
[----:B------:R-:W-:-:S08]  /*48d20*/  NOP ;  /* 0x0000000000007918 */ /* 0x000fd00000000000 */
[----:B------:R-:W-:Y:S04]  /*48d30*/  STL.64 [R1+0xf0], R20 ;  /* 0x0000f01401007387 */ /* 0x000fe80000100a00 */
[----:B------:R0:W-:Y:S04]  /*48d40*/  STL.64 [R1+0xf8], R22 ;  /* 0x0000f81601007387 */ /* 0x0001e80000100a00 */
[----:B0-----:R-:W4:Y:S04]  /*48d50*/  LDL.LU.64 R22, [R1+0x4458] ;  /* 0x0044580001167983 */ /* 0x001f280000300a00 */
[----:B------:R-:W4:Y:S04]  /*48d60*/  LDL.LU.64 R20, [R1+0x4450] ;  /* 0x0044500001147983 */ /* 0x000f280000300a00 */
[----:B------:R-:W-:Y:S04]  /*48d70*/  STL.64 [R1+0x43c0], R10 ;  /* 0x0043c00a01007387 */ /* 0x000fe80000100a00 */
[----:B------:R0:W-:Y:S01]  /*48d80*/  STL.64 [R1+0x43b8], R8 ;  /* 0x0043b80801007387 */ /* 0x0001e20000100a00 */
[----:B---3--:R-:W-:-:S02]  /*48d90*/  F2FP.F16.E4M3.UNPACK_B R13, R13 ;  /* 0x0000000dff0d723e */ /* 0x008fc400020006ff */
[----:B--2---:R-:W-:-:S07]  /*48da0*/  F2FP.F16.E4M3.UNPACK_B R12, R12 ;  /* 0x0000000cff0c723e */ /* 0x004fce00020006ff */
[----:B0-----:R-:W-:Y:S01]  /*48db0*/  HMMA.16816.F32 R8, R16, R12, R24 ;  /* 0x0000000c1008723c */ /* 0x001fe20000001818 */
[----:B------:R-:W2:-:S15]  /*48dc0*/  LDL R24, [R1+0x8] ;  /* 0x0000080001187983 */ /* 0x000e9e0000100800 */
[----:B------:R-:W-:-:S07]  /*48dd0*/  NOP ;  /* 0x0000000000007918 */ /* 0x000fce0000000000 */
[----:B------:R-:W-:Y:S04]  /*48de0*/  STL.64 [R1+0x100], R8 ;  /* 0x0001000801007387 */ /* 0x000fe80000100a00 */
[----:B------:R-:W-:Y:S04]  /*48df0*/  STL.64 [R1+0x108], R10 ;  /* 0x0001080a01007387 */ /* 0x000fe80000100a00 */
[----:B------:R-:W3:Y:S04]  /*48e00*/  LDL R26, [R1] ;  /* 0x00000000011a7983 */ /* 0x000ee80000100800 */
[----:B------:R-:W3:Y:S04]  /*48e10*/  LDL R27, [R1+0x4] ;  /* 0x00000400011b7983 */ /* 0x000ee80000100800 */
[----:B------:R-:W2:Y:S04]  /*48e20*/  LDL R25, [R1+0xc] ;  /* 0x00000c0001197983 */ /* 0x000ea80000100800 */
[----:B---3--:R0:W-:Y:S04]  /*48e30*/  STL.64 [R1+0x43f0], R26 ;  /* 0x0043f01a01007387 */ /* 0x0081e80000100a00 */
[----:B0-----:R-:W3:Y:S04]  /*48e40*/  LDL R26, [R1+0x10] ;  /* 0x00001000011a7983 */ /* 0x001ee80000100800 */
[----:B------:R-:W3:Y:S04]  /*48e50*/  LDL R27, [R1+0x14] ;  /* 0x00001400011b7983 */ /* 0x000ee80000100800 */
[----:B---3--:R-:W-:Y:S04]  /*48e60*/  STL.64 [R1+0x4410], R26 ;  /* 0x0044101a01007387 */ /* 0x008fe80000100a00 */
[----:B--2---:R0:W-:Y:S04]  /*48e70*/  STL.64 [R1+0x4408], R24 ;  /* 0x0044081801007387 */ /* 0x0041e80000100a00 */
[----:B0-----:R-:W2:Y:S04]  /*48e80*/  LDL.LU.64 R24, [R1+0x5f0] ;  /* 0x0005f00001187983 */ /* 0x001ea80000300a00 */
[----:B------:R-:W3:Y:S01]  /*48e90*/  LDL.LU.64 R26, [R1+0x5f8] ;  /* 0x0005f800011a7983 */ /* 0x000ee20000300a00 */
[----:B------:R-:W-:-:S02]  /*48ea0*/  F2FP.F16.E4M3.UNPACK_B R14, R14 ;  /* 0x0000000eff0e723e */ /* 0x000fc400020006ff */
[----:B------:R-:W-:Y:S01]  /*48eb0*/  F2FP.F16.E4M3.UNPACK_B R15, R15 ;  /* 0x0000000fff0f723e */ /* 0x000fe200020006ff */
[----:B---3--:R-:W-:Y:S04]  /*48ec0*/  STL.64 [R1+0x4440], R26 ;  /* 0x0044401a01007387 */ /* 0x008fe80000100a00 */
[----:B--2---:R0:W-:Y:S04]  /*48ed0*/  STL.64 [R1+0x4438], R24 ;  /* 0x0044381801007387 */ /* 0x0041e80000100a00 */
[----:B0-----:R-:W2:Y:S04]  /*48ee0*/  LDL.LU.64 R24, [R1+0x750] ;  /* 0x0007500001187983 */ /* 0x001ea80000300a00 */
[----:B------:R-:W2:Y:S01]  /*48ef0*/  LDL.LU.64 R26, [R1+0x758] ;  /* 0x00075800011a7983 */ /* 0x000ea20000300a00 */
[----:B------:R-:W-:-:S03]  /*48f00*/  F2FP.F16.E4M3.UNPACK_B R9, R0 ;  /* 0x00000000ff09723e */ /* 0x000fc600020006ff */
[----:B------:R-:W3:Y:S01]  /*48f10*/  LDL.LU R0, [R1+0x4448] ;  /* 0x0044480001007983 */ /* 0x000ee20000300800 */
[----:B----4-:R-:W-:Y:S01]  /*48f20*/  F2FP.F16.E4M3.UNPACK_B R8, R2 ;  /* 0x00000002ff08723e */ /* 0x010fe200020006ff */
[----:B--2---:R-:W-:-:S15]  /*48f30*/  HMMA.16816.F32 R24, R16, R14, R24 ;  /* 0x0000000e1018723c */ /* 0x004fde0000001818 */
[----:B------:R-:W-:-:S08]  /*48f40*/  NOP ;  /* 0x0000000000007918 */ /* 0x000fd00000000000 */
[----:B------:R-:W-:Y:S04]  /*48f50*/  STL.64 [R1+0x240], R24 ;  /* 0x0002401801007387 */ /* 0x000fe80000100a00 */
[----:B------:R0:W-:Y:S04]  /*48f60*/  STL.64 [R1+0x248], R26 ;  /* 0x0002481a01007387 */ /* 0x0001e80000100a00 */
[----:B0-----:R-:W2:Y:S04]  /*48f70*/  LDL.LU.64 R26, [R1+0x4440] ;  /* 0x00444000011a7983 */ /* 0x001ea80000300a00 */
[----:B------:R-:W2:Y:S04]  /*48f80*/  LDL.LU.64 R24, [R1+0x4438] ;  /* 0x0044380001187983 */ /* 0x000ea80000300a00 */
[----:B------:R-:W-:Y:S04]  /*48f90*/  STL.64 [R1+0x43a0], R14 ;  /* 0x0043a00e01007387 */ /* 0x000fe80000100a00 */
[----:B------:R-:W-:Y:S04]  /*48fa0*/  STL [R1+0x28], R8 ;  /* 0x0000280801007387 */ /* 0x000fe80000100800 */
[----:B------:R0:W-:Y:S04]  /*48fb0*/  STL.64 [R1+0x4398], R12 ;  /* 0x0043980c01007387 */ /* 0x0001e80000100a00 */
[----:B------:R-:W-:Y:S04]  /*48fc0*/  STL [R1+0x2c], R9 ;  /* 0x00002c0901007387 */ /* 0x000fe80000100800 */
[----:B0-----:R-:W4:Y:S04]  /*48fd0*/  LDL.LU.64 R12, [R1+0x530] ;  /* 0x00053000010c7983 */ /* 0x001f280000300a00 */
[----:B------:R-:W3:Y:S01]  /*48fe0*/  LDL.LU.64 R14, [R1+0x538] ;  /* 0x00053800010e7983 */ /* 0x000ee20000300a00 */
[----:B------:R-:W-:-:S02]  /*48ff0*/  F2FP.F16.E4M3.UNPACK_B R20, R20 ;  /* 0x00000014ff14723e */ /* 0x000fc400020006ff */
[----:B------:R-:W-:-:S07]  /*49000*/  F2FP.F16.E4M3.UNPACK_B R21, R21 ;  /* 0x00000015ff15723e */ /* 0x000fce00020006ff */
[C---:B--2---:R-:W-:Y:S01]  /*49010*/  HMMA.16816.F32 R24, R16.reuse, R20, R24 ;  /* 0x000000141018723c */ /* 0x044fe20000001818 */
[----:B---3--:R0:W-:Y:S04]  /*49020*/  STL.64 [R1+0x4420], R14 ;  /* 0x0044200e01007387 */ /* 0x0081e80000100a00 */
[----:B0-----:R-:W2:Y:S04]  /*49030*/  LDL R14, [R1+0x20] ;  /* 0x00002000010e7983 */ /* 0x001ea80000100800 */
[----:B------:R-:W2:Y:S04]  /*49040*/  LDL R15, [R1+0x24] ;  /* 0x00002400010f7983 */ /* 0x000ea80000100800 */
[----:B----4-:R-:W-:Y:S10]  /*49050*/  STL.64 [R1+0x4418], R12 ;  /* 0x0044180c01007387 */ /* 0x010ff40000100a00 */
[----:B------:R0:W-:Y:S04]  /*49060*/  STL.64 [R1+0x230], R24 ;  /* 0x0002301801007387 */ /* 0x0001e80000100a00 */
[----:B------:R1:W-:Y:S04]  /*49070*/  STL.64 [R1+0x238], R26 ;  /* 0x0002381a01007387 */ /* 0x0003e80000100a00 */
[----:B0-----:R-:W3:Y:S04]  /*49080*/  LDL.LU.64 R24, [R1+0x540] ;  /* 0x0005400001187983 */ /* 0x001ee80000300a00 */
[----:B-1----:R-:W4:Y:S04]  /*49090*/  LDL.LU.64 R26, [R1+0x548] ;  /* 0x00054800011a7983 */ /* 0x002f280000300a00 */
[----:B----4-:R-:W-:Y:S04]  /*490a0*/  STL.64 [R1+0x4430], R26 ;  /* 0x0044301a01007387 */ /* 0x010fe80000100a00 */
[----:B---3--:R0:W-:Y:S04]  /*490b0*/  STL.64 [R1+0x4428], R24 ;  /* 0x0044281801007387 */ /* 0x0081e80000100a00 */
[----:B0-----:R-:W2:Y:S04]  /*490c0*/  LDL.LU.64 R24, [R1+0x550] ;  /* 0x0005500001187983 */ /* 0x001ea80000300a00 */
[----:B------:R-:W2:Y:S04]  /*490d0*/  LDL.LU.64 R26, [R1+0x558] ;  /* 0x00055800011a7983 */ /* 0x000ea80000300a00 */
[----:B------:R-:W-:Y:S04]  /*490e0*/  STL.64 [R1+0x43e8], R22 ;  /* 0x0043e81601007387 */ /* 0x000fe80000100a00 */
[----:B------:R0:W-:Y:S04]  /*490f0*/  STL.64 [R1+0x43e0], R20 ;  /* 0x0043e01401007387 */ /* 0x0001e80000100a00 */
[----:B0-----:R-:W3:Y:S04]  /*49100*/  LDL.LU.64 R20, [R1+0x560] ;  /* 0x0005600001147983 */ /* 0x001ee80000300a00 */
[----:B------:R-:W3:Y:S02]  /*49110*/  LDL.LU.64 R22, [R1+0x568] ;  /* 0x0005680001167983 */ /* 0x000ee40000300a00 */
[----:B---3--:R-:W-:-:S15]  /*49120*/  HMMA.16816.F32 R16, R16, R8, R20 ;  /* 0x000000081010723c */ /* 0x008fde0000001814 */
[----:B------:R-:W-:-:S08]  /*49130*/  NOP ;  /* 0x0000000000007918 */ /* 0x000fd00000000000 */
[----:B------:R-:W-:Y:S04]  /*49140*/  STL.64 [R1+0x200], R16 ;  /* 0x0002001001007387 */ /* 0x000fe80000100a00 */
[----:B------:R0:W-:Y:S04]  /*49150*/  STL.64 [R1+0x208], R18 ;  /* 0x0002081201007387 */ /* 0x0001e80000100a00 */
[----:B0-----:R-:W3:Y:S04]  /*49160*/  LDL R18, [R1+0x18] ;  /* 0x0000180001127983 */ /* 0x001ee80000100800 */
[----:B------:R-:W4:Y:S04]  /*49170*/  LDL.LU.64 R20, [R1+0x510] ;  /* 0x0005100001147983 */ /* 0x000f280000300a00 */
[----:B------:R-:W3:Y:S01]  /*49180*/  LDL.LU.64 R22, [R1+0x518] ;  /* 0x0005180001167983 */ /* 0x000ee20000300a00 */
[----:B------:R-:W-:Y:S01]  /*49190*/  IMAD R7, R7, 0x100, R3 ;  /* 0x0000010007077824 */ /* 0x000fe200078e0203 */
[----:B------:R-:W-:-:S02]  /*491a0*/  F2FP.F16.E4M3.UNPACK_B R4, R4 ;  /* 0x00000004ff04723e */ /* 0x000fc400020006ff */
[----:B------:R-:W-:Y:S02]  /*491b0*/  F2FP.F16.E4M3.UNPACK_B R5, R5 ;  /* 0x00000005ff05723e */ /* 0x000fe400020006ff */
[----:B------:R-:W-:Y:S02]  /*491c0*/  F2FP.F16.E4M3.UNPACK_B R6, R6 ;  /* 0x00000006ff06723e */ /* 0x000fe400020006ff */
[----:B------:R-:W-:Y:S01]  /*491d0*/  F2FP.F16.E4M3.UNPACK_B R7, R7 ;  /* 0x00000007ff07723e */ /* 0x000fe200020006ff */
[----:B------:R-:W-:Y:S02]  /*491e0*/  IMAD.MOV.U32 R2, RZ, RZ, R8 ;  /* 0x000000ffff027224 */ /* 0x000fe400078e0008 */
[----:B------:R-:W-:-:S04]  /*491f0*/  IMAD.MOV.U32 R3, RZ, RZ, R9 ;  /* 0x000000ffff037224 */ /* 0x000fc800078e0009 */
[----:B--2---:R-:W-:Y:S01]  /*49200*/  HMMA.16816.F32 R12, R4, R14, R24 ;  /* 0x0000000e040c723c */ /* 0x004fe20000001818 */
[----:B---3--:R-:W-:Y:S04]  /*49210*/  STL.64 [R1+0x4400], R22 ;  /* 0x0044001601007387 */ /* 0x008fe80000100a00 */
[----:B----4-:R0:W-:Y:S04]  /*49220*/  STL.64 [R1+0x43f8], R20 ;  /* 0x0043f81401007387 */ /* 0x0101e80000100a00 */
[----:B0-----:R-:W2:Y:S04]  /*49230*/  LDL.LU.64 R20, [R1+0x520] ;  /* 0x0005200001147983 */ /* 0x001ea80000300a00 */
[----:B------:R-:W2:Y:S04]  /*49240*/  LDL.LU.64 R22, [R1+0x528] ;  /* 0x0005280001167983 */ /* 0x000ea80000300a00 */
[----:B------:R-:W3:Y:S04]  /*49250*/  LDL.LU.64 R8, [R1+0x500] ;  /* 0x0005000001087983 */ /* 0x000ee80000300a00 */
[----:B------:R-:W3:Y:S04]  /*49260*/  LDL.LU.64 R10, [R1+0x508] ;  /* 0x00050800010a7983 */ /* 0x000ee80000300a00 */
[----:B------:R-:W4:Y:S04]  /*49270*/  LDL.LU.64 R26, [R1+0x4430] ;  /* 0x00443000011a7983 */ /* 0x000f280000300a00 */
[----:B------:R-:W4:Y:S01]  /*49280*/  LDL.LU.64 R24, [R1+0x4428] ;  /* 0x0044280001187983 */ /* 0x000f220000300a00 */
[----:B------:R-:W-:-:S03]  /*49290*/  IMAD.MOV.U32 R19, RZ, RZ, R0 ;  /* 0x000000ffff137224 */ /* 0x000fc600078e0000 */
[----:B------:R-:W-:Y:S04]  /*492a0*/  STL.64 [R1+0x1f0], R12 ;  /* 0x0001f00c01007387 */ /* 0x000fe80000100a00 */
[----:B------:R0:W-:Y:S04]  /*492b0*/  STL.64 [R1+0x1f8], R14 ;  /* 0x0001f80e01007387 */ /* 0x0001e80000100a00 */
[----:B0-----:R-:W2:Y:S04]  /*492c0*/  LDL.LU.64 R14, [R1+0x4420] ;  /* 0x00442000010e7983 */ /* 0x001ea80000300a00 */
[----:B------:R-:W2:Y:S01]  /*492d0*/  LDL.LU.64 R12, [R1+0x4418] ;  /* 0x00441800010c7983 */ /* 0x000ea20000300a00 */
[----:B----4-:R-:W-:Y:S03]  /*492e0*/  HMMA.16816.F32 R16, R4, R18, R24 ;  /* 0x000000120410723c */ /* 0x010fe60000001818 */
[----:B------:R-:W2:Y:S04]  /*492f0*/  LDL.LU.64 R26, [R1+0x4410] ;  /* 0x00441000011a7983 */ /* 0x000ea80000300a00 */
[----:B------:R-:W4:-:S15]  /*49300*/  LDL.LU.64 R24, [R1+0x4408] ;  /* 0x0044080001187983 */ /* 0x000f1e0000300a00 */
[----:B------:R-:W-:-:S01]  /*49310*/  NOP ;  /* 0x0000000000007918 */ /* 0x000fc20000000000 */
[----:B------:R-:W-:Y:S04]  /*49320*/  STL.64 [R1+0x1e0], R16 ;  /* 0x0001e01001007387 */ /* 0x000fe80000100a00 */
[----:B------:R2:W-:Y:S02]  /*49330*/  STL.64 [R1+0x1e8], R18 ;  /* 0x0001e81201007387 */ /* 0x0005e40000100a00 */
[C---:B--2---:R-:W-:Y:S06]  /*49340*/  HMMA.16816.F32 R16, R4.reuse, R26, R12 ;  /* 0x0000001a0410723c */ /* 0x044fec000000180c */
[----:B----4-:R-:W-:Y:S01]  /*49350*/  HMMA.16816.F32 R24, R4, R24, R20 ;  /* 0x000000180418723c */ /* 0x010fe20000001814 */
[----:B------:R-:W2:Y:S04]  /*49360*/  LDL.LU.64 R12, [R1+0x4e0] ;  /* 0x0004e000010c7983 */ /* 0x000ea80000300a00 */
[----:B------:R-:W2:-:S12]  /*49370*/  LDL.LU.64 R14, [R1+0x4e8] ;  /* 0x0004e800010e7983 */ /* 0x000e980000300a00 */
[----:B------:R0:W-:Y:S04]  /*49380*/  STL.64 [R1+0x1d0], R16 ;  /* 0x0001d01001007387 */ /* 0x0001e80000100a00 */
[----:B------:R-:W-:Y:S04]  /*49390*/  STL.64 [R1+0x1d8], R18 ;  /* 0x0001d81201007387 */ /* 0x000fe80000100a00 */
[----:B0-----:R-:W4:Y:S04]  /*493a0*/  LDL.LU R16, [R1+0x8f0] ;  /* 0x0008f00001107983 */ /* 0x001f280000300800 */
[----:B------:R-:W4:Y:S04]  /*493b0*/  LDL.LU R17, [R1+0x904] ;  /* 0x0009040001117983 */ /* 0x000f280000300800 */
[----:B------:R-:W2:Y:S04]  /*493c0*/  LDL.LU R0, [R1+0x900] ;  /* 0x0009000001007983 */ /* 0x000ea80000300800 */
[----:B------:R-:W3:Y:S04]  /*493d0*/  LDL.LU.64 R22, [R1+0x4400] ;  /* 0x0044000001167983 */ /* 0x000ee80000300a00 */
[----:B------:R-:W3:Y:S04]  /*493e0*/  LDL.LU.64 R20, [R1+0x43f8] ;  /* 0x0043f80001147983 */ /* 0x000ee80000300a00 */
[----:B------:R-:W-:Y:S04]  /*493f0*/  STL.64 [R1+0x1c0], R24 ;  /* 0x0001c01801007387 */ /* 0x000fe80000100a00 */
[----:B------:R0:W-:Y:S04]  /*49400*/  STL.64 [R1+0x1c8], R26 ;  /* 0x0001c81a01007387 */ /* 0x0001e80000100a00 */
[----:B0-----:R-:W3:Y:S04]  /*49410*/  LDL.LU.64 R26, [R1+0x43f0] ;  /* 0x0043f000011a7983 */ /* 0x001ee80000300a00 */
[----:B------:R-:W4:Y:S04]  /*49420*/  LDL.LU R18, [R1+0x920] ;  /* 0x0009200001127983 */ /* 0x000f280000300800 */
[----:B------:R-:W4:Y:S01]  /*49430*/  LDL.LU R19, [R1+0x92c] ;  /* 0x00092c0001137983 */ /* 0x000f220000300800 */
[C---:B---3--:R-:W-:Y:S03]  /*49440*/  HMMA.16816.F32 R24, R4.reuse, R26, R20 ;  /* 0x0000001a0418723c */ /* 0x048fe60000001814 */
[----:B----4-:R-:W-:Y:S04]  /*49450*/  STL.64 [R1+0x43b0], R18 ;  /* 0x0043b01201007387 */ /* 0x010fe80000100a00 */
[----:B------:R0:W-:Y:S04]  /*49460*/  STL.64 [R1+0x43a8], R16 ;  /* 0x0043a81001007387 */ /* 0x0001e80000100a00 */
[----:B0-----:R-:W3:Y:S04]  /*49470*/  LDL.LU.64 R16, [R1+0x4f0] ;  /* 0x0004f00001107983 */ /* 0x001ee80000300a00 */
[----:B------:R-:W3:Y:S04]  /*49480*/  LDL.LU.64 R18, [R1+0x4f8] ;  /* 0x0004f80001127983 */ /* 0x000ee80000300a00 */
[----:B------:R-:W4:Y:S04]  /*49490*/  LDL.LU.64 R22, [R1+0x43e8] ;  /* 0x0043e80001167983 */ /* 0x000f280000300a00 */
[----:B------:R-:W4:Y:S04]  /*494a0*/  LDL.LU.64 R20, [R1+0x43e0] ;  /* 0x0043e00001147983 */ /* 0x000f280000300a00 */
[----:B------:R-:W-:Y:S04]  /*494b0*/  STL.64 [R1+0x1b0], R24 ;  /* 0x0001b01801007387 */ /* 0x000fe80000100a00 */
[----:B------:R0:W-:Y:S04]  /*494c0*/  STL.64 [R1+0x1b8], R26 ;  /* 0x0001b81a01007387 */ /* 0x0001e80000100a00 */
[----:B0-----:R-:W3:Y:S04]  /*494d0*/  LDL.LU.64 R26, [R1+0x43d8] ;  /* 0x0043d800011a7983 */ /* 0x001ee80000300a00 */
[----:B------:R-:W2:Y:S01]  /*494e0*/  LDL.LU.64 R24, [R1+0x43d0] ;  /* 0x0043d00001187983 */ /* 0x000ea20000300a00 */
[----:B------:R-:W-:-:S15]  /*494f0*/  HMMA.16816.F32 R8, R4, R28, R8 ;  /* 0x0000001c0408723c */ /* 0x000fde0000001808 */
[----:B------:R-:W-:-:S08]  /*49500*/  NOP ;  /* 0x0000000000007918 */ /* 0x000fd00000000000 */
[----:B------:R0:W-:Y:S04]  /*49510*/  STL.64 [R1+0x1a0], R8 ;  /* 0x0001a00801007387 */ /* 0x0001e80000100a00 */
[----:B------:R1:W-:Y:S04]  /*49520*/  STL.64 [R1+0x1a8], R10 ;  /* 0x0001a80a01007387 */ /* 0x0003e80000100a00 */
[----:B0-----:R-:W4:Y:S04]  /*49530*/  LDL.LU.64 R8, [R1+0x4d0] ;  /* 0x0004d00001087983 */ /* 0x001f280000300a00 */
[----:B-1----:R-:W4:Y:S04]  /*49540*/  LDL.LU.64 R10, [R1+0x4d8] ;  /* 0x0004d800010a7983 */ /* 0x002f280000300a00 */
[----:B------:R0:W-:Y:S04]  /*49550*/  STL.64 [R1+0x4338], R28 ;  /* 0x0043381c01007387 */ /* 0x0001e80000100a00 */
[----:B0-----:R-:W4:Y:S04]  /*49560*/  LDL.LU R28, [R1+0x924] ;  /* 0x00092400011c7983 */ /* 0x001f280000300800 */
[----:B------:R-:W4:Y:S01]  /*49570*/  LDL.LU R29, [R1+0x934] ;  /* 0x00093400011d7983 */ /* 0x000f220000300800 */
[C---:B---3--:R-:W-:Y:S06]  /*49580*/  HMMA.16816.F32 R16, R4.reuse, R26, R16 ;  /* 0x0000001a0410723c */ /* 0x048fec0000001810 */
[----:B--2---:R-:W-:-:S15]  /*49590*/  HMMA.16816.F32 R12, R4, R24, R12 ;  /* 0x00000018040c723c */ /* 0x004fde000000180c */
[----:B------:R-:W-:-:S02]  /*495a0*/  NOP ;  /* 0x0000000000007918 */ /* 0x000fc40000000000 */
[----:B------:R0:W-:Y:S04]  /*495b0*/  STL.64 [R1+0x190], R16 ;  /* 0x0001901001007387 */ /* 0x0001e80000100a00 */
[----:B------:R1:W-:Y:S04]  /*495c0*/  STL.64 [R1+0x198], R18 ;  /* 0x0001981201007387 */ /* 0x0003e80000100a00 */
[----:B0-----:R-:W2:Y:S04]  /*495d0*/  LDL.LU.64 R16, [R1+0x4b0] ;  /* 0x0004b00001107983 */ /* 0x001ea80000300a00 */
[----:B-1----:R-:W2:Y:S04]  /*495e0*/  LDL.LU.64 R18, [R1+0x4b8] ;  /* 0x0004b80001127983 */ /* 0x002ea80000300a00 */
[----:B------:R0:W-:Y:S04]  /*495f0*/  STL.64 [R1+0x180], R12 ;  /* 0x0001800c01007387 */ /* 0x0001e80000100a00 */
[----:B------:R1:W-:Y:S04]  /*49600*/  STL.64 [R1+0x188], R14 ;  /* 0x0001880e01007387 */ /* 0x0003e80000100a00 */
[----:B0-----:R-:W3:Y:S04]  /*49610*/  LDL.LU.64 R12, [R1+0x4a0] ;  /* 0x0004a000010c7983 */ /* 0x001ee80000300a00 */
[----:B-1----:R-:W3:Y:S04]  /*49620*/  LDL.LU.64 R14, [R1+0x4a8] ;  /* 0x0004a800010e7983 */ /* 0x002ee80000300a00 */
[----:B------:R0:W-:Y:S04]  /*49630*/  STL.64 [R1+0x4330], R26 ;  /* 0x0043301a01007387 */ /* 0x0001e80000100a00 */
[----:B0-----:R-:W2:Y:S01]  /*49640*/  LDL.LU.64 R26, [R1+0x20] ;  /* 0x00002000011a7983 */ /* 0x001ea20000300a00 */
[----:B----4-:R-:W-:Y:S03]  /*49650*/  HMMA.16816.F32 R8, R4, R22, R8 ;  /* 0x000000160408723c */ /* 0x010fe60000001808 */
[----:B------:R0:W-:Y:S02]  /*49660*/  STL.64 [R1+0x4328], R24 ;  /* 0x0043281801007387 */ /* 0x0001e40000100a00 */
[----:B0-----:R-:W-:-:S02]  /*49670*/  IMAD.MOV.U32 R24, RZ, RZ, R2 ;  /* 0x000000ffff187224 */ /* 0x001fc400078e0002 */
[----:B------:R-:W-:Y:S01]  /*49680*/  IMAD.MOV.U32 R25, RZ, RZ, R3 ;  /* 0x000000ffff197224 */ /* 0x000fe200078e0003 */
[----:B------:R-:W4:Y:S04]  /*49690*/  LDL.LU R2, [R1+0x43cc] ;  /* 0x0043cc0001027983 */ /* 0x000f280000300800 */
[----:B------:R-:W4:Y:S04]  /*496a0*/  LDL.LU R3, [R1+0x43c8] ;  /* 0x0043c80001037983 */ /* 0x000f280000300800 */
[----:B--2---:R-:W-:Y:S04]  /*496b0*/  STL.64 [R1+0x4380], R26 ;  /* 0x0043801a01007387 */ /* 0x004fe80000100a00 */
[----:B------:R0:W-:Y:S04]  /*496c0*/  STL.64 [R1+0x4378], R24 ;  /* 0x0043781801007387 */ /* 0x0001e80000100a00 */
[----:B0-----:R-:W2:Y:S04]  /*496d0*/  LDL.LU.64 R24, [R1+0x740] ;  /* 0x0007400001187983 */ /* 0x001ea80000300a00 */
[----:B------:R-:W2:Y:S04]  /*496e0*/  LDL.LU.64 R26, [R1+0x748] ;  /* 0x00074800011a7983 */ /* 0x000ea80000300a00 */
[----:B------:R-:W-:Y:S04]  /*496f0*/  STL.64 [R1+0x170], R8 ;  /* 0x0001700801007387 */ /* 0x000fe80000100a00 */
[----:B------:R0:W-:Y:S04]  /*49700*/  STL.64 [R1+0x178], R10 ;  /* 0x0001780a01007387 */ /* 0x0001e80000100a00 */
[----:B0-----:R-:W3:Y:S04]  /*49710*/  LDL.LU.64 R10, [R1+0x43c0] ;  /* 0x0043c000010a7983 */ /* 0x001ee80000300a00 */
[----:B------:R-:W4:Y:S04]  /*49720*/  LDL.LU.64 R8, [R1+0x43b8] ;  /* 0x0043b80001087983 */ /* 0x000f280000300a00 */
[----:B------:R-:W-:Y:S04]  /*49730*/  STL.64 [R1+0x4390], R22 ;  /* 0x0043901601007387 */ /* 0x000fe80000100a00 */
[----:B------:R0:W-:Y:S04]  /*49740*/  STL.64 [R1+0x4388], R20 ;  /* 0x0043881401007387 */ /* 0x0001e80000100a00 */
[----:B0-----:R-:W2:Y:S04]  /*49750*/  LDL.LU.64 R20, [R1+0x4c0] ;  /* 0x0004c00001147983 */ /* 0x001ea80000300a00 */
[----:B------:R-:W2:Y:S01]  /*49760*/  LDL.LU.64 R22, [R1+0x4c8] ;  /* 0x0004c80001167983 */ /* 0x000ea20000300a00 */
[C---:B----4-:R-:W-:Y:S06]  /*49770*/  HMMA.16816.F32 R16, R4.reuse, R8, R16 ;  /* 0x000000080410723c */ /* 0x050fec0000001810 */
[C---:B---3--:R-:W-:Y:S06]  /*49780*/  HMMA.16816.F32 R12, R4.reuse, R10, R12 ;  /* 0x0000000a040c723c */ /* 0x048fec000000180c */
[----:B--2---:R-:W-:-:S15]  /*49790*/  HMMA.16816.F32 R20, R4, R2, R20 ;  /* 0x000000020414723c */ /* 0x004fde0000001814 */
[----:B------:R-:W-:-:S08]  /*497a0*/  NOP ;  /* 0x0000000000007918 */ /* 0x000fd00000000000 */
[----:B------:R0:W-:Y:S04]  /*497b0*/  STL.64 [R1+0x160], R20 ;  /* 0x0001601401007387 */ /* 0x0001e80000100a00 */
[----:B------:R1:W-:Y:S04]  /*497c0*/  STL.64 [R1+0x168], R22 ;  /* 0x0001681601007387 */ /* 0x0003e80000100a00 */
[----:B0-----:R-:W2:Y:S04]  /*497d0*/  LDL.LU.64 R20, [R1+0x620] ;  /* 0x0006200001147983 */ /* 0x001ea80000300a00 */
[----:B-1----:R-:W2:Y:S04]  /*497e0*/  LDL.LU.64 R22, [R1+0x628] ;  /* 0x0006280001167983 */ /* 0x002ea80000300a00 */
[----:B------:R-:W-:Y:S04]  /*497f0*/  STL.64 [R1+0x150], R16 ;  /* 0x0001501001007387 */ /* 0x000fe80000100a00 */
[----:B------:R0:W-:Y:S04]  /*49800*/  STL.64 [R1+0x158], R18 ;  /* 0x0001581201007387 */ /* 0x0001e80000100a00 */
[----:B0-----:R-:W3:Y:S04]  /*49810*/  LDL.LU.64 R18, [R1+0x43b0] ;  /* 0x0043b00001127983 */ /* 0x001ee80000300a00 */
[----:B------:R-:W4:Y:S04]  /*49820*/  LDL.LU.64 R16, [R1+0x43a8] ;  /* 0x0043a80001107983 */ /* 0x000f280000300a00 */
[----:B------:R-:W-:Y:S04]  /*49830*/  STL.64 [R1+0x140], R12 ;  /* 0x0001400c01007387 */ /* 0x000fe80000100a00 */
[----:B------:R0:W-:Y:S04]  /*49840*/  STL.64 [R1+0x148], R14 ;  /* 0x0001480e01007387 */ /* 0x0001e80000100a00 */
[----:B0-----:R-:W2:Y:S04]  /*49850*/  LDL.LU.64 R14, [R1+0x43a0] ;  /* 0x0043a000010e7983 */ /* 0x001ea80000300a00 */
[----:B------:R-:W3:Y:S04]  /*49860*/  LDL.LU.64 R12, [R1+0x4398] ;  /* 0x00439800010c7983 */ /* 0x000ee80000300a00 */
[----:B------:R0:W-:Y:S04]  /*49870*/  STL [R1+0x42f4], R10 ;  /* 0x0042f40a01007387 */ /* 0x0001e80000100800 */
[----:B0-----:R-:W4:Y:S04]  /*49880*/  LDL.LU R10, [R1+0x8f8] ;  /* 0x0008f800010a7983 */ /* 0x001f280000300800 */
[----:B------:R-:W-:Y:S01]  /*49890*/  STL [R1+0x42f0], R11 ;  /* 0x0042f00b01007387 */ /* 0x000fe20000100800 */
[C---:B---3--:R-:W-:Y:S06]  /*498a0*/  HMMA.16816.F32 R24, R4.reuse, R12, R24 ;  /* 0x0000000c0418723c */ /* 0x048fec0000001818 */
[----:B--2---:R-:W-:Y:S01]  /*498b0*/  HMMA.16816.F32 R20, R4, R14, R20 ;  /* 0x0000000e0414723c */ /* 0x004fe20000001814 */
[----:B----4-:R-:W-:-:S15]  /*498c0*/  IMAD R17, R0, 0x100, R17 ;  /* 0x0000010000117824 */ /* 0x010fde00078e0211 */
[----:B------:R-:W-:-:S01]  /*498d0*/  NOP ;  /* 0x0000000000007918 */ /* 0x000fc20000000000 */
[----:B------:R0:W-:Y:S01]  /*498e0*/  STL.64 [R1+0x130], R24 ;  /* 0x0001301801007387 */ /* 0x0001e20000100a00 */
[----:B------:R-:W-:-:S03]  /*498f0*/  IMAD.MOV.U32 R0, RZ, RZ, R27 ;  /* 0x000000ffff007224 */ /* 0x000fc600078e001b */
[----:B------:R1:W-:Y:S04]  /*49900*/  STL [R1+0x138], R26 ;  /* 0x0001381a01007387 */ /* 0x0003e80000100800 */
[----:B0-----:R-:W2:Y:S04]  /*49910*/  LDL.LU.64 R24, [R1+0x5e0] ;  /* 0x0005e00001187983 */ /* 0x001ea80000300a00 */
[----:B-1----:R-:W2:Y:S04]  /*49920*/  LDL.LU.64 R26, [R1+0x5e8] ;  /* 0x0005e800011a7983 */ /* 0x002ea80000300a00 */
[----:B------:R-:W-:Y:S04]  /*49930*/  STL [R1+0x4068], R0 ;  /* 0x0040680001007387 */ /* 0x000fe80000100800 */
[----:B------:R-:W-:Y:S04]  /*49940*/  STL.64 [R1+0x220], R20 ;  /* 0x0002201401007387 */ /* 0x000fe80000100a00 */
[----:B------:R0:W-:Y:S04]  /*49950*/  STL.64 [R1+0x228], R22 ;  /* 0x0002281601007387 */ /* 0x0001e80000100a00 */
[----:B0-----:R-:W3:Y:S04]  /*49960*/  LDL.LU.64 R22, [R1+0x4390] ;  /* 0x0043900001167983 */ /* 0x001ee80000300a00 */
[----:B------:R-:W2:Y:S01]  /*49970*/  LDL.LU.64 R20, [R1+0x4388] ;  /* 0x0043880001147983 */ /* 0x000ea20000300a00 */
[----:B------:R-:W-:-:S02]  /*49980*/  IMAD R18, R18, 0x100, R28 ;  /* 0x0000010012127824 */ /* 0x000fc400078e021c */
[----:B------:R-:W-:Y:S02]  /*49990*/  IMAD R19, R19, 0x100, R29 ;  /* 0x0000010013137824 */ /* 0x000fe400078e021d */
[----:B------:R-:W4:Y:S04]  /*499a0*/  LDL.LU.64 R28, [R1+0x8] ;  /* 0x00000800011c7983 */ /* 0x000f280000300a00 */
[----:B------:R0:W-:Y:S04]  /*499b0*/  STL.64 [R1+0x42e8], R14 ;  /* 0x0042e80e01007387 */ /* 0x0001e80000100a00 */
[----:B0-----:R-:W3:Y:S04]  /*499c0*/  LDL R14, [R1] ;  /* 0x00000000010e7983 */ /* 0x001ee80000100800 */
[----:B------:R-:W3:Y:S04]  /*499d0*/  LDL R15, [R1+0x4] ;  /* 0x00000400010f7983 */ /* 0x000ee80000100800 */
[----:B------:R0:W-:Y:S01]  /*499e0*/  STL.64 [R1+0x42e0], R12 ;  /* 0x0042e00c01007387 */ /* 0x0001e20000100a00 */
[----:B--2---:R-:W-:Y:S03]  /*499f0*/  HMMA.16816.F32 R24, R4, R20, R24 ;  /* 0x000000140418723c */ /* 0x004fe60000001818 */
[----:B---3--:R1:W-:Y:S04]  /*49a00*/  STL.64 [R1+0x4340], R14 ;  /* 0x0043400e01007387 */ /* 0x0083e80000100a00 */
[----:B0-----:R-:W2:Y:S04]  /*49a10*/  LDL.LU.64 R12, [R1+0x450] ;  /* 0x00045000010c7983 */ /* 0x001ea80000300a00 */
[----:B-1----:R-:W2:-:S12]  /*49a20*/  LDL.LU.64 R14, [R1+0x458] ;  /* 0x00045800010e7983 */ /* 0x002e980000300a00 */
[----:B------:R-:W-:Y:S04]  /*49a30*/  STL.64 [R1+0x210], R24 ;  /* 0x0002101801007387 */ /* 0x000fe80000100a00 */
[----:B------:R0:W-:Y:S04]  /*49a40*/  STL.64 [R1+0x218], R26 ;  /* 0x0002181a01007387 */ /* 0x0001e80000100a00 */
[----:B0-----:R-:W2:Y:S04]  /*49a50*/  LDL.LU.64 R26, [R1+0x4380] ;  /* 0x00438000011a7983 */ /* 0x001ea80000300a00 */
[----:B------:R-:W3:Y:S04]  /*49a60*/  LDL.LU.64 R24, [R1+0x4378] ;  /* 0x0043780001187983 */ /* 0x000ee80000300a00 */
[----:B------:R-:W-:Y:S04]  /*49a70*/  STL.64 [R1+0x4310], R22 ;  /* 0x0043101601007387 */ /* 0x000fe80000100a00 */
[----:B------:R0:W-:Y:S04]  /*49a80*/  STL.64 [R1+0x4308], R20 ;  /* 0x0043081401007387 */ /* 0x0001e80000100a00 */
[----:B0-----:R-:W3:Y:S04]  /*49a90*/  LDL.LU.64 R20, [R1+0x490] ;  /* 0x0004900001147983 */ /* 0x001ee80000300a00 */
[----:B------:R-:W3:Y:S01]  /*49aa0*/  LDL.LU.64 R22, [R1+0x498] ;  /* 0x0004980001167983 */ /* 0x000ee20000300a00 */
[----:B------:R-:W-:Y:S01]  /*49ab0*/  IMAD R16, R16, 0x100, R10 ;  /* 0x0000010010107824 */ /* 0x000fe200078e020a */
[----:B------:R-:W-:-:S02]  /*49ac0*/  F2FP.F16.E4M3.UNPACK_B R17, R17 ;  /* 0x00000011ff11723e */ /* 0x000fc400020006ff */
[----:B------:R-:W-:Y:S02]  /*49ad0*/  F2FP.F16.E4M3.UNPACK_B R18, R18 ;  /* 0x00000012ff12723e */ /* 0x000fe400020006ff */
[----:B------:R-:W-:Y:S02]  /*49ae0*/  F2FP.F16.E4M3.UNPACK_B R19, R19 ;  /* 0x00000013ff13723e */ /* 0x000fe400020006ff */
[----:B------:R-:W-:Y:S01]  /*49af0*/  F2FP.F16.E4M3.UNPACK_B R16, R16 ;  /* 0x00000010ff10723e */ /* 0x000fe200020006ff */
[----:B---3--:R-:W-:-:S15]  /*49b00*/  HMMA.16816.F32 R4, R4, R24, R20 ;  /* 0x000000180404723c */ /* 0x008fde0000001814 */
[----:B------:R-:W-:-:S08]  /*49b10*/  NOP ;  /* 0x0000000000007918 */ /* 0x000fd00000000000 */
[----:B------:R-:W-:Y:S04]  /*49b20*/  STL.64 [R1+0x120], R4 ;  /* 0x0001200401007387 */ /* 0x000fe80000100a00 */
[----:B------:R2:W-:Y:S01]  /*49b30*/  STL [R1+0x128], R6 ;  /* 0x0001280601007387 */ /* 0x0005e20000100800 */
[----:B------:R-:W-:Y:S02]  /*49b40*/  IMAD.MOV.U32 R0, RZ, RZ, R7 ;  /* 0x000000ffff007224 */ /* 0x000fe400078e0007 */
[----:B--2---:R-:W-:Y:S03]  /*49b50*/  HMMA.16816.F32 R4, R16, R26, R12 ;  /* 0x0000001a1004723c */ /* 0x004fe6000000180c */
[----:B------:R-:W-:-:S15]  /*49b60*/  STL [R1+0x4140], R0 ;  /* 0x0041400001007387 */ /* 0x000fde0000100800 */
[----:B------:R-:W-:-:S05]  /*49b70*/  NOP ;  /* 0x0000000000007918 */ /* 0x000fca0000000000 */
[----:B------:R-:W-:Y:S04]  /*49b80*/  STL.64 [R1+0x110], R4 ;  /* 0x0001100401007387 */ /* 0x000fe80000100a00 */
[----:B------:R-:W-:Y:S04]  /*49b90*/  STL.64 [R1+0x118], R6 ;  /* 0x0001180601007387 */ /* 0x000fe80000100a00 */
[----:B------:R-:W2:Y:S04]  /*49ba0*/  LDL.LU.64 R12, [R1+0x270] ;  /* 0x00027000010c7983 */ /* 0x000ea80000300a00 */
[----:B------:R-:W3:Y:S04]  /*49bb0*/  LDL.LU.64 R14, [R1+0x278] ;  /* 0x00027800010e7983 */ /* 0x000ee80000300a00 */
[----:B---3--:R-:W-:Y:S04]  /*49bc0*/  STL.64 [R1+0x4350], R14 ;  /* 0x0043500e01007387 */ /* 0x008fe80000100a00 */
[----:B--2---:R0:W-:Y:S04]  /*49bd0*/  STL.64 [R1+0x4348], R12 ;  /* 0x0043480c01007387 */ /* 0x0041e80000100a00 */
[----:B0-----:R-:W2:Y:S04]  /*49be0*/  LDL.LU.64 R12, [R1+0x330] ;  /* 0x00033000010c7983 */ /* 0x001ea80000300a00 */
[----:B------:R-:W3:Y:S04]  /*49bf0*/  LDL.LU.64 R14, [R1+0x338] ;  /* 0x00033800010e7983 */ /* 0x000ee80000300a00 */
[----:B---3--:R0:W-:Y:S04]  /*49c00*/  STL.64 [R1+0x4360], R14 ;  /* 0x0043600e01007387 */ /* 0x0081e80000100a00 */
[----:B0-----:R-:W3:Y:S04]  /*49c10*/  LDL R14, [R1+0x18] ;  /* 0x00001800010e7983 */ /* 0x001ee80000100800 */
[----:B------:R-:W3:Y:S04]  /*49c20*/  LDL R15, [R1+0x1c] ;  /* 0x00001c00010f7983 */ /* 0x000ee80000100800 */
[----:B--2---:R-:W-:Y:S04]  /*49c30*/  STL.64 [R1+0x4358], R12 ;  /* 0x0043580c01007387 */ /* 0x004fe80000100a00 */
[----:B------:R-:W2:Y:S04]  /*49c40*/  LDL.LU.64 R4, [R1+0x280] ;  /* 0x0002800001047983 */ /* 0x000ea80000300a00 */
[----:B------:R-:W4:Y:S01]  /*49c50*/  LDL.LU.64 R6, [R1+0x288] ;  /* 0x0002880001067983 */ /* 0x000f220000300a00 */
[----:B------:R-:W-:-:S02]  /*49c60*/  IMAD.MOV.U32 R10, RZ, RZ, R26 ;  /* 0x000000ffff0a7224 */ /* 0x000fc400078e001a */
[----:B------:R-:W-:Y:S01]  /*49c70*/  IMAD.MOV.U32 R11, RZ, RZ, R27 ;  /* 0x000000ffff0b7224 */ /* 0x000fe200078e001b */
[----:B----4-:R-:W-:Y:S04]  /*49c80*/  STL.64 [R1+0x4370], R6 ;  /* 0x0043700601007387 */ /* 0x010fe80000100a00 */
[----:B--2---:R0:W-:Y:S04]  /*49c90*/  STL.64 [R1+0x4368], R4 ;  /* 0x0043680401007387 */ /* 0x0041e80000100a00 */
[----:B0-----:R-:W3:Y:S04]  /*49ca0*/  LDL.LU.64 R4, [R1+0x340] ;  /* 0x0003400001047983 */ /* 0x001ee80000300a00 */
[----:B------:R-:W3:Y:S04]  /*49cb0*/  LDL.LU.64 R6, [R1+0x348] ;  /* 0x0003480001067983 */ /* 0x000ee80000300a00 */
[----:B------:R-:W2:Y:S04]  /*49cc0*/  LDL.LU.64 R24, [R1+0x290] ;  /* 0x0002900001187983 */ /* 0x000ea80000300a00 */
[----:B------:R-:W2:Y:S04]  /*49cd0*/  LDL.LU.64 R26, [R1+0x298] ;  /* 0x00029800011a7983 */ /* 0x000ea80000300a00 */
[----:B------:R-:W4:Y:S04]  /*49ce0*/  LDL.LU.64 R20, [R1+0x2c0] ;  /* 0x0002c00001147983 */ /* 0x000f280000300a00 */
[----:B------:R-:W2:Y:S01]  /*49cf0*/  LDL.LU.64 R22, [R1+0x2c8] ;  /* 0x0002c80001167983 */ /* 0x000ea20000300a00 */
[C---:B---3--:R-:W-:Y:S03]  /*49d00*/  HMMA.16816.F32 R12, R16.reuse, R14, R4 ;  /* 0x0000000e100c723c */ /* 0x048fe60000001804 */
[----:B--2---:R-:W-:Y:S04]  /*49d10*/  STL.64 [R1+0x4320], R22 ;  /* 0x0043201601007387 */ /* 0x004fe80000100a00 */
[----:B----4-:R0:W-:Y:S04]  /*49d20*/  STL.64 [R1+0x4318], R20 ;  /* 0x0043181401007387 */ /* 0x0101e80000100a00 */
[----:B0-----:R-:W2:Y:S04]  /*49d30*/  LDL.LU.64 R20, [R1+0x2b0] ;  /* 0x0002b00001147983 */ /* 0x001ea80000300a00 */
[----:B------:R-:W2:Y:S04]  /*49d40*/  LDL.LU.64 R22, [R1+0x2b8] ;  /* 0x0002b80001167983 */ /* 0x000ea80000300a00 */
[----:B------:R0:W-:Y:S04]  /*49d50*/  STL.64 [R1+0x4300], R10 ;  /* 0x0043000a01007387 */ /* 0x0001e80000100a00 */
[----:B0-----:R-:W3:Y:S04]  /*49d60*/  LDL R10, [R1+0x10] ;  /* 0x00001000010a7983 */ /* 0x001ee80000100800 */
[----:B------:R-:W3:Y:S04]  /*49d70*/  LDL R11, [R1+0x14] ;  /* 0x00001400010b7983 */ /* 0x000ee80000100800 */
[----:B------:R-:W-:Y:S04]  /*49d80*/  STL.64 [R1+0x42f8], R8 ;  /* 0x0042f80801007387 */ /* 0x000fe80000100a00 */
[----:B------:R-:W4:Y:S04]  /*49d90*/  LDL.LU.64 R6, [R1+0x4370] ;  /* 0x0043700001067983 */ /* 0x000f280000300a00 */
[----:B------:R-:W4:Y:S04]  /*49da0*/  LDL.LU.64 R4, [R1+0x4368] ;  /* 0x0043680001047983 */ /* 0x000f280000300a00 */
[----:B------:R-:W-:Y:S04]  /*49db0*/  STL.64 [R1+0x250], R12 ;  /* 0x0002500c01007387 */ /* 0x000fe80000100a00 */
[----:B------:R0:W-:Y:S04]  /*49dc0*/  STL.64 [R1+0x258], R14 ;  /* 0x0002580e01007387 */ /* 0x0001e80000100a00 */
[----:B0-----:R-:W3:Y:S04]  /*49dd0*/  LDL.LU.64 R14, [R1+0x4360] ;  /* 0x00436000010e7983 */ /* 0x001ee80000300a00 */
[----:B------:R-:W3:Y:S02]  /*49de0*/  LDL.LU.64 R12, [R1+0x4358] ;  /* 0x00435800010c7983 */ /* 0x000ee40000300a00 */
[----:B---3--:R-:W-:Y:S02]  /*49df0*/  HMMA.16816.F32 R8, R16, R10, R12 ;  /* 0x0000000a1008723c */ /* 0x008fe4000000180c */
[----:B------:R-:W3:Y:S04]  /*49e00*/  LDL.LU.64 R14, [R1+0x4350] ;  /* 0x00435000010e7983 */ /* 0x000ee80000300a00 */
[----:B------:R-:W3:-:S15]  /*49e10*/  LDL.LU.64 R12, [R1+0x4348] ;  /* 0x00434800010c7983 */ /* 0x000ede0000300a00 */
[----:B------:R-:W-:-:S02]  /*49e20*/  NOP ;  /* 0x0000000000007918 */ /* 0x000fc40000000000 */
[----:B------:R0:W-:Y:S04]  /*49e30*/  STL.64 [R1+0x260], R8 ;  /* 0x0002600801007387 */ /* 0x0001e80000100a00 */
[----:B------:R1:W-:Y:S04]  /*49e40*/  STL.64 [R1+0x268], R10 ;  /* 0x0002680a01007387 */ /* 0x0003e80000100a00 */
[----:B0-----:R-:W2:Y:S04]  /*49e50*/  LDL.LU.64 R8, [R1+0x2e0] ;  /* 0x0002e00001087983 */ /* 0x001ea80000300a00 */
[----:B-1----:R-:W2:Y:S01]  /*49e60*/  LDL.LU.64 R10, [R1+0x2e8] ;  /* 0x0002e800010a7983 */ /* 0x002ea20000300a00 */
[----:B---3--:R-:W-:-:S15]  /*49e70*/  HMMA.16816.F32 R12, R16, R28, R12 ;  /* 0x0000001c100c723c */ /* 0x008fde000000180c */
[----:B------:R-:W-:-:S08]  /*49e80*/  NOP ;  /* 0x0000000000007918 */ /* 0x000fd00000000000 */
[----:B------:R-:W-:Y:S04]  /*49e90*/  STL.64 [R1+0x270], R12 ;  /* 0x0002700c01007387 */ /* 0x000fe80000100a00 */
[----:B------:R0:W-:Y:S04]  /*49ea0*/  STL.64 [R1+0x278], R14 ;  /* 0x0002780e01007387 */ /* 0x0001e80000100a00 */
[----:B0-----:R-:W4:Y:S01]  /*49eb0*/  LDL.LU.64 R14, [R1+0x4340] ;  /* 0x00434000010e7983 */ /* 0x001f220000300a00 */
[----:B------:R-:W-:Y:S02]  /*49ec0*/  IMAD.MOV.U32 R13, RZ, RZ, R28 ;  /* 0x000000ffff0d7224 */ /* 0x000fe400078e001c */
[----:B------:R-:W-:-:S02]  /*49ed0*/  IMAD.MOV.U32 R12, RZ, RZ, R29 ;  /* 0x000000ffff0c7224 */ /* 0x000fc400078e001d */
[----:B------:R-:W3:Y:S01]  /*49ee0*/  LDL.LU.64 R28, [R1+0x4338] ;  /* 0x00433800011c7983 */ /* 0x000ee20000300a00 */
[C---:B----4-:R-:W-:Y:S06]  /*49ef0*/  HMMA.16816.F32 R4, R16.reuse, R14, R4 ;  /* 0x0000000e1004723c */ /* 0x050fec0000001804 */
[----:B---3--:R-:W-:-:S15]  /*49f00*/  HMMA.16816.F32 R24, R16, R28, R24 ;  /* 0x0000001c1018723c */ /* 0x008fde0000001818 */
[----:B------:R-:W-:-:S02]  /*49f10*/  NOP ;  /* 0x0000000000007918 */ /* 0x000fc40000000000 */
[----:B------:R-:W-:Y:S04]  /*49f20*/  STL.64 [R1+0x280], R4 ;  /* 0x0002800401007387 */ /* 0x000fe80000100a00 */
[----:B------:R0:W-:Y:S04]  /*49f30*/  STL.64 [R1+0x288], R6 ;  /* 0x0002880601007387 */ /* 0x0001e80000100a00 */
[----:B0-----:R-:W3:Y:S04]  /*49f40*/  LDL.LU R6, [R1+0xa70] ;  /* 0x000a700001067983 */ /* 0x001ee80000300800 */
[----:B------:R-:W4:Y:S04]  /*49f50*/  LDL.LU R7, [R1+0xa7c] ;  /* 0x000a7c0001077983 */ /* 0x000f280000300800 */
[----:B------:R-:W-:Y:S04]  /*49f60*/  STL.64 [R1+0x290], R24 ;  /* 0x0002901801007387 */ /* 0x000fe80000100a00 */
[----:B------:R0:W-:Y:S04]  /*49f70*/  STL.64 [R1+0x298], R26 ;  /* 0x0002981a01007387 */ /* 0x0001e80000100a00 */
[----:B0-----:R-:W2:Y:S04]  /*49f80*/  LDL.LU.64 R26, [R1+0x4330] ;  /* 0x00433000011a7983 */ /* 0x001ea80000300a00 */
[----:B------:R-:W3:Y:S01]  /*49f90*/  LDL.LU.64 R24, [R1+0x4328] ;  /* 0x0043280001187983 */ /* 0x000ee20000300a00 */
[----:B--2---:R-:W-:-:S15]  /*49fa0*/  HMMA.16816.F32 R20, R16, R26, R20 ;  /* 0x0000001a1014723c */ /* 0x004fde0000001814 */
[----:B------:R-:W-:-:S08]  /*49fb0*/  NOP ;  /* 0x0000000000007918 */ /* 0x000fd00000000000 */
        /* <DEDUP_REMOVED lines=8> */
[----:B0-----:R-:W2:Y:S04]  /*4a040*/  LDL.LU.64 R22, [R1+0x4310] ;  /* 0x0043100001167983 */ /* 0x001ea80000300a00 */
[----:B------:R-:W3:Y:S04]  /*4a050*/  LDL.LU.64 R20, [R1+0x4308] ;  /* 0x0043080001147983 */ /* 0x000ee80000300a00 */
[----:B------:R-:W4:Y:S04]  /*4a060*/  LDL.LU R0, [R1+0xa40] ;  /* 0x000a400001007983 */ /* 0x000f280000300800 */
[----:B------:R-:W4:Y:S04]  /*4a070*/  LDL.LU R4, [R1+0xa3c] ;  /* 0x000a3c0001047983 */ /* 0x000f280000300800 */
[----:B------:R-:W4:Y:S04]  /*4a080*/  LDL.LU R5, [R1+0xa4c] ;  /* 0x000a4c0001057983 */ /* 0x000f280000300800 */
[----:B------:R-:W-:Y:S04]  /*4a090*/  STL.64 [R1+0x4278], R26 ;  /* 0x0042781a01007387 */ /* 0x000fe80000100a00 */
[----:B------:R0:W-:Y:S04]  /*4a0a0*/  STL.64 [R1+0x4270], R24 ;  /* 0x0042701801007387 */ /* 0x0001e80000100a00 */
[----:B0-----:R-:W4:Y:S04]  /*4a0b0*/  LDL.LU.64 R24, [R1+0x300] ;  /* 0x0003000001187983 */ /* 0x001f280000300a00 */
[----:B------:R-:W4:Y:S01]  /*4a0c0*/  LDL.LU.64 R26, [R1+0x308] ;  /* 0x00030800011a7983 */ /* 0x000f220000300a00 */
[----:B--2---:R-:W-:-:S15]  /*4a0d0*/  HMMA.16816.F32 R8, R16, R22, R8 ;  /* 0x000000161008723c */ /* 0x004fde0000001808 */
[----:B------:R-:W-:-:S08]  /*4a0e0*/  NOP ;  /* 0x0000000000007918 */ /* 0x000fd00000000000 */
[----:B------:R-:W-:Y:S04]  /*4a0f0*/  STL.64 [R1+0x2e0], R8 ;  /* 0x0002e00801007387 */ /* 0x000fe80000100a00 */
[----:B------:R0:W-:Y:S04]  /*4a100*/  STL.64 [R1+0x2e8], R10 ;  /* 0x0002e80a01007387 */ /* 0x0001e80000100a00 */
[----:B0-----:R-:W2:Y:S04]  /*4a110*/  LDL.LU.64 R10, [R1+0x4300] ;  /* 0x00430000010a7983 */ /* 0x001ea80000300a00 */
[----:B------:R-:W2:Y:S04]  /*4a120*/  LDL.LU.64 R8, [R1+0x42f8] ;  /* 0x0042f80001087983 */ /* 0x000ea80000300a00 */
[----:B------:R-:W-:Y:S04]  /*4a130*/  STL.64 [R1+0x42d8], R22 ;  /* 0x0042d81601007387 */ /* 0x000fe80000100a00 */
[----:B---3--:R0:W-:Y:S04]  /*4a140*/  STL.64 [R1+0x42d0], R20 ;  /* 0x0042d01401007387 */ /* 0x0081e80000100a00 */
[----:B0-----:R-:W2:Y:S04]  /*4a150*/  LDL.LU.64 R20, [R1+0x310] ;  /* 0x0003100001147983 */ /* 0x001ea80000300a00 */
[----:B------:R-:W2:Y:S01]  /*4a160*/  LDL.LU.64 R22, [R1+0x318] ;  /* 0x0003180001167983 */ /* 0x000ea20000300a00 */
[----:B----4-:R-:W-:-:S15]  /*4a170*/  HMMA.16816.F32 R24, R16, R2, R24 ;  /* 0x000000021018723c */ /* 0x010fde0000001818 */
[----:B------:R-:W-:-:S08]  /*4a180*/  NOP ;  /* 0x0000000000007918 */ /* 0x000fd00000000000 */
[----:B------:R-:W-:Y:S04]  /*4a190*/  STL.64 [R1+0x300], R24 ;  /* 0x0003001801007387 */ /* 0x000fe80000100a00 */
[----:B------:R0:W-:Y:S02]  /*4a1a0*/  STL.64 [R1+0x308], R26 ;  /* 0x0003081a01007387 */ /* 0x0001e40000100a00 */
[----:B0-----:R-:W-:Y:S02]  /*4a1b0*/  IMAD.MOV.U32 R26, RZ, RZ, R13 ;  /* 0x000000ffff1a7224 */ /* 0x001fe400078e000d */
[----:B------:R-:W-:Y:S02]  /*4a1c0*/  IMAD.MOV.U32 R27, RZ, RZ, R12 ;  /* 0x000000ffff1b7224 */ /* 0x000fe400078e000c */
[----:B------:R-:W3:Y:S04]  /*4a1d0*/  LDL.LU.64 R12, [R1+0x320] ;  /* 0x00032000010c7983 */ /* 0x000ee80000300a00 */
[----:B------:R-:W3:Y:S04]  /*4a1e0*/  LDL.LU.64 R14, [R1+0x328] ;  /* 0x00032800010e7983 */ /* 0x000ee80000300a00 */
[----:B------:R-:W4:Y:S01]  /*4a1f0*/  LDL.LU R24, [R1+0x10] ;  /* 0x0000100001187983 */ /* 0x000f220000300800 */
[----:B--2---:R-:W-:-:S15]  /*4a200*/  HMMA.16816.F32 R20, R16, R8, R20 ;  /* 0x000000081014723c */ /* 0x004fde0000001814 */
[----:B------:R-:W-:-:S08]  /*4a210*/  NOP ;  /* 0x0000000000007918 */ /* 0x000fd00000000000 */
[----:B------:R0:W-:Y:S04]  /*4a220*/  STL.64 [R1+0x310], R20 ;  /* 0x0003101401007387 */ /* 0x0001e80000100a00 */
[----:B------:R1:W-:Y:S04]  /*4a230*/  STL.64 [R1+0x318], R22 ;  /* 0x0003181601007387 */ /* 0x0003e80000100a00 */
[----:B------:R-:W4:Y:S04]  /*4a240*/  LDL.LU R25, [R1+0x14] ;  /* 0x0000140001197983 */ /* 0x000f280000300800 */
[----:B0-----:R-:W2:Y:S04]  /*4a250*/  LDL.LU.64 R20, [R1+0x610] ;  /* 0x0006100001147983 */ /* 0x001ea80000300a00 */
[----:B-1----:R-:W2:Y:S04]  /*4a260*/  LDL.LU.64 R22, [R1+0x618] ;  /* 0x0006180001167983 */ /* 0x002ea80000300a00 */
[----:B------:R0:W-:Y:S02]  /*4a270*/  STL.64 [R1+0x4298], R26 ;  /* 0x0042981a01007387 */ /* 0x0001e40000100a00 */
[----:B0-----:R-:W-:-:S02]  /*4a280*/  IMAD.MOV.U32 R26, RZ, RZ, R10 ;  /* 0x000000ffff1a7224 */ /* 0x001fc400078e000a */
[----:B------:R-:W-:Y:S01]  /*4a290*/  IMAD.MOV.U32 R27, RZ, RZ, R11 ;  /* 0x000000ffff1b7224 */ /* 0x000fe200078e000b */
[----:B------:R-:W3:Y:S04]  /*4a2a0*/  LDL.LU R10, [R1+0x42f4] ;  /* 0x0042f400010a7983 */ /* 0x000ee80000300800 */
[----:B------:R-:W3:Y:S04]  /*4a2b0*/  LDL.LU R11, [R1+0x42f0] ;  /* 0x0042f000010b7983 */ /* 0x000ee80000300800 */
[----:B----4-:R0:W-:Y:S04]  /*4a2c0*/  STL.64 [R1+0x4290], R24 ;  /* 0x0042901801007387 */ /* 0x0101e80000100a00 */
[----:B0-----:R-:W4:Y:S04]  /*4a2d0*/  LDL R24, [R1+0x28] ;  /* 0x0000280001187983 */ /* 0x001f280000100800 */
[----:B------:R-:W4:Y:S01]  /*4a2e0*/  LDL R25, [R1+0x2c] ;  /* 0x00002c0001197983 */ /* 0x000f220000100800 */
[----:B---3--:R-:W-:Y:S03]  /*4a2f0*/  HMMA.16816.F32 R12, R16, R10, R12 ;  /* 0x0000000a100c723c */ /* 0x008fe6000000180c */
[----:B------:R0:W-:Y:S04]  /*4a300*/  STL.64 [R1+0x42c8], R26 ;  /* 0x0042c81a01007387 */ /* 0x0001e80000100a00 */
[----:B0-----:R-:W3:Y:S04]  /*4a310*/  LDL.LU R26, [R1+0xa74] ;  /* 0x000a7400011a7983 */ /* 0x001ee80000300800 */
[----:B------:R-:W2:Y:S04]  /*4a320*/  LDL.LU R27, [R1+0xa84] ;  /* 0x000a8400011b7983 */ /* 0x000ea80000300800 */
[----:B----4-:R0:W-:Y:S04]  /*4a330*/  STL.64 [R1+0x42c0], R24 ;  /* 0x0042c01801007387 */ /* 0x0101e80000100a00 */
[----:B0-----:R-:W4:Y:S04]  /*4a340*/  LDL.LU R25, [R1+0xa50] ;  /* 0x000a500001197983 */ /* 0x001f280000300800 */
[----:B------:R-:W-:Y:S04]  /*4a350*/  STL.64 [R1+0x320], R12 ;  /* 0x0003200c01007387 */ /* 0x000fe80000100a00 */
[----:B------:R0:W-:Y:S04]  /*4a360*/  STL.64 [R1+0x328], R14 ;  /* 0x0003280e01007387 */ /* 0x0001e80000100a00 */
[----:B0-----:R-:W4:Y:S04]  /*4a370*/  LDL.LU.64 R14, [R1+0x42e8] ;  /* 0x0042e800010e7983 */ /* 0x001f280000300a00 */
[----:B------:R-:W4:Y:S04]  /*4a380*/  LDL.LU.64 R12, [R1+0x42e0] ;  /* 0x0042e000010c7983 */ /* 0x000f280000300a00 */
[----:B------:R-:W-:Y:S04]  /*4a390*/  STL.64 [R1+0x4238], R10 ;  /* 0x0042380a01007387 */ /* 0x000fe80000100a00 */
[----:B------:R0:W-:Y:S04]  /*4a3a0*/  STL.64 [R1+0x4230], R8 ;  /* 0x0042300801007387 */ /* 0x0001e80000100a00 */
[----:B0-----:R-:W4:Y:S04]  /*4a3b0*/  LDL.LU.64 R8, [R1+0x600] ;  /* 0x0006000001087983 */ /* 0x001f280000300a00 */
[----:B------:R-:W4:Y:S01]  /*4a3c0*/  LDL.LU.64 R10, [R1+0x608] ;  /* 0x00060800010a7983 */ /* 0x000f220000300a00 */
[----:B------:R-:W-:-:S03]  /*4a3d0*/  IMAD R4, R4, 0x100, R0 ;  /* 0x0000010004047824 */ /* 0x000fc600078e0200 */
[----:B------:R-:W4:Y:S01]  /*4a3e0*/  LDL.LU R0, [R1+0xbdc] ;  /* 0x000bdc0001007983 */ /* 0x000f220000300800 */
[----:B---3--:R-:W-:Y:S02]  /*4a3f0*/  IMAD R6, R6, 0x100, R26 ;  /* 0x0000010006067824 */ /* 0x008fe400078e021a */
[----:B--2---:R-:W-:Y:S01]  /*4a400*/  IMAD R7, R7, 0x100, R27 ;  /* 0x0000010007077824 */ /* 0x004fe200078e021b */
[C---:B----4-:R-:W-:Y:S06]  /*4a410*/  HMMA.16816.F32 R20, R16.reuse, R12, R20 ;  /* 0x0000000c1014723c */ /* 0x050fec0000001814 */
[----:B------:R-:W-:Y:S01]  /*4a420*/  HMMA.16816.F32 R8, R16, R14, R8 ;  /* 0x0000000e1008723c */ /* 0x000fe20000001808 */
[----:B------:R-:W-:-:S15]  /*4a430*/  IMAD R5, R5, 0x100, R25 ;  /* 0x0000010005057824 */ /* 0x000fde00078e0219 */
[----:B------:R-:W-:-:S01]  /*4a440*/  NOP ;  /* 0x0000000000007918 */ /* 0x000fc20000000000 */
[----:B------:R-:W-:Y:S04]  /*4a450*/  STL.64 [R1+0x330], R20 ;  /* 0x0003301401007387 */ /* 0x000fe80000100a00 */
[----:B------:R0:W-:Y:S04]  /*4a460*/  STL.64 [R1+0x338], R22 ;  /* 0x0003381601007387 */ /* 0x0001e80000100a00 */
[----:B0-----:R-:W2:Y:S04]  /*4a470*/  LDL.LU.64 R22, [R1+0x42d8] ;  /* 0x0042d80001167983 */ /* 0x001ea80000300a00 */
[----:B------:R-:W3:Y:S04]  /*4a480*/  LDL.LU.64 R20, [R1+0x42d0] ;  /* 0x0042d00001147983 */ /* 0x000ee80000300a00 */
[----:B------:R-:W3:Y:S04]  /*4a490*/  LDL.LU.64 R24, [R1+0x5d0] ;  /* 0x0005d00001187983 */ /* 0x000ee80000300a00 */
[----:B------:R-:W3:Y:S04]  /*4a4a0*/  LDL.LU.64 R26, [R1+0x5d8] ;  /* 0x0005d800011a7983 */ /* 0x000ee80000300a00 */
[----:B------:R0:W-:Y:S04]  /*4a4b0*/  STL.64 [R1+0x340], R8 ;  /* 0x0003400801007387 */ /* 0x0001e80000100a00 */
[----:B------:R1:W-:Y:S04]  /*4a4c0*/  STL.64 [R1+0x348], R10 ;  /* 0x0003480a01007387 */ /* 0x0003e80000100a00 */
[----:B0-----:R-:W4:Y:S04]  /*4a4d0*/  LDL.LU.64 R8, [R1+0x3f0] ;  /* 0x0003f00001087983 */ /* 0x001f280000300a00 */
[----:B-1----:R-:W2:Y:S04]  /*4a4e0*/  LDL.LU.64 R10, [R1+0x3f8] ;  /* 0x0003f800010a7983 */ /* 0x002ea80000300a00 */
[----:B--2---:R-:W-:Y:S04]  /*4a4f0*/  STL.64 [R1+0x42a8], R10 ;  /* 0x0042a80a01007387 */ /* 0x004fe80000100a00 */
[----:B----4-:R0:W-:Y:S04]  /*4a500*/  STL.64 [R1+0x42a0], R8 ;  /* 0x0042a00801007387 */ /* 0x0101e80000100a00 */
[----:B0-----:R-:W2:Y:S04]  /*4a510*/  LDL.LU.64 R8, [R1+0x470] ;  /* 0x0004700001087983 */ /* 0x001ea80000300a00 */
[----:B------:R-:W4:Y:S01]  /*4a520*/  LDL.LU.64 R10, [R1+0x478] ;  /* 0x00047800010a7983 */ /* 0x000f220000300a00 */
[C---:B---3--:R-:W-:Y:S03]  /*4a530*/  HMMA.16816.F32 R24, R16.reuse, R20, R24 ;  /* 0x000000141018723c */ /* 0x048fe60000001818 */
[----:B----4-:R-:W-:Y:S04]  /*4a540*/  STL.64 [R1+0x42b8], R10 ;  /* 0x0042b80a01007387 */ /* 0x010fe80000100a00 */
[----:B--2---:R0:W-:Y:S04]  /*4a550*/  STL.64 [R1+0x42b0], R8 ;  /* 0x0042b00801007387 */ /* 0x0041e80000100a00 */
[----:B0-----:R-:W2:Y:S04]  /*4a560*/  LDL.LU.64 R8, [R1+0x480] ;  /* 0x0004800001087983 */ /* 0x001ea80000300a00 */
[----:B------:R-:W2:Y:S04]  /*4a570*/  LDL.LU.64 R10, [R1+0x488] ;  /* 0x00048800010a7983 */ /* 0x000ea80000300a00 */
[----:B------:R-:W-:Y:S04]  /*4a580*/  STL.64 [R1+0x4218], R14 ;  /* 0x0042180e01007387 */ /* 0x000fe80000100a00 */
[----:B------:R0:W-:Y:S04]  /*4a590*/  STL.64 [R1+0x4210], R12 ;  /* 0x0042100c01007387 */ /* 0x0001e80000100a00 */
[----:B0-----:R-:W3:Y:S04]  /*4a5a0*/  LDL.LU.64 R12, [R1+0x410] ;  /* 0x00041000010c7983 */ /* 0x001ee80000300a00 */
[----:B------:R-:W3:Y:S04]  /*4a5b0*/  LDL.LU.64 R14, [R1+0x418] ;  /* 0x00041800010e7983 */ /* 0x000ee80000300a00 */
[----:B------:R-:W-:Y:S04]  /*4a5c0*/  STL.64 [R1+0x450], R24 ;  /* 0x0004501801007387 */ /* 0x000fe80000100a00 */
[----:B------:R0:W-:Y:S04]  /*4a5d0*/  STL.64 [R1+0x458], R26 ;  /* 0x0004581a01007387 */ /* 0x0001e80000100a00 */
[----:B0-----:R-:W4:Y:S04]  /*4a5e0*/  LDL.LU.64 R26, [R1+0x42c8] ;  /* 0x0042c800011a7983 */ /* 0x001f280000300a00 */
[----:B------:R-:W2:Y:S04]  /*4a5f0*/  LDL.LU.64 R24, [R1+0x42c0] ;  /* 0x0042c00001187983 */ /* 0x000ea80000300a00 */
[----:B------:R0:W-:Y:S04]  /*4a600*/  STL.64 [R1+0x4258], R22 ;  /* 0x0042581601007387 */ /* 0x0001e80000100a00 */
[----:B0-----:R-:W3:Y:S04]  /*4a610*/  LDL.LU R22, [R1+0x18] ;  /* 0x0000180001167983 */ /* 0x001ee80000300800 */
[----:B------:R-:W3:Y:S04]  /*4a620*/  LDL.LU R23, [R1+0x1c] ;  /* 0x00001c0001177983 */ /* 0x000ee80000300800 */
[----:B------:R-:W-:Y:S01]  /*4a630*/  STL.64 [R1+0x4250], R20 ;  /* 0x0042501401007387 */ /* 0x000fe20000100a00 */
[----:B--2---:R-:W-:Y:S03]  /*4a640*/  HMMA.16816.F32 R16, R16, R24, R8 ;  /* 0x000000181010723c */ /* 0x004fe60000001808 */
[----:B------:R-:W4:Y:S04]  /*4a650*/  LDL.LU.64 R10, [R1+0x42b8] ;  /* 0x0042b800010a7983 */ /* 0x000f280000300a00 */
[----:B------:R-:W4:-:S15]  /*4a660*/  LDL.LU.64 R8, [R1+0x42b0] ;  /* 0x0042b00001087983 */ /* 0x000f1e0000300a00 */
[----:B------:R-:W-:-:S01]  /*4a670*/  NOP ;  /* 0x0000000000007918 */ /* 0x000fc20000000000 */
[----:B------:R0:W-:Y:S04]  /*4a680*/  STL.64 [R1+0x440], R16 ;  /* 0x0004401001007387 */ /* 0x0001e80000100a00 */
[----:B------:R1:W-:Y:S04]  /*4a690*/  STL.64 [R1+0x448], R18 ;  /* 0x0004481201007387 */ /* 0x0003e80000100a00 */
[----:B0-----:R-:W3:Y:S04]  /*4a6a0*/  LDL.LU.64 R16, [R1+0x420] ;  /* 0x0004200001107983 */ /* 0x001ee80000300a00 */
[----:B-1----:R-:W3:Y:S01]  /*4a6b0*/  LDL.LU.64 R18, [R1+0x428] ;  /* 0x0004280001127983 */ /* 0x002ee20000300a00 */
[----:B------:R-:W-:-:S02]  /*4a6c0*/  F2FP.F16.E4M3.UNPACK_B R4, R4 ;  /* 0x00000004ff04723e */ /* 0x000fc400020006ff */
[----:B------:R-:W-:Y:S02]  /*4a6d0*/  F2FP.F16.E4M3.UNPACK_B R5, R5 ;  /* 0x00000005ff05723e */ /* 0x000fe400020006ff */
[----:B------:R-:W-:Y:S02]  /*4a6e0*/  F2FP.F16.E4M3.UNPACK_B R6, R6 ;  /* 0x00000006ff06723e */ /* 0x000fe400020006ff */
[----:B------:R-:W-:-:S07]  /*4a6f0*/  F2FP.F16.E4M3.UNPACK_B R7, R7 ;  /* 0x00000007ff07723e */ /* 0x000fce00020006ff */
[----:B----4-:R-:W-:Y:S01]  /*4a700*/  HMMA.16816.F32 R24, R4, R26, R8 ;  /* 0x0000001a0418723c */ /* 0x010fe20000001808 */
[----:B------:R-:W2:Y:S04]  /*4a710*/  LDL.LU.64 R10, [R1+0x42a8] ;  /* 0x0042a800010a7983 */ /* 0x000ea80000300a00 */
[----:B------:R-:W2:-:S15]  /*4a720*/  LDL.LU.64 R8, [R1+0x42a0] ;  /* 0x0042a00001087983 */ /* 0x000e9e0000300a00 */
[----:B------:R-:W-:-:S03]  /*4a730*/  NOP ;  /* 0x0000000000007918 */ /* 0x000fc60000000000 */
[----:B------:R-:W-:Y:S04]  /*4a740*/  STL.64 [R1+0x430], R24 ;  /* 0x0004301801007387 */ /* 0x000fe80000100a00 */
[----:B------:R0:W-:Y:S04]  /*4a750*/  STL.64 [R1+0x438], R26 ;  /* 0x0004381a01007387 */ /* 0x0001e80000100a00 */
[----:B0-----:R-:W2:Y:S04]  /*4a760*/  LDL.LU.64 R26, [R1+0x4298] ;  /* 0x00429800011a7983 */ /* 0x001ea80000300a00 */
[----:B------:R-:W4:Y:S01]  /*4a770*/  LDL.LU.64 R24, [R1+0x4290] ;  /* 0x0042900001187983 */ /* 0x000f220000300a00 */
[----:B---3--:R-:W-:Y:S03]  /*4a780*/  HMMA.16816.F32 R20, R4, R22, R16 ;  /* 0x000000160414723c */ /* 0x008fe60000001810 */
[----:B------:R-:W3:Y:S04]  /*4a790*/  LDL.LU.64 R16, [R1+0x460] ;  /* 0x0004600001107983 */ /* 0x000ee80000300a00 */
[----:B------:R-:W2:-:S15]  /*4a7a0*/  LDL.LU.64 R18, [R1+0x468] ;  /* 0x0004680001127983 */ /* 0x000e9e0000300a00 */
[----:B------:R-:W-:-:S01]  /*4a7b0*/  NOP ;  /* 0x0000000000007918 */ /* 0x000fc20000000000 */
[----:B------:R-:W-:Y:S04]  /*4a7c0*/  STL.64 [R1+0x420], R20 ;  /* 0x0004201401007387 */ /* 0x000fe80000100a00 */
[----:B------:R-:W-:Y:S01]  /*4a7d0*/  STL.64 [R1+0x428], R22 ;  /* 0x0004281601007387 */ /* 0x000fe20000100a00 */
[C---:B----4-:R-:W-:Y:S03]  /*4a7e0*/  HMMA.16816.F32 R12, R4.reuse, R24, R12 ;  /* 0x00000018040c723c */ /* 0x050fe6000000180c */
[----:B--2---:R0:W-:Y:S03]  /*4a7f0*/  STL.64 [R1+0x4208], R18 ;  /* 0x0042081201007387 */ /* 0x0041e60000100a00 */
[C---:B------:R-:W-:Y:S01]  /*4a800*/  HMMA.16816.F32 R8, R4.reuse, R26, R8 ;  /* 0x0000001a0408723c */ /* 0x040fe20000001808 */
[----:B0-----:R-:W2:Y:S04]  /*4a810*/  LDL.LU R18, [R1] ;  /* 0x0000000001127983 */ /* 0x001ea80000300800 */
[----:B------:R-:W2:Y:S04]  /*4a820*/  LDL.LU R19, [R1+0x4] ;  /* 0x0000040001137983 */ /* 0x000ea80000300800 */
[----:B---3--:R-:W-:Y:S04]  /*4a830*/  STL.64 [R1+0x4200], R16 ;  /* 0x0042001001007387 */ /* 0x008fe80000100a00 */
[----:B------:R-:W3:Y:S04]  /*4a840*/  LDL.LU.64 R24, [R1+0x3b0] ;  /* 0x0003b00001187983 */ /* 0x000ee80000300a00 */
[----:B------:R-:W-:Y:S04]  /*4a850*/  STL.64 [R1+0x410], R12 ;  /* 0x0004100c01007387 */ /* 0x000fe80000100a00 */
[----:B------:R-:W-:Y:S04]  /*4a860*/  STL.64 [R1+0x418], R14 ;  /* 0x0004180e01007387 */ /* 0x000fe80000100a00 */
[----:B------:R-:W4:Y:S04]  /*4a870*/  LDL.LU.64 R26, [R1+0x3b8] ;  /* 0x0003b800011a7983 */ /* 0x000f280000300a00 */
[----:B------:R-:W-:Y:S04]  /*4a880*/  STL.64 [R1+0x400], R8 ;  /* 0x0004000801007387 */ /* 0x000fe80000100a00 */
[----:B------:R-:W-:Y:S04]  /*4a890*/  STL.64 [R1+0x408], R10 ;  /* 0x0004080a01007387 */ /* 0x000fe80000100a00 */
[----:B----4-:R-:W-:Y:S04]  /*4a8a0*/  STL.64 [R1+0x4288], R26 ;  /* 0x0042881a01007387 */ /* 0x010fe80000100a00 */
[----:B---3--:R0:W-:Y:S04]  /*4a8b0*/  STL.64 [R1+0x4280], R24 ;  /* 0x0042801801007387 */ /* 0x0081e80000100a00 */
[----:B0-----:R-:W2:Y:S04]  /*4a8c0*/  LDL.LU.64 R24, [R1+0x3c0] ;  /* 0x0003c00001187983 */ /* 0x001ea80000300a00 */
[----:B------:R-:W2:Y:S04]  /*4a8d0*/  LDL.LU.64 R26, [R1+0x3c8] ;  /* 0x0003c800011a7983 */ /* 0x000ea80000300a00 */
[----:B------:R-:W3:Y:S04]  /*4a8e0*/  LDL.LU.64 R20, [R1+0x390] ;  /* 0x0003900001147983 */ /* 0x000ee80000300a00 */
[----:B------:R-:W4:Y:S04]  /*4a8f0*/  LDL.LU.64 R22, [R1+0x398] ;  /* 0x0003980001167983 */ /* 0x000f280000300a00 */
[----:B----4-:R-:W-:Y:S04]  /*4a900*/  STL.64 [R1+0x4268], R22 ;  /* 0x0042681601007387 */ /* 0x010fe80000100a00 */
[----:B---3--:R0:W-:Y:S04]  /*4a910*/  STL.64 [R1+0x4260], R20 ;  /* 0x0042601401007387 */ /* 0x0081e80000100a00 */
[----:B0-----:R-:W3:Y:S04]  /*4a920*/  LDL.LU.64 R20, [R1+0x3a0] ;  /* 0x0003a00001147983 */ /* 0x001ee80000300a00 */
[----:B------:R-:W3:Y:S04]  /*4a930*/  LDL.LU.64 R22, [R1+0x3a8] ;  /* 0x0003a80001167983 */ /* 0x000ee80000300a00 */
[----:B------:R-:W4:Y:S04]  /*4a940*/  LDL.LU.64 R8, [R1+0x370] ;  /* 0x0003700001087983 */ /* 0x000f280000300a00 */
[----:B------:R-:W2:Y:S04]  /*4a950*/  LDL.LU.64 R10, [R1+0x378] ;  /* 0x00037800010a7983 */ /* 0x000ea80000300a00 */
[----:B--2---:R-:W-:Y:S04]  /*4a960*/  STL.64 [R1+0x4248], R10 ;  /* 0x0042480a01007387 */ /* 0x004fe80000100a00 */
[----:B----4-:R0:W-:Y:S04]  /*4a970*/  STL.64 [R1+0x4240], R8 ;  /* 0x0042400801007387 */ /* 0x0101e80000100a00 */
[----:B0-----:R-:W2:Y:S04]  /*4a980*/  LDL.LU.64 R8, [R1+0x380] ;  /* 0x0003800001087983 */ /* 0x001ea80000300a00 */
[----:B------:R-:W2:Y:S04]  /*4a990*/  LDL.LU.64 R10, [R1+0x388] ;  /* 0x00038800010a7983 */ /* 0x000ea80000300a00 */
[----:B------:R-:W4:Y:S04]  /*4a9a0*/  LDL.LU.64 R12, [R1+0x350] ;  /* 0x00035000010c7983 */ /* 0x000f280000300a00 */
[----:B------:R-:W3:Y:S01]  /*4a9b0*/  LDL.LU.64 R14, [R1+0x358] ;  /* 0x00035800010e7983 */ /* 0x000ee20000300a00 */
[C---:B------:R-:W-:Y:S03]  /*4a9c0*/  HMMA.16816.F32 R16, R4.reuse, R18, R24 ;  /* 0x000000120410723c */ /* 0x040fe60000001818 */
[----:B---3--:R-:W-:Y:S04]  /*4a9d0*/  STL.64 [R1+0x4228], R14 ;  /* 0x0042280e01007387 */ /* 0x008fe80000100a00 */
[----:B----4-:R0:W-:Y:S04]  /*4a9e0*/  STL.64 [R1+0x4220], R12 ;  /* 0x0042200c01007387 */ /* 0x0101e80000100a00 */
[----:B0-----:R-:W3:Y:S04]  /*4a9f0*/  LDL.LU.64 R12, [R1+0x360] ;  /* 0x00036000010c7983 */ /* 0x001ee80000300a00 */
[----:B------:R-:W3:Y:S04]  /*4aa00*/  LDL.LU.64 R14, [R1+0x368] ;  /* 0x00036800010e7983 */ /* 0x000ee80000300a00 */
[----:B------:R-:W4:Y:S04]  /*4aa10*/  LDL.LU.64 R26, [R1+0x4288] ;  /* 0x00428800011a7983 */ /* 0x000f280000300a00 */
[----:B------:R-:W4:Y:S04]  /*4aa20*/  LDL.LU.64 R24, [R1+0x4280] ;  /* 0x0042800001187983 */ /* 0x000f280000300a00 */
[----:B------:R0:W-:Y:S04]  /*4aa30*/  STL.64 [R1+0x3f0], R16 ;  /* 0x0003f01001007387 */ /* 0x0001e80000100a00 */
[----:B------:R1:W-:Y:S04]  /*4aa40*/  STL.64 [R1+0x3f8], R18 ;  /* 0x0003f81201007387 */ /* 0x0003e80000100a00 */
[----:B0-----:R-:W3:Y:S04]  /*4aa50*/  LDL.LU.64 R16, [R1+0x2f0] ;  /* 0x0002f00001107983 */ /* 0x001ee80000300a00 */
[----:B-1----:R-:W3:Y:S01]  /*4aa60*/  LDL.LU.64 R18, [R1+0x2f8] ;  /* 0x0002f80001127983 */ /* 0x002ee20000300a00 */
[----:B----4-:R-:W-:-:S15]  /*4aa70*/  HMMA.16816.F32 R24, R4, R28, R24 ;  /* 0x0000001c0418723c */ /* 0x010fde0000001818 */
[----:B------:R-:W-:-:S08]  /*4aa80*/  NOP ;  /* 0x0000000000007918 */ /* 0x000fd00000000000 */
[----:B------:R-:W-:Y:S04]  /*4aa90*/  STL.64 [R1+0x3e0], R24 ;  /* 0x0003e01801007387 */ /* 0x000fe80000100a00 */
[----:B------:R0:W-:Y:S04]  /*4aaa0*/  STL.64 [R1+0x3e8], R26 ;  /* 0x0003e81a01007387 */ /* 0x0001e80000100a00 */
[----:B0-----:R-:W4:Y:S04]  /*4aab0*/  LDL.LU.64 R26, [R1+0x4278] ;  /* 0x00427800011a7983 */ /* 0x001f280000300a00 */
[----:B------:R-:W2:Y:S04]  /*4aac0*/  LDL.LU.64 R24, [R1+0x4270] ;  /* 0x0042700001187983 */ /* 0x000ea80000300a00 */
[----:B------:R-:W3:Y:S04]  /*4aad0*/  LDL.LU R28, [R1+0xbd0] ;  /* 0x000bd000011c7983 */ /* 0x000ee80000300800 */
[----:B------:R-:W3:Y:S01]  /*4aae0*/  LDL.LU R29, [R1+0xbe4] ;  /* 0x000be400011d7983 */ /* 0x000ee20000300800 */
[----:B----4-:R-:W-:-:S15]  /*4aaf0*/  HMMA.16816.F32 R20, R4, R26, R20 ;  /* 0x0000001a0414723c */ /* 0x010fde0000001814 */
[----:B------:R-:W-:-:S08]  /*4ab00*/  NOP ;  /* 0x0000000000007918 */ /* 0x000fd00000000000 */
[----:B------:R-:W-:Y:S04]  /*4ab10*/  STL.64 [R1+0x3d0], R20 ;  /* 0x0003d01401007387 */ /* 0x000fe80000100a00 */
[----:B------:R0:W-:Y:S04]  /*4ab20*/  STL.64 [R1+0x3d8], R22 ;  /* 0x0003d81601007387 */ /* 0x0001e80000100a00 */
[----:B0-----:R-:W2:Y:S04]  /*4ab30*/  LDL.LU.64 R22, [R1+0x4268] ;  /* 0x0042680001167983 */ /* 0x001ea80000300a00 */
[----:B------:R-:W2:Y:S04]  /*4ab40*/  LDL.LU.64 R20, [R1+0x4260] ;  /* 0x0042600001147983 */ /* 0x000ea80000300a00 */
[----:B------:R-:W4:Y:S04]  /*4ab50*/  LDL.LU R26, [R1+0xbc0] ;  /* 0x000bc000011a7983 */ /* 0x000f280000300800 */
[----:B------:R-:W4:Y:S01]  /*4ab60*/  LDL.LU R27, [R1+0xbd4] ;  /* 0x000bd400011b7983 */ /* 0x000f220000300800 */
[----:B--2---:R-:W-:-:S15]  /*4ab70*/  HMMA.16816.F32 R20, R4, R24, R20 ;  /* 0x000000180414723c */ /* 0x004fde0000001814 */
[----:B------:R-:W-:-:S08]  /*4ab80*/  NOP ;  /* 0x0000000000007918 */ /* 0x000fd00000000000 */
[----:B------:R-:W-:Y:S04]  /*4ab90*/  STL.64 [R1+0x3c0], R20 ;  /* 0x0003c01401007387 */ /* 0x000fe80000100a00 */
[----:B------:R0:W-:Y:S04]  /*4aba0*/  STL.64 [R1+0x3c8], R22 ;  /* 0x0003c81601007387 */ /* 0x0001e80000100a00 */
[----:B0-----:R-:W2:Y:S04]  /*4abb0*/  LDL.LU.64 R22, [R1+0x4258] ;  /* 0x0042580001167983 */ /* 0x001ea80000300a00 */
[----:B------:R-:W4:Y:S04]  /*4abc0*/  LDL.LU.64 R20, [R1+0x4250] ;  /* 0x0042500001147983 */ /* 0x000f280000300a00 */
[----:B------:R-:W4:Y:S04]  /*4abd0*/  LDL.LU R24, [R1+0xbb0] ;  /* 0x000bb00001187983 */ /* 0x000f280000300800 */
[----:B------:R-:W4:Y:S01]  /*4abe0*/  LDL.LU R25, [R1+0xbc4] ;  /* 0x000bc40001197983 */ /* 0x000f220000300800 */
[----:B--2---:R-:W-:-:S15]  /*4abf0*/  HMMA.16816.F32 R8, R4, R22, R8 ;  /* 0x000000160408723c */ /* 0x004fde0000001808 */
[----:B------:R-:W-:-:S08]  /*4ac00*/  NOP ;  /* 0x0000000000007918 */ /* 0x000fd00000000000 */
[----:B------:R-:W-:Y:S04]  /*4ac10*/  STL.64 [R1+0x3b0], R8 ;  /* 0x0003b00801007387 */ /* 0x000fe80000100a00 */
[----:B------:R0:W-:Y:S04]  /*4ac20*/  STL.64 [R1+0x3b8], R10 ;  /* 0x0003b80a01007387 */ /* 0x0001e80000100a00 */
[----:B0-----:R-:W2:Y:S04]  /*4ac30*/  LDL.LU.64 R10, [R1+0x4248] ;  /* 0x00424800010a7983 */ /* 0x001ea80000300a00 */
[----:B------:R-:W2:Y:S04]  /*4ac40*/  LDL.LU.64 R8, [R1+0x4240] ;  /* 0x0042400001087983 */ /* 0x000ea80000300a00 */
[----:B------:R-:W4:Y:S01]  /*4ac50*/  LDL.LU R23, [R1+0xbb8] ;  /* 0x000bb80001177983 */ /* 0x000f220000300800 */
[----:B--2---:R-:W-:-:S15]  /*4ac60*/  HMMA.16816.F32 R8, R4, R2, R8 ;  /* 0x000000020408723c */ /* 0x004fde0000001808 */
[----:B------:R-:W-:-:S08]  /*4ac70*/  NOP ;  /* 0x0000000000007918 */ /* 0x000fd00000000000 */
[----:B------:R-:W-:Y:S04]  /*4ac80*/  STL.64 [R1+0x3a0], R8 ;  /* 0x0003a00801007387 */ /* 0x000fe80000100a00 */
[----:B------:R0:W-:Y:S04]  /*4ac90*/  STL.64 [R1+0x3a8], R10 ;  /* 0x0003a80a01007387 */ /* 0x0001e80000100a00 */
[----:B0-----:R-:W2:Y:S04]  /*4aca0*/  LDL.LU.64 R10, [R1+0x4238] ;  /* 0x00423800010a7983 */ /* 0x001ea80000300a00 */
[----:B------:R-:W3:Y:S02]  /*4acb0*/  LDL.LU.64 R8, [R1+0x4230] ;  /* 0x0042300001087983 */ /* 0x000ee40000300a00 */
[----:B---3--:R-:W-:-:S15]  /*4acc0*/  HMMA.16816.F32 R12, R4, R8, R12 ;  /* 0x00000008040c723c */ /* 0x008fde000000180c */
[----:B------:R-:W-:-:S08]  /*4acd0*/  NOP ;  /* 0x0000000000007918 */ /* 0x000fd00000000000 */
[----:B------:R-:W-:Y:S04]  /*4ace0*/  STL.64 [R1+0x390], R12 ;  /* 0x0003900c01007387 */ /* 0x000fe80000100a00 */
[----:B------:R0:W-:Y:S04]  /*4acf0*/  STL.64 [R1+0x398], R14 ;  /* 0x0003980e01007387 */ /* 0x0001e80000100a00 */
[----:B0-----:R-:W2:Y:S04]  /*4ad00*/  LDL.LU.64 R14, [R1+0x4228] ;  /* 0x00422800010e7983 */ /* 0x001ea80000300a00 */
[----:B------:R-:W2:Y:S02]  /*4ad10*/  LDL.LU.64 R12, [R1+0x4220] ;  /* 0x00422000010c7983 */ /* 0x000ea40000300a00 */
[----:B--2---:R-:W-:Y:S02]  /*4ad20*/  HMMA.16816.F32 R8, R4, R10, R12 ;  /* 0x0000000a0408723c */ /* 0x004fe4000000180c */
[----:B------:R-:W2:Y:S04]  /*4ad30*/  LDL.LU.64 R14, [R1+0x4218] ;  /* 0x00421800010e7983 */ /* 0x000ea80000300a00 */
        /* <DEDUP_REMOVED lines=10> */
[----:B0-----:R-:W3:Y:S04]  /*4ade0*/  LDL.LU.64 R18, [R1+0x4208] ;  /* 0x0042080001127983 */ /* 0x001ee80000300a00 */
[----:B------:R-:W3:Y:S01]  /*4adf0*/  LDL.LU.64 R16, [R1+0x4200] ;  /* 0x0042000001107983 */ /* 0x000ee20000300a00 */
[----:B--2---:R-:W-:Y:S01]  /*4ae00*/  HMMA.16816.F32 R8, R4, R14, R8 ;  /* 0x0000000e0408723c */ /* 0x004fe20000001808 */
[----:B----4-:R-:W-:-:S02]  /*4ae10*/  IMAD R2, R24, 0x100, R23 ;  /* 0x0000010018027824 */ /* 0x010fc400078e0217 */
[----:B------:R-:W-:-:S15]  /*4ae20*/  IMAD R3, R26, 0x100, R25 ;  /* 0x000001001a037824 */ /* 0x000fde00078e0219 */
[----:B------:R-:W-:-:S05]  /*4ae30*/  NOP ;  /* 0x0000000000007918 */ /* 0x000fca0000000000 */
[----:B------:R0:W-:Y:S04]  /*4ae40*/  STL.64 [R1+0x360], R8 ;  /* 0x0003600801007387 */ /* 0x0001e80000100a00 */
[----:B------:R-:W-:Y:S04]  /*4ae50*/  STL.64 [R1+0x368], R10 ;  /* 0x0003680a01007387 */ /* 0x000fe80000100a00 */
[----:B------:R-:W2:Y:S01]  /*4ae60*/  LDL.LU R24, [R1+0x70] ;  /* 0x0000700001187983 */ /* 0x000ea20000300800 */
[----:B0-----:R-:W-:Y:S02]  /*4ae70*/  IMAD R8, R28, 0x100, R27 ;  /* 0x000001001c087824 */ /* 0x001fe400078e021b */
[----:B------:R-:W-:Y:S01]  /*4ae80*/  IMAD R9, R0, 0x100, R29 ;  /* 0x0000010000097824 */ /* 0x000fe200078e021d */
[----:B---3--:R-:W-:-:S15]  /*4ae90*/  HMMA.16816.F32 R12, R4, R20, R16 ;  /* 0x00000014040c723c */ /* 0x008fde0000001810 */
[----:B------:R-:W-:-:S08]  /*4aea0*/  NOP ;  /* 0x0000000000007918 */ /* 0x000fd00000000000 */
[----:B------:R-:W-:Y:S04]  /*4aeb0*/  STL.64 [R1+0x350], R12 ;  /* 0x0003500c01007387 */ /* 0x000fe80000100a00 */
[----:B------:R0:W-:Y:S04]  /*4aec0*/  STL.64 [R1+0x358], R14 ;  /* 0x0003580e01007387 */ /* 0x0001e80000100a00 */
[----:B------:R-:W2:Y:S04]  /*4aed0*/  LDL.LU R25, [R1+0x74] ;  /* 0x0000740001197983 */ /* 0x000ea80000300800 */
[----:B------:R-:W3:Y:S04]  /*4aee0*/  LDL.LU R26, [R1+0x78] ;  /* 0x00007800011a7983 */ /* 0x000ee80000300800 */
[----:B------:R-:W3:Y:S04]  /*4aef0*/  LDL.LU R27, [R1+0x7c] ;  /* 0x00007c00011b7983 */ /* 0x000ee80000300800 */
[----:B------:R-:W4:Y:S04]  /*4af00*/  LDL.LU R20, [R1+0x630] ;  /* 0x0006300001147983 */ /* 0x000f280000300800 */
[----:B------:R-:W4:Y:S04]  /*4af10*/  LDL.LU R21, [R1+0x634] ;  /* 0x0006340001157983 */ /* 0x000f280000300800 */
[----:B------:R-:W4:Y:S04]  /*4af20*/  LDL.LU R0, [R1+0x644] ;  /* 0x0006440001007983 */ /* 0x000f280000300800 */
[----:B0-----:R-:W2:Y:S04]  /*4af30*/  LDL.LU R14, [R1+0x650] ;  /* 0x00065000010e7983 */ /* 0x001ea80000300800 */
[----:B------:R-:W2:Y:S04]  /*4af40*/  LDL.LU R15, [R1+0x654] ;  /* 0x00065400010f7983 */ /* 0x000ea80000300800 */
[----:B--2---:R0:W-:Y:S04]  /*4af50*/  STL.64 [R1+0x41e8], R14 ;  /* 0x0041e80e01007387 */ /* 0x0041e80000100a00 */
[----:B0-----:R-:W2:Y:S04]  /*4af60*/  LDL.LU R14, [R1+0x28] ;  /* 0x00002800010e7983 */ /* 0x001ea80000300800 */
[----:B------:R-:W2:Y:S04]  /*4af70*/  LDL.LU R15, [R1+0x2c] ;  /* 0x00002c00010f7983 */ /* 0x000ea80000300800 */
[----:B---3--:R-:W-:Y:S04]  /*4af80*/  STL.64 [R1+0x41e0], R26 ;  /* 0x0041e01a01007387 */ /* 0x008fe80000100a00 */
[----:B------:R0:W-:Y:S04]  /*4af90*/  STL.64 [R1+0x41d8], R24 ;  /* 0x0041d81801007387 */ /* 0x0001e80000100a00 */
[----:B0-----:R-:W3:Y:S04]  /*4afa0*/  LDL.LU R24, [R1+0x50] ;  /* 0x0000500001187983 */ /* 0x001ee80000300800 */
[----:B------:R-:W3:Y:S04]  /*4afb0*/  LDL.LU R25, [R1+0x54] ;  /* 0x0000540001197983 */ /* 0x000ee80000300800 */
[----:B------:R-:W4:Y:S04]  /*4afc0*/  LDL.LU R26, [R1+0x58] ;  /* 0x00005800011a7983 */ /* 0x000f280000300800 */
[----:B------:R-:W4:Y:S04]  /*4afd0*/  LDL.LU R27, [R1+0x5c] ;  /* 0x00005c00011b7983 */ /* 0x000f280000300800 */
[----:B----4-:R-:W-:Y:S04]  /*4afe0*/  STL.64 [R1+0x41f8], R26 ;  /* 0x0041f81a01007387 */ /* 0x010fe80000100a00 */
[----:B---3--:R0:W-:Y:S04]  /*4aff0*/  STL.64 [R1+0x41f0], R24 ;  /* 0x0041f01801007387 */ /* 0x0081e80000100a00 */
[----:B0-----:R-:W2:Y:S04]  /*4b000*/  LDL.LU.64 R24, [R1+0x2a0] ;  /* 0x0002a00001187983 */ /* 0x001ea80000300a00 */
[----:B------:R-:W2:Y:S04]  /*4b010*/  LDL.LU.64 R26, [R1+0x2a8] ;  /* 0x0002a800011a7983 */ /* 0x000ea80000300a00 */
[----:B------:R-:W3:Y:S04]  /*4b020*/  LDL.LU R12, [R1+0x670] ;  /* 0x00067000010c7983 */ /* 0x000ee80000300800 */
[----:B------:R-:W4:Y:S04]  /*4b030*/  LDL.LU R13, [R1+0x674] ;  /* 0x00067400010d7983 */ /* 0x000f280000300800 */
[----:B------:R-:W4:Y:S04]  /*4b040*/  LDL.LU R22, [R1+0x6c0] ;  /* 0x0006c00001167983 */ /* 0x000f280000300800 */
[----:B------:R-:W4:Y:S04]  /*4b050*/  LDL.LU R23, [R1+0x6c4] ;  /* 0x0006c40001177983 */ /* 0x000f280000300800 */
[----:B------:R-:W4:Y:S04]  /*4b060*/  LDL.LU R28, [R1+0x6e0] ;  /* 0x0006e000011c7983 */ /* 0x000f280000300800 */
[----:B------:R-:W4:Y:S01]  /*4b070*/  LDL.LU R29, [R1+0x6e4] ;  /* 0x0006e400011d7983 */ /* 0x000f220000300800 */
[----:B------:R-:W-:-:S02]  /*4b080*/  F2FP.F16.E4M3.UNPACK_B R16, R2 ;  /* 0x00000002ff10723e */ /* 0x000fc400020006ff */
[----:B------:R-:W-:Y:S01]  /*4b090*/  F2FP.F16.E4M3.UNPACK_B R18, R8 ;  /* 0x00000008ff12723e */ /* 0x000fe200020006ff */
[----:B------:R-:W3:Y:S01]  /*4b0a0*/  LDL.LU R2, [R1+0x640] ;  /* 0x0006400001027983 */ /* 0x000ee20000300800 */
[----:B------:R-:W-:-:S03]  /*4b0b0*/  F2FP.F16.E4M3.UNPACK_B R19, R9 ;  /* 0x00000009ff13723e */ /* 0x000fc600020006ff */
[----:B------:R-:W4:Y:S04]  /*4b0c0*/  LDL.LU R8, [R1+0x60] ;  /* 0x0000600001087983 */ /* 0x000f280000300800 */
[----:B------:R-:W4:Y:S04]  /*4b0d0*/  LDL.LU R9, [R1+0x64] ;  /* 0x0000640001097983 */ /* 0x000f280000300800 */
[----:B------:R-:W4:Y:S04]  /*4b0e0*/  LDL.LU R10, [R1+0x68] ;  /* 0x00006800010a7983 */ /* 0x000f280000300800 */
[----:B------:R-:W4:Y:S01]  /*4b0f0*/  LDL.LU R11, [R1+0x6c] ;  /* 0x00006c00010b7983 */ /* 0x000f220000300800 */
[----:B--2---:R-:W-:Y:S03]  /*4b100*/  HMMA.16816.F32 R4, R4, R14, R24 ;  /* 0x0000000e0404723c */ /* 0x004fe60000001818 */
[----:B------:R-:W2:Y:S04]  /*4b110*/  LDL.LU.64 R26, [R1+0x41f8] ;  /* 0x0041f800011a7983 */ /* 0x000ea80000300a00 */
[----:B------:R-:W2:Y:S04]  /*4b120*/  LDL.LU.64 R24, [R1+0x41f0] ;  /* 0x0041f00001187983 */ /* 0x000ea80000300a00 */
[----:B------:R-:W4:-:S12]  /*4b130*/  LDL.LU.64 R14, [R1+0x41e8] ;  /* 0x0041e800010e7983 */ /* 0x000f180000300a00 */
[----:B------:R0:W-:Y:S04]  /*4b140*/  STL.64 [R1+0x470], R4 ;  /* 0x0004700401007387 */ /* 0x0001e80000100a00 */
[----:B------:R1:W-:Y:S04]  /*4b150*/  STL.64 [R1+0x478], R6 ;  /* 0x0004780601007387 */ /* 0x0003e80000100a00 */
[----:B0-----:R-:W4:Y:S04]  /*4b160*/  LDL.LU R4, [R1+0x40] ;  /* 0x0000400001047983 */ /* 0x001f280000300800 */
[----:B------:R-:W4:Y:S04]  /*4b170*/  LDL.LU R5, [R1+0x44] ;  /* 0x0000440001057983 */ /* 0x000f280000300800 */
[----:B-1----:R-:W4:Y:S04]  /*4b180*/  LDL.LU R6, [R1+0x48] ;  /* 0x0000480001067983 */ /* 0x002f280000300800 */
[----:B------:R-:W4:Y:S01]  /*4b190*/  LDL.LU R7, [R1+0x4c] ;  /* 0x00004c0001077983 */ /* 0x000f220000300800 */
[----:B------:R-:W-:-:S02]  /*4b1a0*/  F2FP.F16.E4M3.UNPACK_B R17, R3 ;  /* 0x00000003ff11723e */ /* 0x000fc400020006ff */
[----:B------:R-:W-:Y:S02]  /*4b1b0*/  F2FP.F16.E4M3.UNPACK_B R20, R20.H1 ;  /* 0x00000014ff14723e */ /* 0x000fe400030006ff */
[----:B------:R-:W-:Y:S02]  /*4b1c0*/  F2FP.F16.E4M3.UNPACK_B R21, R21.H1 ;  /* 0x00000015ff15723e */ /* 0x000fe400030006ff */
[----:B---3--:R-:W-:Y:S02]  /*4b1d0*/  F2FP.F16.E4M3.UNPACK_B R2, R2.H1 ;  /* 0x00000002ff02723e */ /* 0x008fe400030006ff */
[----:B------:R-:W-:Y:S01]  /*4b1e0*/  F2FP.F16.E4M3.UNPACK_B R3, R0.H1 ;  /* 0x00000000ff03723e */ /* 0x000fe200030006ff */
[----:B------:R-:W-:Y:S04]  /*4b1f0*/  STL [R1+0x30], R20 ;  /* 0x0000301401007387 */ /* 0x000fe80000100800 */
[----:B------:R-:W-:Y:S01]  /*4b200*/  STL [R1+0x34], R21 ;  /* 0x0000341501007387 */ /* 0x000fe20000100800 */
[----:B------:R-:W-:Y:S01]  /*4b210*/  IMAD.MOV.U32 R0, RZ, RZ, R21 ;  /* 0x000000ffff007224 */ /* 0x000fe200078e0015 */
[C---:B--2---:R-:W-:Y:S06]  /*4b220*/  HMMA.16816.F32 R24, R16.reuse, R2, R24 ;  /* 0x000000021018723c */ /* 0x044fec0000001818 */
[----:B----4-:R-:W-:-:S15]  /*4b230*/  HMMA.16816.F32 R4, R16, R20, R4 ;  /* 0x000000141004723c */ /* 0x010fde0000001804 */
[----:B------:R-:W-:-:S08]  /*4b240*/  NOP ;  /* 0x0000000000007918 */ /* 0x000fd00000000000 */
[----:B------:R-:W-:Y:S04]  /*4b250*/  STL.64 [R1+0x490], R4 ;  /* 0x0004900401007387 */ /* 0x000fe80000100a00 */
[----:B------:R0:W-:Y:S04]  /*4b260*/  STL.64 [R1+0x498], R6 ;  /* 0x0004980601007387 */ /* 0x0001e80000100a00 */
[----:B------:R-:W-:Y:S04]  /*4b270*/  STL.64 [R1+0x18], R2 ;  /* 0x0000180201007387 */ /* 0x000fe80000100a00 */
[----:B------:R-:W-:Y:S01]  /*4b280*/  STL [R1+0x4148], R0 ;  /* 0x0041480001007387 */ /* 0x000fe20000100800 */
[----:B0-----:R-:W-:-:S05]  /*4b290*/  IMAD.MOV.U32 R7, RZ, RZ, R20 ;  /* 0x000000ffff077224 */ /* 0x001fca00078e0014 */
[----:B------:R-:W-:Y:S04]  /*4b2a0*/  STL [R1+0x4144], R7 ;  /* 0x0041440701007387 */ /* 0x000fe80000100800 */
[----:B------:R-:W-:Y:S04]  /*4b2b0*/  STL.64 [R1+0x4a0], R24 ;  /* 0x0004a01801007387 */ /* 0x000fe80000100a00 */
[----:B------:R0:W-:Y:S04]  /*4b2c0*/  STL.64 [R1+0x4a8], R26 ;  /* 0x0004a81a01007387 */ /* 0x0001e80000100a00 */
[----:B0-----:R-:W2:Y:S04]  /*4b2d0*/  LDL.LU.64 R26, [R1+0x41e0] ;  /* 0x0041e000011a7983 */ /* 0x001ea80000300a00 */
[----:B------:R-:W2:Y:S01]  /*4b2e0*/  LDL.LU.64 R24, [R1+0x41d8] ;  /* 0x0041d80001187983 */ /* 0x000ea20000300a00 */
[----:B------:R-:W-:-:S02]  /*4b2f0*/  F2FP.F16.E4M3.UNPACK_B R4, R14.H1 ;  /* 0x0000000eff04723e */ /* 0x000fc400030006ff */
[----:B------:R-:W-:-:S07]  /*4b300*/  F2FP.F16.E4M3.UNPACK_B R5, R15.H1 ;  /* 0x0000000fff05723e */ /* 0x000fce00030006ff */
[----:B------:R-:W-:Y:S01]  /*4b310*/  HMMA.16816.F32 R8, R16, R4, R8 ;  /* 0x000000041008723c */ /* 0x000fe20000001808 */
[----:B------:R-:W-:Y:S02]  /*4b320*/  IMAD.MOV.U32 R14, RZ, RZ, R3 ;  /* 0x000000ffff0e7224 */ /* 0x000fe400078e0003 */
[----:B------:R-:W-:Y:S01]  /*4b330*/  IMAD.MOV.U32 R15, RZ, RZ, R2 ;  /* 0x000000ffff0f7224 */ /* 0x000fe200078e0002 */
[----:B------:R-:W-:Y:S02]  /*4b340*/  F2FP.F16.E4M3.UNPACK_B R2, R12.H1 ;  /* 0x0000000cff02723e */ /* 0x000fe400030006ff */
[----:B------:R-:W-:Y:S01]  /*4b350*/  F2FP.F16.E4M3.UNPACK_B R3, R13.H1 ;  /* 0x0000000dff03723e */ /* 0x000fe200030006ff */
[----:B------:R0:W-:Y:S04]  /*4b360*/  STL.64 [R1+0x10], R4 ;  /* 0x0000100401007387 */ /* 0x0001e80000100a00 */
[----:B------:R-:W-:Y:S04]  /*4b370*/  STL [R1+0x4150], R14 ;  /* 0x0041500e01007387 */ /* 0x000fe80000100800 */
[----:B------:R-:W-:Y:S01]  /*4b380*/  STL [R1+0x414c], R15 ;  /* 0x00414c0f01007387 */ /* 0x000fe20000100800 */
[----:B------:R-:W-:-:S07]  /*4b390*/  IMAD.MOV.U32 R20, RZ, RZ, R5 ;  /* 0x000000ffff147224 */ /* 0x000fce00078e0005 */
[----:B------:R-:W-:Y:S04]  /*4b3a0*/  STL.64 [R1+0x4c0], R8 ;  /* 0x0004c00801007387 */ /* 0x000fe80000100a00 */
[----:B------:R-:W-:Y:S01]  /*4b3b0*/  STL.64 [R1+0x4c8], R10 ;  /* 0x0004c80a01007387 */ /* 0x000fe20000100a00 */
[----:B------:R-:W-:Y:S01]  /*4b3c0*/  IMAD.MOV.U32 R21, RZ, RZ, R4 ;  /* 0x000000ffff157224 */ /* 0x000fe200078e0004 */
[----:B------:R-:W-:Y:S02]  /*4b3d0*/  F2FP.F16.E4M3.UNPACK_B R0, R22.H1 ;  /* 0x00000016ff00723e */ /* 0x000fe400030006ff */
[----:B------:R-:W-:Y:S04]  /*4b3e0*/  STL.64 [R1+0x8], R2 ;  /* 0x0000080201007387 */ /* 0x000fe80000100a00 */
[----:B------:R-:W-:Y:S01]  /*4b3f0*/  STL [R1+0x4158], R20 ;  /* 0x0041581401007387 */ /* 0x000fe20000100800 */
[----:B0-----:R-:W-:-:S03]  /*4b400*/  F2FP.F16.E4M3.UNPACK_B R4, R23.H1 ;  /* 0x00000017ff04723e */ /* 0x001fc600030006ff */
[----:B------:R-:W-:Y:S04]  /*4b410*/  STL [R1+0x4154], R21 ;  /* 0x0041541501007387 */ /* 0x000fe80000100800 */
[----:B------:R0:W-:Y:S01]  /*4b420*/  STL [R1], R0 ;  /* 0x0000000001007387 */ /* 0x0001e20000100800 */
[----:B------:R-:W-:Y:S02]  /*4b430*/  F2FP.F16.E4M3.UNPACK_B R28, R28.H1 ;  /* 0x0000001cff1c723e */ /* 0x000fe400030006ff */
[----:B------:R-:W-:Y:S01]  /*4b440*/  F2FP.F16.E4M3.UNPACK_B R29, R29.H1 ;  /* 0x0000001dff1d723e */ /* 0x000fe200030006ff */
[----:B------:R-:W-:Y:S01]  /*4b450*/  STL [R1+0x4], R4 ;  /* 0x0000040401007387 */ /* 0x000fe20000100800 */
[----:B0-----:R-:W-:Y:S01]  /*4b460*/  IMAD.MOV.U32 R0, RZ, RZ, R2 ;  /* 0x000000ffff007224 */ /* 0x001fe200078e0002 */
[----:B--2---:R-:W-:-:S15]  /*4b470*/  HMMA.16816.F32 R8, R16, R2, R24 ;  /* 0x000000021008723c */ /* 0x004fde0000001818 */
[----:B------:R-:W-:-:S08]  /*4b480*/  NOP ;  /* 0x0000000000007918 */ /* 0x000fd00000000000 */
[----:B------:R-:W-:Y:S04]  /*4b490*/  STL.64 [R1+0x4e0], R8 ;  /* 0x0004e00801007387 */ /* 0x000fe80000100a00 */
[----:B------:R0:W-:Y:S04]  /*4b4a0*/  STL.64 [R1+0x4e8], R10 ;  /* 0x0004e80a01007387 */ /* 0x0001e80000100a00 */
[----:B------:R1:W-:Y:S04]  /*4b4b0*/  STL [R1+0x415c], R0 ;  /* 0x00415c0001007387 */ /* 0x0003e80000100800 */
[----:B------:R-:W-:Y:S04]  /*4b4c0*/  STL.64 [R1+0x41c0], R28 ;  /* 0x0041c01c01007387 */ /* 0x000fe80000100a00 */
[----:B0-----:R-:W2:Y:S04]  /*4b4d0*/  LDL.LU R10, [R1+0x6d0] ;  /* 0x0006d000010a7983 */ /* 0x001ea80000300800 */
[----:B------:R-:W2:Y:S04]  /*4b4e0*/  LDL.LU R11, [R1+0x6d4] ;  /* 0x0006d400010b7983 */ /* 0x000ea80000300800 */
[----:B-1----:R-:W3:Y:S04]  /*4b4f0*/  LDL.LU R0, [R1+0xc68] ;  /* 0x000c680001007983 */ /* 0x002ee80000300800 */
[----:B------:R-:W4:Y:S04]  /*4b500*/  LDL.LU R4, [R1+0xc64] ;  /* 0x000c640001047983 */ /* 0x000f280000300800 */
[----:B------:R-:W2:Y:S04]  /*4b510*/  LDL.LU R20, [R1+0xc70] ;  /* 0x000c700001147983 */ /* 0x000ea80000300800 */
[----:B------:R-:W4:Y:S04]  /*4b520*/  LDL.LU R5, [R1+0xc6c] ;  /* 0x000c6c0001057983 */ /* 0x000f280000300800 */
[----:B------:R-:W2:Y:S04]  /*4b530*/  LDL.LU R21, [R1+0xc78] ;  /* 0x000c780001157983 */ /* 0x000ea80000300800 */
[----:B------:R-:W3:Y:S01]  /*4b540*/  LDL.LU R6, [R1+0xc74] ;  /* 0x000c740001067983 */ /* 0x000ee20000300800 */
[----:B------:R-:W-:-:S05]  /*4b550*/  IMAD.MOV.U32 R7, RZ, RZ, R3 ;  /* 0x000000ffff077224 */ /* 0x000fca00078e0003 */
[----:B---3--:R-:W-:Y:S04]  /*4b560*/  STL.64 [R1+0x4168], R6 ;  /* 0x0041680601007387 */ /* 0x008fe80000100a00 */
[----:B----4-:R0:W-:Y:S04]  /*4b570*/  STL.64 [R1+0x4160], R4 ;  /* 0x0041600401007387 */ /* 0x0101e80000100a00 */
[----:B0-----:R-:W3:Y:S04]  /*4b580*/  LDL.LU R4, [R1+0xe0] ;  /* 0x0000e00001047983 */ /* 0x001ee80000300800 */
[----:B------:R-:W3:Y:S04]  /*4b590*/  LDL.LU R5, [R1+0xe4] ;  /* 0x0000e40001057983 */ /* 0x000ee80000300800 */
[----:B------:R-:W4:Y:S04]  /*4b5a0*/  LDL.LU R6, [R1+0xe8] ;  /* 0x0000e80001067983 */ /* 0x000f280000300800 */
[----:B------:R-:W4:Y:S04]  /*4b5b0*/  LDL.LU R7, [R1+0xec] ;  /* 0x0000ec0001077983 */ /* 0x000f280000300800 */
[----:B------:R-:W2:Y:S04]  /*4b5c0*/  LDL.LU R22, [R1+0x680] ;  /* 0x0006800001167983 */ /* 0x000ea80000300800 */
[----:B------:R-:W2:Y:S04]  /*4b5d0*/  LDL.LU R23, [R1+0x684] ;  /* 0x0006840001177983 */ /* 0x000ea80000300800 */
[----:B--2---:R-:W-:Y:S04]  /*4b5e0*/  STL.64 [R1+0x41a8], R22 ;  /* 0x0041a81601007387 */ /* 0x004fe80000100a00 */
[----:B------:R0:W-:Y:S04]  /*4b5f0*/  STL.64 [R1+0x41a0], R20 ;  /* 0x0041a01401007387 */ /* 0x0001e80000100a00 */
[----:B0-----:R-:W2:Y:S04]  /*4b600*/  LDL.LU R20, [R1+0xa0] ;  /* 0x0000a00001147983 */ /* 0x001ea80000300800 */
[----:B------:R-:W2:Y:S04]  /*4b610*/  LDL.LU R21, [R1+0xa4] ;  /* 0x0000a40001157983 */ /* 0x000ea80000300800 */
[----:B------:R-:W3:Y:S04]  /*4b620*/  LDL.LU R22, [R1+0xa8] ;  /* 0x0000a80001167983 */ /* 0x000ee80000300800 */
[----:B------:R-:W3:Y:S04]  /*4b630*/  LDL.LU R23, [R1+0xac] ;  /* 0x0000ac0001177983 */ /* 0x000ee80000300800 */
[----:B------:R-:W4:Y:S04]  /*4b640*/  LDL.64 R28, [R1] ;  /* 0x00000000011c7983 */ /* 0x000f280000100a00 */
[----:B---3--:R-:W-:Y:S04]  /*4b650*/  STL.64 [R1+0x41b8], R22 ;  /* 0x0041b81601007387 */ /* 0x008fe80000100a00 */
[----:B--2---:R0:W-:Y:S04]  /*4b660*/  STL.64 [R1+0x41b0], R20 ;  /* 0x0041b01401007387 */ /* 0x0041e80000100a00 */
[----:B0-----:R-:W2:Y:S04]  /*4b670*/  LDL.LU R20, [R1+0x90] ;  /* 0x0000900001147983 */ /* 0x001ea80000300800 */
[----:B------:R-:W2:Y:S04]  /*4b680*/  LDL.LU R21, [R1+0x94] ;  /* 0x0000940001157983 */ /* 0x000ea80000300800 */
[----:B------:R-:W3:Y:S04]  /*4b690*/  LDL.LU R22, [R1+0x98] ;  /* 0x0000980001167983 */ /* 0x000ee80000300800 */
[----:B------:R-:W3:Y:S04]  /*4b6a0*/  LDL.LU R23, [R1+0x9c] ;  /* 0x00009c0001177983 */ /* 0x000ee80000300800 */
[----:B---3--:R-:W-:Y:S04]  /*4b6b0*/  STL.64 [R1+0x41d0], R22 ;  /* 0x0041d01601007387 */ /* 0x008fe80000100a00 */
[----:B--2---:R0:W-:Y:S04]  /*4b6c0*/  STL.64 [R1+0x41c8], R20 ;  /* 0x0041c81401007387 */ /* 0x0041e80000100a00 */
[----:B0-----:R-:W4:Y:S04]  /*4b6d0*/  LDL.LU R20, [R1+0x80] ;  /* 0x0000800001147983 */ /* 0x001f280000300800 */
[----:B------:R-:W4:Y:S04]  /*4b6e0*/  LDL.LU R21, [R1+0x84] ;  /* 0x0000840001157983 */ /* 0x000f280000300800 */
[----:B------:R-:W4:Y:S04]  /*4b6f0*/  LDL.LU R22, [R1+0x88] ;  /* 0x0000880001167983 */ /* 0x000f280000300800 */
[----:B------:R-:W4:Y:S04]  /*4b700*/  LDL.LU R23, [R1+0x8c] ;  /* 0x00008c0001177983 */ /* 0x000f280000300800 */
[----:B------:R-:W2:Y:S04]  /*4b710*/  LDL.LU R26, [R1+0x690] ;  /* 0x00069000011a7983 */ /* 0x000ea80000300800 */
[----:B------:R-:W3:Y:S04]  /*4b720*/  LDL.LU R27, [R1+0x694] ;  /* 0x00069400011b7983 */ /* 0x000ee80000300800 */
[----:B------:R-:W3:Y:S04]  /*4b730*/  LDL.LU R24, [R1+0x660] ;  /* 0x0006600001187983 */ /* 0x000ee80000300800 */
[----:B------:R-:W3:Y:S04]  /*4b740*/  LDL.LU R25, [R1+0x664] ;  /* 0x0006640001197983 */ /* 0x000ee80000300800 */
[----:B------:R-:W3:Y:S04]  /*4b750*/  LDL.LU R2, [R1+0x6a0] ;  /* 0x0006a00001027983 */ /* 0x000ee80000300800 */
[----:B------:R-:W3:Y:S04]  /*4b760*/  LDL.LU R3, [R1+0x6a4] ;  /* 0x0006a40001037983 */ /* 0x000ee80000300800 */
[----:B------:R-:W4:Y:S04]  /*4b770*/  LDL.LU R8, [R1+0x6b0] ;  /* 0x0006b00001087983 */ /* 0x000f280000300800 */
[----:B------:R-:W4:Y:S04]  /*4b780*/  LDL.LU R9, [R1+0x6b4] ;  /* 0x0006b40001097983 */ /* 0x000f280000300800 */
[----:B------:R-:W-:Y:S04]  /*4b790*/  STL.64 [R1+0x4188], R10 ;  /* 0x0041880a01007387 */ /* 0x000fe80000100a00 */
[----:B----4-:R0:W-:Y:S04]  /*4b7a0*/  STL.64 [R1+0x4180], R8 ;  /* 0x0041800801007387 */ /* 0x0101e80000100a00 */
[----:B0-----:R-:W4:Y:S04]  /*4b7b0*/  LDL.LU R8, [R1+0xc0] ;  /* 0x0000c00001087983 */ /* 0x001f280000300800 */
[----:B------:R-:W4:Y:S04]  /*4b7c0*/  LDL.LU R9, [R1+0xc4] ;  /* 0x0000c40001097983 */ /* 0x000f280000300800 */
[----:B------:R-:W2:Y:S04]  /*4b7d0*/  LDL.LU R10, [R1+0xc8] ;  /* 0x0000c800010a7983 */ /* 0x000ea80000300800 */
[----:B------:R-:W2:Y:S01]  /*4b7e0*/  LDL.LU R11, [R1+0xcc] ;  /* 0x0000cc00010b7983 */ /* 0x000ea20000300800 */
[----:B------:R-:W-:Y:S06]  /*4b7f0*/  HMMA.16816.F32 R20, R16, R28, R20 ;  /* 0x0000001c1014723c */ /* 0x000fec0000001814 */
[----:B------:R-:W-:-:S02]  /*4b800*/  IMAD.MOV.U32 R14, RZ, RZ, R28 ;  /* 0x000000ffff0e7224 */ /* 0x000fc400078e001c */
[----:B------:R-:W-:Y:S01]  /*4b810*/  IMAD.MOV.U32 R15, RZ, RZ, R29 ;  /* 0x000000ffff0f7224 */ /* 0x000fe200078e001d */
[----:B--2---:R-:W-:Y:S04]  /*4b820*/  STL.64 [R1+0x4198], R10 ;  /* 0x0041980a01007387 */ /* 0x004fe80000100a00 */
[----:B----4-:R0:W-:Y:S04]  /*4b830*/  STL.64 [R1+0x4190], R8 ;  /* 0x0041900801007387 */ /* 0x0101e80000100a00 */
[----:B0-----:R-:W2:Y:S04]  /*4b840*/  LDL.LU R8, [R1+0xb0] ;  /* 0x0000b00001087983 */ /* 0x001ea80000300800 */
[----:B------:R-:W2:Y:S04]  /*4b850*/  LDL.LU R9, [R1+0xb4] ;  /* 0x0000b40001097983 */ /* 0x000ea80000300800 */
[----:B------:R-:W2:Y:S04]  /*4b860*/  LDL.LU R10, [R1+0xb8] ;  /* 0x0000b800010a7983 */ /* 0x000ea80000300800 */
[----:B------:R-:W2:Y:S04]  /*4b870*/  LDL.LU R11, [R1+0xbc] ;  /* 0x0000bc00010b7983 */ /* 0x000ea80000300800 */
[----:B------:R-:W-:Y:S04]  /*4b880*/  STL.64 [R1+0x4178], R6 ;  /* 0x0041780601007387 */ /* 0x000fe80000100a00 */
[----:B------:R0:W-:Y:S04]  /*4b890*/  STL.64 [R1+0x4170], R4 ;  /* 0x0041700401007387 */ /* 0x0001e80000100a00 */
[----:B0-----:R-:W4:Y:S04]  /*4b8a0*/  LDL.LU R4, [R1+0xd0] ;  /* 0x0000d00001047983 */ /* 0x001f280000300800 */
[----:B------:R-:W4:Y:S04]  /*4b8b0*/  LDL.LU R5, [R1+0xd4] ;  /* 0x0000d40001057983 */ /* 0x000f280000300800 */
[----:B------:R-:W4:Y:S04]  /*4b8c0*/  LDL.LU R6, [R1+0xd8] ;  /* 0x0000d80001067983 */ /* 0x000f280000300800 */
[----:B------:R-:W4:Y:S04]  /*4b8d0*/  LDL.LU R7, [R1+0xdc] ;  /* 0x0000dc0001077983 */ /* 0x000f280000300800 */
[----:B------:R-:W4:Y:S04]  /*4b8e0*/  LDL.LU R12, [R1+0x6f0] ;  /* 0x0006f000010c7983 */ /* 0x000f280000300800 */
[----:B------:R-:W4:Y:S04]  /*4b8f0*/  LDL.LU R13, [R1+0x6f4] ;  /* 0x0006f400010d7983 */ /* 0x000f280000300800 */
[----:B------:R-:W-:Y:S04]  /*4b900*/  STL.64 [R1+0x500], R20 ;  /* 0x0005001401007387 */ /* 0x000fe80000100a00 */
[----:B------:R0:W-:Y:S04]  /*4b910*/  STL.64 [R1+0x508], R22 ;  /* 0x0005081601007387 */ /* 0x0001e80000100a00 */
[----:B0-----:R-:W3:Y:S04]  /*4b920*/  LDL.LU.64 R22, [R1+0x41d0] ;  /* 0x0041d00001167983 */ /* 0x001ee80000300a00 */
[----:B------:R-:W3:Y:S04]  /*4b930*/  LDL.LU.64 R20, [R1+0x41c8] ;  /* 0x0041c80001147983 */ /* 0x000ee80000300a00 */
[----:B------:R-:W3:Y:S02]  /*4b940*/  LDL.LU.64 R28, [R1+0x41c0] ;  /* 0x0041c000011c7983 */ /* 0x000ee40000300a00 */
[----:B---3--:R-:W-:-:S15]  /*4b950*/  HMMA.16816.F32 R20, R16, R28, R20 ;  /* 0x0000001c1014723c */ /* 0x008fde0000001814 */
[----:B------:R-:W-:-:S08]  /*4b960*/  NOP ;  /* 0x0000000000007918 */ /* 0x000fd00000000000 */
[----:B------:R-:W-:Y:S04]  /*4b970*/  STL.64 [R1+0x510], R20 ;  /* 0x0005101401007387 */ /* 0x000fe80000100a00 */
[----:B------:R0:W-:Y:S04]  /*4b980*/  STL.64 [R1+0x518], R22 ;  /* 0x0005181601007387 */ /* 0x0001e80000100a00 */
[----:B0-----:R-:W3:Y:S04]  /*4b990*/  LDL.LU.64 R22, [R1+0x41b8] ;  /* 0x0041b80001167983 */ /* 0x001ee80000300a00 */
[----:B------:R-:W3:Y:S01]  /*4b9a0*/  LDL.LU.64 R20, [R1+0x41b0] ;  /* 0x0041b00001147983 */ /* 0x000ee20000300a00 */
[----:B------:R-:W-:-:S02]  /*4b9b0*/  F2FP.F16.E4M3.UNPACK_B R26, R26.H1 ;  /* 0x0000001aff1a723e */ /* 0x000fc400030006ff */
[----:B------:R-:W-:Y:S02]  /*4b9c0*/  F2FP.F16.E4M3.UNPACK_B R27, R27.H1 ;  /* 0x0000001bff1b723e */ /* 0x000fe400030006ff */
[----:B------:R-:W-:Y:S02]  /*4b9d0*/  F2FP.F16.E4M3.UNPACK_B R24, R24.H1 ;  /* 0x00000018ff18723e */ /* 0x000fe400030006ff */
[----:B------:R-:W-:-:S07]  /*4b9e0*/  F2FP.F16.E4M3.UNPACK_B R25, R25.H1 ;  /* 0x00000019ff19723e */ /* 0x000fce00030006ff */
[C---:B--2---:R-:W-:Y:S06]  /*4b9f0*/  HMMA.16816.F32 R8, R16.reuse, R24, R8 ;  /* 0x000000181008723c */ /* 0x044fec0000001808 */
[----:B---3--:R-:W-:-:S15]  /*4ba00*/  HMMA.16816.F32 R20, R16, R26, R20 ;  /* 0x0000001a1014723c */ /* 0x008fde0000001814 */
[----:B------:R-:W-:-:S08]  /*4ba10*/  NOP ;  /* 0x0000000000007918 */ /* 0x000fd00000000000 */
        /* <DEDUP_REMOVED lines=8> */
[----:B------:R-:W-:-:S02]  /*4baa0*/  F2FP.F16.E4M3.UNPACK_B R2, R2.H1 ;  /* 0x00000002ff02723e */ /* 0x000fc400030006ff */
[----:B------:R-:W-:-:S07]  /*4bab0*/  F2FP.F16.E4M3.UNPACK_B R3, R3.H1 ;  /* 0x00000003ff03723e */ /* 0x000fce00030006ff */
[----:B----4-:R-:W-:Y:S01]  /*4bac0*/  HMMA.16816.F32 R4, R16, R2, R4 ;  /* 0x000000021004723c */ /* 0x010fe20000001804 */
[----:B------:R-:W-:Y:S04]  /*4bad0*/  STL.64 [R1+0x4078], R26 ;  /* 0x0040781a01007387 */ /* 0x000fe80000100a00 */
[----:B------:R0:W-:Y:S04]  /*4bae0*/  STL.64 [R1+0x4070], R24 ;  /* 0x0040701801007387 */ /* 0x0001e80000100a00 */
[----:B0-----:R-:W4:Y:S04]  /*4baf0*/  LDL.LU R24, [R1+0xf0] ;  /* 0x0000f00001187983 */ /* 0x001f280000300800 */
[----:B------:R-:W4:Y:S04]  /*4bb00*/  LDL.LU R25, [R1+0xf4] ;  /* 0x0000f40001197983 */ /* 0x000f280000300800 */
[----:B------:R-:W4:Y:S04]  /*4bb10*/  LDL.LU R26, [R1+0xf8] ;  /* 0x0000f800011a7983 */ /* 0x000f280000300800 */
[----:B------:R-:W4:Y:S01]  /*4bb20*/  LDL.LU R27, [R1+0xfc] ;  /* 0x0000fc00011b7983 */ /* 0x000f220000300800 */
[----:B--2---:R-:W-:-:S02]  /*4bb30*/  F2FP.F16.E4M3.UNPACK_B R22, R22.H1 ;  /* 0x00000016ff16723e */ /* 0x004fc400030006ff */
[----:B------:R-:W-:-:S07]  /*4bb40*/  F2FP.F16.E4M3.UNPACK_B R23, R23.H1 ;  /* 0x00000017ff17723e */ /* 0x000fce00030006ff */
        /* <DEDUP_REMOVED lines=8> */
[----:B0-----:R-:W4:Y:S04]  /*4bbd0*/  LDL.LU.64 R6, [R1+0x4178] ;  /* 0x0041780001067983 */ /* 0x001f280000300a00 */
[----:B------:R-:W4:Y:S01]  /*4bbe0*/  LDL.LU.64 R4, [R1+0x4170] ;  /* 0x0041700001047983 */ /* 0x000f220000300a00 */
[----:B---3--:R-:W-:-:S02]  /*4bbf0*/  F2FP.F16.E4M3.UNPACK_B R8, R8.H1 ;  /* 0x00000008ff08723e */ /* 0x008fc400030006ff */
[----:B------:R-:W-:-:S07]  /*4bc00*/  F2FP.F16.E4M3.UNPACK_B R9, R9.H1 ;  /* 0x00000009ff09723e */ /* 0x000fce00030006ff */
[----:B----4-:R-:W-:-:S15]  /*4bc10*/  HMMA.16816.F32 R4, R16, R8, R4 ;  /* 0x000000081004723c */ /* 0x010fde0000001804 */
[----:B------:R-:W-:-:S08]  /*4bc20*/  NOP ;  /* 0x0000000000007918 */ /* 0x000fd00000000000 */
[----:B------:R-:W-:Y:S04]  /*4bc30*/  STL.64 [R1+0x5a0], R4 ;  /* 0x0005a00401007387 */ /* 0x000fe80000100a00 */
[----:B------:R0:W-:Y:S04]  /*4bc40*/  STL.64 [R1+0x5a8], R6 ;  /* 0x0005a80601007387 */ /* 0x0001e80000100a00 */
[----:B0-----:R-:W3:Y:S04]  /*4bc50*/  LDL.LU.64 R6, [R1+0x4168] ;  /* 0x0041680001067983 */ /* 0x001ee80000300a00 */
[----:B------:R-:W4:Y:S01]  /*4bc60*/  LDL.LU.64 R4, [R1+0x4160] ;  /* 0x0041600001047983 */ /* 0x000f220000300a00 */
[----:B--2---:R-:W-:-:S02]  /*4bc70*/  F2FP.F16.E4M3.UNPACK_B R10, R10.H1 ;  /* 0x0000000aff0a723e */ /* 0x004fc400030006ff */
[----:B------:R-:W-:-:S07]  /*4bc80*/  F2FP.F16.E4M3.UNPACK_B R11, R11.H1 ;  /* 0x0000000bff0b723e */ /* 0x000fce00030006ff */
[----:B------:R-:W-:Y:S01]  /*4bc90*/  HMMA.16816.F32 R24, R16, R10, R24 ;  /* 0x0000000a1018723c */ /* 0x000fe20000001818 */
[----:B----4-:R-:W-:Y:S02]  /*4bca0*/  IMAD R4, R4, 0x100, R0 ;  /* 0x0000010004047824 */ /* 0x010fe400078e0200 */
[----:B------:R-:W-:Y:S01]  /*4bcb0*/  IMAD R5, R5, 0x100, R20 ;  /* 0x0000010005057824 */ /* 0x000fe200078e0214 */
[----:B------:R-:W2:Y:S04]  /*4bcc0*/  LDL.LU R0, [R1+0x415c] ;  /* 0x00415c0001007983 */ /* 0x000ea80000300800 */
[----:B------:R-:W4:Y:S01]  /*4bcd0*/  LDL.LU R20, [R1+0x4158] ;  /* 0x0041580001147983 */ /* 0x000f220000300800 */
[----:B---3--:R-:W-:-:S03]  /*4bce0*/  IMAD R6, R6, 0x100, R21 ;  /* 0x0000010006067824 */ /* 0x008fc600078e0215 */
[----:B------:R-:W3:Y:S11]  /*4bcf0*/  LDL.LU R21, [R1+0x4154] ;  /* 0x0041540001157983 */ /* 0x000ef60000300800 */
[----:B------:R0:W-:Y:S04]  /*4bd00*/  STL.64 [R1+0x5c0], R24 ;  /* 0x0005c01801007387 */ /* 0x0001e80000100a00 */
[----:B------:R1:W-:Y:S04]  /*4bd10*/  STL.64 [R1+0x5c8], R26 ;  /* 0x0005c81a01007387 */ /* 0x0003e80000100a00 */
[----:B0-----:R-:W2:Y:S04]  /*4bd20*/  LDL.LU R24, [R1+0x1a0] ;  /* 0x0001a00001187983 */ /* 0x001ea80000300800 */
[----:B------:R-:W2:Y:S04]  /*4bd30*/  LDL.LU R25, [R1+0x1a4] ;  /* 0x0001a40001197983 */ /* 0x000ea80000300800 */
[----:B-1----:R-:W4:Y:S04]  /*4bd40*/  LDL.LU R26, [R1+0x1a8] ;  /* 0x0001a800011a7983 */ /* 0x002f280000300800 */
[----:B------:R-:W4:Y:S04]  /*4bd50*/  LDL.LU R27, [R1+0x1ac] ;  /* 0x0001ac00011b7983 */ /* 0x000f280000300800 */
[----:B----4-:R0:W-:Y:S02]  /*4bd60*/  STL.64 [R1+0x4088], R26 ;  /* 0x0040881a01007387 */ /* 0x0101e40000100a00 */
[----:B0-----:R-:W-:-:S02]  /*4bd70*/  IMAD.MOV.U32 R26, RZ, RZ, R14 ;  /* 0x000000ffff1a7224 */ /* 0x001fc400078e000e */
[----:B------:R-:W-:Y:S01]  /*4bd80*/  IMAD.MOV.U32 R27, RZ, RZ, R15 ;  /* 0x000000ffff1b7224 */ /* 0x000fe200078e000f */
[----:B------:R-:W4:Y:S04]  /*4bd90*/  LDL.LU R14, [R1+0x4150] ;  /* 0x00415000010e7983 */ /* 0x000f280000300800 */
[----:B------:R-:W4:Y:S04]  /*4bda0*/  LDL.LU R15, [R1+0x414c] ;  /* 0x00414c00010f7983 */ /* 0x000f280000300800 */
[----:B--2---:R0:W-:Y:S02]  /*4bdb0*/  STL.64 [R1+0x4080], R24 ;  /* 0x0040801801007387 */ /* 0x0041e40000100a00 */
[----:B0-----:R-:W-:-:S02]  /*4bdc0*/  IMAD.MOV.U32 R24, RZ, RZ, R0 ;  /* 0x000000ffff187224 */ /* 0x001fc400078e0000 */
[----:B------:R-:W-:Y:S01]  /*4bdd0*/  IMAD.MOV.U32 R25, RZ, RZ, R7 ;  /* 0x000000ffff197224 */ /* 0x000fe200078e0007 */
[----:B------:R-:W2:Y:S04]  /*4bde0*/  LDL.LU R0, [R1+0x4148] ;  /* 0x0041480001007983 */ /* 0x000ea80000300800 */
[----:B------:R-:W2:Y:S04]  /*4bdf0*/  LDL.LU R7, [R1+0x4144] ;  /* 0x0041440001077983 */ /* 0x000ea80000300800 */
[----:B------:R-:W-:Y:S04]  /*4be00*/  STL.64 [R1+0x40a0], R26 ;  /* 0x0040a01a01007387 */ /* 0x000fe80000100a00 */
[----:B------:R-:W-:Y:S04]  /*4be10*/  STL.64 [R1+0x40b8], R24 ;  /* 0x0040b81801007387 */ /* 0x000fe80000100a00 */
[----:B------:R-:W-:Y:S04]  /*4be20*/  STL.64 [R1+0x4050], R10 ;  /* 0x0040500a01007387 */ /* 0x000fe80000100a00 */
[----:B------:R0:W-:Y:S04]  /*4be30*/  STL.64 [R1+0x4048], R8 ;  /* 0x0040480801007387 */ /* 0x0001e80000100a00 */
[----:B0-----:R-:W4:Y:S04]  /*4be40*/  LDL.LU R8, [R1+0x180] ;  /* 0x0001800001087983 */ /* 0x001f280000300800 */
[----:B------:R-:W4:Y:S04]  /*4be50*/  LDL.LU R9, [R1+0x184] ;  /* 0x0001840001097983 */ /* 0x000f280000300800 */
[----:B------:R-:W2:Y:S04]  /*4be60*/  LDL.LU R10, [R1+0x188] ;  /* 0x00018800010a7983 */ /* 0x000ea80000300800 */
[----:B------:R-:W2:Y:S01]  /*4be70*/  LDL.LU R11, [R1+0x18c] ;  /* 0x00018c00010b7983 */ /* 0x000ea20000300800 */
[----:B---3--:R-:W-:-:S02]  /*4be80*/  IMAD.MOV.U32 R26, RZ, RZ, R21 ;  /* 0x000000ffff1a7224 */ /* 0x008fc400078e0015 */
[----:B------:R-:W-:-:S05]  /*4be90*/  IMAD.MOV.U32 R27, RZ, RZ, R20 ;  /* 0x000000ffff1b7224 */ /* 0x000fca00078e0014 */
[----:B------:R-:W-:Y:S04]  /*4bea0*/  STL.64 [R1+0x40d0], R26 ;  /* 0x0040d01a01007387 */ /* 0x000fe80000100a00 */
[----:B--2---:R-:W-:Y:S04]  /*4beb0*/  STL.64 [R1+0x4098], R10 ;  /* 0x0040980a01007387 */ /* 0x004fe80000100a00 */
[----:B----4-:R0:W-:Y:S04]  /*4bec0*/  STL.64 [R1+0x4090], R8 ;  /* 0x0040900801007387 */ /* 0x0101e80000100a00 */
[----:B0-----:R-:W2:Y:S04]  /*4bed0*/  LDL.LU R8, [R1+0x1b0] ;  /* 0x0001b00001087983 */ /* 0x001ea80000300800 */
[----:B------:R-:W2:Y:S04]  /*4bee0*/  LDL.LU R9, [R1+0x1b4] ;  /* 0x0001b40001097983 */ /* 0x000ea80000300800 */
[----:B------:R-:W3:Y:S04]  /*4bef0*/  LDL.LU R10, [R1+0x1b8] ;  /* 0x0001b800010a7983 */ /* 0x000ee80000300800 */
[----:B------:R-:W3:Y:S01]  /*4bf00*/  LDL.LU R11, [R1+0x1bc] ;  /* 0x0001bc00010b7983 */ /* 0x000ee20000300800 */
[----:B------:R-:W-:-:S02]  /*4bf10*/  IMAD.MOV.U32 R24, RZ, RZ, R15 ;  /* 0x000000ffff187224 */ /* 0x000fc400078e000f */
[----:B------:R-:W-:-:S05]  /*4bf20*/  IMAD.MOV.U32 R25, RZ, RZ, R14 ;  /* 0x000000ffff197224 */ /* 0x000fca00078e000e */
[----:B------:R-:W-:Y:S04]  /*4bf30*/  STL.64 [R1+0x40e8], R24 ;  /* 0x0040e81801007387 */ /* 0x000fe80000100a00 */
        /* <DEDUP_REMOVED lines=8> */
[----:B0-----:R-:W2:Y:S04]  /*4bfc0*/  LDL.LU R8, [R1+0x1d0] ;  /* 0x0001d00001087983 */ /* 0x001ea80000300800 */
[----:B------:R-:W2:Y:S04]  /*4bfd0*/  LDL.LU R9, [R1+0x1d4] ;  /* 0x0001d40001097983 */ /* 0x000ea80000300800 */
[----:B------:R-:W3:Y:S04]  /*4bfe0*/  LDL.LU R10, [R1+0x1d8] ;  /* 0x0001d800010a7983 */ /* 0x000ee80000300800 */
[----:B------:R-:W3:Y:S01]  /*4bff0*/  LDL.LU R11, [R1+0x1dc] ;  /* 0x0001dc00010b7983 */ /* 0x000ee20000300800 */
[----:B------:R-:W-:-:S02]  /*4c000*/  IMAD.MOV.U32 R27, RZ, RZ, R0 ;  /* 0x000000ffff1b7224 */ /* 0x000fc400078e0000 */
[----:B------:R-:W-:Y:S01]  /*4c010*/  IMAD.MOV.U32 R26, RZ, RZ, R7 ;  /* 0x000000ffff1a7224 */ /* 0x000fe200078e0007 */
[----:B---3--:R-:W-:Y:S04]  /*4c020*/  STL.64 [R1+0x40e0], R10 ;  /* 0x0040e00a01007387 */ /* 0x008fe80000100a00 */
[----:B--2---:R0:W-:Y:S04]  /*4c030*/  STL.64 [R1+0x40d8], R8 ;  /* 0x0040d80801007387 */ /* 0x0041e80000100a00 */
[----:B0-----:R-:W2:Y:S04]  /*4c040*/  LDL.LU R8, [R1+0x1e0] ;  /* 0x0001e00001087983 */ /* 0x001ea80000300800 */
[----:B------:R-:W2:Y:S04]  /*4c050*/  LDL.LU R9, [R1+0x1e4] ;  /* 0x0001e40001097983 */ /* 0x000ea80000300800 */
[----:B------:R-:W3:Y:S04]  /*4c060*/  LDL.LU R10, [R1+0x1e8] ;  /* 0x0001e800010a7983 */ /* 0x000ee80000300800 */
[----:B------:R-:W3:Y:S04]  /*4c070*/  LDL.LU R11, [R1+0x1ec] ;  /* 0x0001ec00010b7983 */ /* 0x000ee80000300800 */
[----:B------:R-:W4:Y:S04]  /*4c080*/  LDL.LU R0, [R1+0xc80] ;  /* 0x000c800001007983 */ /* 0x000f280000300800 */
[----:B------:R-:W4:Y:S04]  /*4c090*/  LDL.LU R7, [R1+0xc7c] ;  /* 0x000c7c0001077983 */ /* 0x000f280000300800 */
[----:B------:R-:W2:Y:S04]  /*4c0a0*/  LDL.LU R20, [R1+0x710] ;  /* 0x0007100001147983 */ /* 0x000ea80000300800 */
[----:B------:R-:W2:Y:S04]  /*4c0b0*/  LDL.LU R21, [R1+0x714] ;  /* 0x0007140001157983 */ /* 0x000ea80000300800 */
[----:B------:R-:W-:Y:S04]  /*4c0c0*/  STL.64 [R1+0x4138], R22 ;  /* 0x0041381601007387 */ /* 0x000fe80000100a00 */
[----:B--2---:R0:W-:Y:S04]  /*4c0d0*/  STL.64 [R1+0x4130], R20 ;  /* 0x0041301401007387 */ /* 0x0041e80000100a00 */
[----:B0-----:R-:W2:Y:S04]  /*4c0e0*/  LDL.LU R20, [R1+0x100] ;  /* 0x0001000001147983 */ /* 0x001ea80000300800 */
[----:B------:R-:W2:Y:S04]  /*4c0f0*/  LDL.LU R21, [R1+0x104] ;  /* 0x0001040001157983 */ /* 0x000ea80000300800 */
[----:B------:R-:W2:Y:S04]  /*4c100*/  LDL.LU R22, [R1+0x108] ;  /* 0x0001080001167983 */ /* 0x000ea80000300800 */
[----:B------:R-:W2:Y:S04]  /*4c110*/  LDL.LU R23, [R1+0x10c] ;  /* 0x00010c0001177983 */ /* 0x000ea80000300800 */
[----:B------:R-:W4:Y:S04]  /*4c120*/  LDL.LU R14, [R1+0x700] ;  /* 0x00070000010e7983 */ /* 0x000f280000300800 */
[----:B------:R-:W2:Y:S04]  /*4c130*/  LDL.LU R15, [R1+0x704] ;  /* 0x00070400010f7983 */ /* 0x000ea80000300800 */
[----:B------:R-:W2:Y:S04]  /*4c140*/  LDL.LU R24, [R1+0x730] ;  /* 0x0007300001187983 */ /* 0x000ea80000300800 */
        /* <DEDUP_REMOVED lines=18> */
[----:B------:R-:W4:Y:S01]  /*4c270*/  LDL.LU R11, [R1+0x23c] ;  /* 0x00023c00010b7983 */ /* 0x000f220000300800 */
[----:B------:R-:W-:-:S02]  /*4c280*/  F2FP.F16.E4M3.UNPACK_B R12, R12.H1 ;  /* 0x0000000cff0c723e */ /* 0x000fc400030006ff */
[----:B------:R-:W-:Y:S01]  /*4c290*/  F2FP.F16.E4M3.UNPACK_B R13, R13.H1 ;  /* 0x0000000dff0d723e */ /* 0x000fe200030006ff */
[----:B----4-:R-:W-:Y:S04]  /*4c2a0*/  STL.64 [R1+0x4128], R10 ;  /* 0x0041280a01007387 */ /* 0x010fe80000100a00 */
[----:B---3--:R0:W-:Y:S04]  /*4c2b0*/  STL.64 [R1+0x4120], R8 ;  /* 0x0041200801007387 */ /* 0x0081e80000100a00 */
[----:B0-----:R-:W3:Y:S04]  /*4c2c0*/  LDL.LU R8, [R1+0x240] ;  /* 0x0002400001087983 */ /* 0x001ee80000300800 */
[----:B------:R-:W3:Y:S04]  /*4c2d0*/  LDL.LU R9, [R1+0x244] ;  /* 0x0002440001097983 */ /* 0x000ee80000300800 */
[----:B------:R-:W3:Y:S04]  /*4c2e0*/  LDL.LU R10, [R1+0x248] ;  /* 0x00024800010a7983 */ /* 0x000ee80000300800 */
[----:B------:R-:W3:Y:S01]  /*4c2f0*/  LDL.LU R11, [R1+0x24c] ;  /* 0x00024c00010b7983 */ /* 0x000ee20000300800 */
[----:B------:R-:W-:-:S02]  /*4c300*/  F2FP.F16.E4M3.UNPACK_B R14, R14.H1 ;  /* 0x0000000eff0e723e */ /* 0x000fc400030006ff */
[----:B--2---:R-:W-:Y:S01]  /*4c310*/  F2FP.F16.E4M3.UNPACK_B R15, R15.H1 ;  /* 0x0000000fff0f723e */ /* 0x004fe200030006ff */
[----:B------:R-:W-:Y:S01]  /*4c320*/  HMMA.16816.F32 R20, R16, R12, R20 ;  /* 0x0000000c1014723c */ /* 0x000fe20000001814 */
[----:B------:R-:W-:Y:S02]  /*4c330*/  IMAD R7, R7, 0x100, R0 ;  /* 0x0000010007077824 */ /* 0x000fe400078e0200 */
[----:B------:R-:W2:-:S15]  /*4c340*/  LDL.LU R0, [R1+0x4140] ;  /* 0x0041400001007983 */ /* 0x000e9e0000300800 */
[----:B------:R-:W-:-:S05]  /*4c350*/  NOP ;  /* 0x0000000000007918 */ /* 0x000fca0000000000 */
[----:B------:R-:W-:Y:S04]  /*4c360*/  STL.64 [R1+0x600], R20 ;  /* 0x0006001401007387 */ /* 0x000fe80000100a00 */
[----:B------:R0:W-:Y:S04]  /*4c370*/  STL.64 [R1+0x608], R22 ;  /* 0x0006081601007387 */ /* 0x0001e80000100a00 */
[----:B0-----:R-:W4:Y:S04]  /*4c380*/  LDL.LU.64 R22, [R1+0x4138] ;  /* 0x0041380001167983 */ /* 0x001f280000300a00 */
[----:B------:R-:W2:Y:S04]  /*4c390*/  LDL.LU.64 R20, [R1+0x4130] ;  /* 0x0041300001147983 */ /* 0x000ea80000300a00 */
[----:B------:R-:W-:Y:S01]  /*4c3a0*/  STL [R1+0x4020], R13 ;  /* 0x0040200d01007387 */ /* 0x000fe20000100800 */
[----:B---3--:R-:W-:-:S15]  /*4c3b0*/  HMMA.16816.F32 R8, R16, R14, R8 ;  /* 0x0000000e1008723c */ /* 0x008fde0000001808 */
[----:B------:R-:W-:-:S08]  /*4c3c0*/  NOP ;  /* 0x0000000000007918 */ /* 0x000fd00000000000 */
[----:B------:R-:W-:Y:S04]  /*4c3d0*/  STL.64 [R1+0x620], R8 ;  /* 0x0006200801007387 */ /* 0x000fe80000100a00 */
[----:B------:R0:W-:Y:S04]  /*4c3e0*/  STL.64 [R1+0x628], R10 ;  /* 0x0006280a01007387 */ /* 0x0001e80000100a00 */
[----:B0-----:R-:W3:Y:S04]  /*4c3f0*/  LDL.LU.64 R10, [R1+0x4128] ;  /* 0x00412800010a7983 */ /* 0x001ee80000300a00 */
[----:B------:R-:W3:Y:S01]  /*4c400*/  LDL.LU.64 R8, [R1+0x4120] ;  /* 0x0041200001087983 */ /* 0x000ee20000300a00 */
[----:B--2---:R-:W-:-:S02]  /*4c410*/  F2FP.F16.E4M3.UNPACK_B R20, R20.H1 ;  /* 0x00000014ff14723e */ /* 0x004fc400030006ff */
[----:B------:R-:W-:Y:S02]  /*4c420*/  F2FP.F16.E4M3.UNPACK_B R21, R21.H1 ;  /* 0x00000015ff15723e */ /* 0x000fe400030006ff */
[----:B------:R-:W-:-:S05]  /*4c430*/  F2FP.F16.E4M3.UNPACK_B R24, R24.H1 ;  /* 0x00000018ff18723e */ /* 0x000fca00030006ff */
[----:B------:R-:W-:Y:S01]  /*4c440*/  STL [R1+0x20], R24 ;  /* 0x0000201801007387 */ /* 0x000fe20000100800 */
[----:B---3--:R-:W-:-:S15]  /*4c450*/  HMMA.16816.F32 R8, R16, R20, R8 ;  /* 0x000000141008723c */ /* 0x008fde0000001808 */
[----:B------:R-:W-:-:S08]  /*4c460*/  NOP ;  /* 0x0000000000007918 */ /* 0x000fd00000000000 */
[----:B------:R-:W-:Y:S04]  /*4c470*/  STL.64 [R1+0x610], R8 ;  /* 0x0006100801007387 */ /* 0x000fe80000100a00 */
[----:B------:R0:W-:Y:S04]  /*4c480*/  STL.64 [R1+0x618], R10 ;  /* 0x0006180a01007387 */ /* 0x0001e80000100a00 */
[----:B0-----:R-:W2:Y:S04]  /*4c490*/  LDL.LU.64 R10, [R1+0x4118] ;  /* 0x00411800010a7983 */ /* 0x001ea80000300a00 */
[----:B------:R-:W2:Y:S01]  /*4c4a0*/  LDL.LU.64 R8, [R1+0x4110] ;  /* 0x0041100001087983 */ /* 0x000ea20000300a00 */
[----:B------:R-:W-:-:S05]  /*4c4b0*/  F2FP.F16.E4M3.UNPACK_B R25, R25.H1 ;  /* 0x00000019ff19723e */ /* 0x000fca00030006ff */
[----:B------:R-:W-:Y:S02]  /*4c4c0*/  STL [R1+0x24], R25 ;  /* 0x0000241901007387 */ /* 0x000fe40000100800 */
[----:B--2---:R-:W-:Y:S02]  /*4c4d0*/  HMMA.16816.F32 R16, R16, R24, R8 ;  /* 0x000000181010723c */ /* 0x004fe40000001808 */
[----:B------:R-:W2:Y:S04]  /*4c4e0*/  LDL.LU.64 R10, [R1+0x4108] ;  /* 0x00410800010a7983 */ /* 0x000ea80000300a00 */
[----:B------:R-:W2:Y:S01]  /*4c4f0*/  LDL.LU.64 R8, [R1+0x4100] ;  /* 0x0041000001087983 */ /* 0x000ea20000300a00 */
[----:B------:R-:W-:Y:S02]  /*4c500*/  F2FP.F16.E4M3.UNPACK_B R4, R4 ;  /* 0x00000004ff04723e */ /* 0x000fe400020006ff */
[----:B------:R-:W-:-:S02]  /*4c510*/  F2FP.F16.E4M3.UNPACK_B R5, R5 ;  /* 0x00000005ff05723e */ /* 0x000fc400020006ff */
[----:B------:R-:W-:Y:S02]  /*4c520*/  F2FP.F16.E4M3.UNPACK_B R6, R6 ;  /* 0x00000006ff06723e */ /* 0x000fe400020006ff */
[----:B------:R-:W-:-:S10]  /*4c530*/  F2FP.F16.E4M3.UNPACK_B R7, R7 ;  /* 0x00000007ff07723e */ /* 0x000fd400020006ff */
[----:B------:R0:W-:Y:S04]  /*4c540*/  STL.64 [R1+0x5e0], R16 ;  /* 0x0005e01001007387 */ /* 0x0001e80000100a00 */
[----:B------:R1:W-:Y:S04]  /*4c550*/  STL.64 [R1+0x5e8], R18 ;  /* 0x0005e81201007387 */ /* 0x0003e80000100a00 */
[----:B0-----:R-:W3:Y:S04]  /*4c560*/  LDL.LU R16, [R1+0x190] ;  /* 0x0001900001107983 */ /* 0x001ee80000300800 */
[----:B------:R-:W3:Y:S04]  /*4c570*/  LDL.LU R17, [R1+0x194] ;  /* 0x0001940001117983 */ /* 0x000ee80000300800 */
[----:B-1----:R-:W3:Y:S04]  /*4c580*/  LDL.LU R18, [R1+0x198] ;  /* 0x0001980001127983 */ /* 0x002ee80000300800 */
[----:B------:R-:W3:Y:S01]  /*4c590*/  LDL.LU R19, [R1+0x19c] ;  /* 0x00019c0001137983 */ /* 0x000ee20000300800 */
[----:B--2---:R-:W-:Y:S03]  /*4c5a0*/  HMMA.16816.F32 R24, R4, R26, R8 ;  /* 0x0000001a0418723c */ /* 0x004fe60000001808 */
[----:B------:R-:W2:Y:S04]  /*4c5b0*/  LDL.LU.64 R10, [R1+0x40f8] ;  /* 0x0040f800010a7983 */ /* 0x000ea80000300a00 */
[----:B------:R-:W2:-:S15]  /*4c5c0*/  LDL.LU.64 R8, [R1+0x40f0] ;  /* 0x0040f00001087983 */ /* 0x000e9e0000300a00 */
[----:B------:R-:W-:-:S01]  /*4c5d0*/  NOP ;  /* 0x0000000000007918 */ /* 0x000fc20000000000 */
[----:B------:R0:W-:Y:S04]  /*4c5e0*/  STL.64 [R1+0x5d0], R24 ;  /* 0x0005d01801007387 */ /* 0x0001e80000100a00 */
[----:B------:R2:W-:Y:S04]  /*4c5f0*/  STL.64 [R1+0x5d8], R26 ;  /* 0x0005d81a01007387 */ /* 0x0005e80000100a00 */
[----:B0-----:R-:W2:Y:S02]  /*4c600*/  LDL.LU.64 R24, [R1+0x40e8] ;  /* 0x0040e80001187983 */ /* 0x001ea40000300a00 */
[----:B--2---:R-:W-:Y:S02]  /*4c610*/  HMMA.16816.F32 R24, R4, R24, R8 ;  /* 0x000000180418723c */ /* 0x004fe40000001808 */
[----:B------:R-:W2:Y:S04]  /*4c620*/  LDL.LU.64 R10, [R1+0x40e0] ;  /* 0x0040e000010a7983 */ /* 0x000ea80000300a00 */
[----:B------:R-:W2:-:S15]  /*4c630*/  LDL.LU.64 R8, [R1+0x40d8] ;  /* 0x0040d80001087983 */ /* 0x000e9e0000300a00 */
[----:B------:R-:W-:-:S02]  /*4c640*/  NOP ;  /* 0x0000000000007918 */ /* 0x000fc40000000000 */
[----:B------:R-:W-:Y:S04]  /*4c650*/  STL.64 [R1+0x5b0], R24 ;  /* 0x0005b01801007387 */ /* 0x000fe80000100a00 */
[----:B------:R0:W-:Y:S04]  /*4c660*/  STL.64 [R1+0x5b8], R26 ;  /* 0x0005b81a01007387 */ /* 0x0001e80000100a00 */
[----:B0-----:R-:W2:Y:S02]  /*4c670*/  LDL.LU.64 R26, [R1+0x40d0] ;  /* 0x0040d000011a7983 */ /* 0x001ea40000300a00 */
[----:B--2---:R-:W-:Y:S02]  /*4c680*/  HMMA.16816.F32 R24, R4, R26, R8 ;  /* 0x0000001a0418723c */ /* 0x004fe40000001808 */
[----:B------:R-:W2:Y:S04]  /*4c690*/  LDL.LU.64 R10, [R1+0x40c8] ;  /* 0x0040c800010a7983 */ /* 0x000ea80000300a00 */
[----:B------:R-:W2:-:S15]  /*4c6a0*/  LDL.LU.64 R8, [R1+0x40c0] ;  /* 0x0040c00001087983 */ /* 0x000e9e0000300a00 */
[----:B------:R-:W-:-:S02]  /*4c6b0*/  NOP ;  /* 0x0000000000007918 */ /* 0x000fc40000000000 */
        /* <DEDUP_REMOVED lines=16> */
[----:B0-----:R-:W4:Y:S04]  /*4c7c0*/  LDL.LU.64 R26, [R1+0x4088] ;  /* 0x00408800011a7983 */ /* 0x001f280000300a00 */
[----:B------:R-:W4:Y:S02]  /*4c7d0*/  LDL.LU.64 R24, [R1+0x4080] ;  /* 0x0040800001187983 */ /* 0x000f240000300a00 */
[----:B----4-:R-:W-:-:S15]  /*4c7e0*/  HMMA.16816.F32 R24, R4, R28, R24 ;  /* 0x0000001c0418723c */ /* 0x010fde0000001818 */
[----:B------:R-:W-:-:S08]  /*4c7f0*/  NOP ;  /* 0x0000000000007918 */ /* 0x000fd00000000000 */
[----:B------:R-:W-:Y:S04]  /*4c800*/  STL.64 [R1+0x520], R24 ;  /* 0x0005201801007387 */ /* 0x000fe80000100a00 */
[----:B------:R0:W-:Y:S04]  /*4c810*/  STL.64 [R1+0x528], R26 ;  /* 0x0005281a01007387 */ /* 0x0001e80000100a00 */
[----:B0-----:R-:W3:Y:S04]  /*4c820*/  LDL.LU.64 R26, [R1+0x4078] ;  /* 0x00407800011a7983 */ /* 0x001ee80000300a00 */
[----:B------:R-:W2:Y:S04]  /*4c830*/  LDL.LU.64 R24, [R1+0x4070] ;  /* 0x0040700001187983 */ /* 0x000ea80000300a00 */
[----:B------:R0:W-:Y:S04]  /*4c840*/  STL.64 [R1+0x3fa0], R28 ;  /* 0x003fa01c01007387 */ /* 0x0001e80000100a00 */
[----:B0-----:R-:W4:Y:S01]  /*4c850*/  LDL.64 R28, [R1+0x20] ;  /* 0x00002000011c7983 */ /* 0x001f220000100a00 */
[----:B---3--:R-:W-:-:S15]  /*4c860*/  HMMA.16816.F32 R16, R4, R26, R16 ;  /* 0x0000001a0410723c */ /* 0x008fde0000001810 */
[----:B------:R-:W-:-:S08]  /*4c870*/  NOP ;  /* 0x0000000000007918 */ /* 0x000fd00000000000 */
[----:B------:R-:W-:Y:S04]  /*4c880*/  STL.64 [R1+0x4f0], R16 ;  /* 0x0004f01001007387 */ /* 0x000fe80000100a00 */
[----:B------:R2:W-:Y:S02]  /*4c890*/  STL.64 [R1+0x4f8], R18 ;  /* 0x0004f81201007387 */ /* 0x0005e40000100a00 */
[----:B--2---:R-:W-:Y:S02]  /*4c8a0*/  HMMA.16816.F32 R16, R4, R24, R8 ;  /* 0x000000180410723c */ /* 0x004fe40000001808 */
[----:B------:R-:W2:-:S15]  /*4c8b0*/  LDL.LU R8, [R1+0x160] ;  /* 0x0001600001087983 */ /* 0x000e9e0000300800 */
[----:B------:R-:W-:-:S06]  /*4c8c0*/  NOP ;  /* 0x0000000000007918 */ /* 0x000fcc0000000000 */
[----:B------:R-:W-:Y:S04]  /*4c8d0*/  STL.64 [R1+0x4d0], R16 ;  /* 0x0004d01001007387 */ /* 0x000fe80000100a00 */
[----:B------:R-:W-:Y:S04]  /*4c8e0*/  STL.64 [R1+0x4d8], R18 ;  /* 0x0004d81201007387 */ /* 0x000fe80000100a00 */
[----:B------:R-:W2:Y:S04]  /*4c8f0*/  LDL.LU R9, [R1+0x164] ;  /* 0x0001640001097983 */ /* 0x000ea80000300800 */
[----:B------:R-:W3:Y:S04]  /*4c900*/  LDL.LU R10, [R1+0x168] ;  /* 0x00016800010a7983 */ /* 0x000ee80000300800 */
[----:B------:R-:W3:Y:S04]  /*4c910*/  LDL.LU R11, [R1+0x16c] ;  /* 0x00016c00010b7983 */ /* 0x000ee80000300800 */
[----:B---3--:R-:W-:Y:S04]  /*4c920*/  STL.64 [R1+0x4060], R10 ;  /* 0x0040600a01007387 */ /* 0x008fe80000100a00 */
[----:B--2---:R0:W-:Y:S04]  /*4c930*/  STL.64 [R1+0x4058], R8 ;  /* 0x0040580801007387 */ /* 0x0041e80000100a00 */
[----:B0-----:R-:W2:Y:S04]  /*4c940*/  LDL.LU R8, [R1+0x170] ;  /* 0x0001700001087983 */ /* 0x001ea80000300800 */
[----:B------:R-:W2:Y:S04]  /*4c950*/  LDL.LU R9, [R1+0x174] ;  /* 0x0001740001097983 */ /* 0x000ea80000300800 */
[----:B------:R-:W2:Y:S04]  /*4c960*/  LDL.LU R10, [R1+0x178] ;  /* 0x00017800010a7983 */ /* 0x000ea80000300800 */
[----:B------:R-:W2:Y:S04]  /*4c970*/  LDL.LU R11, [R1+0x17c] ;  /* 0x00017c00010b7983 */ /* 0x000ea80000300800 */
[----:B------:R-:W3:Y:S04]  /*4c980*/  LDL.LU R13, [R1+0xc88] ;  /* 0x000c8800010d7983 */ /* 0x000ee80000300800 */
[----:B------:R-:W-:Y:S04]  /*4c990*/  STL.64 [R1+0x4030], R14 ;  /* 0x0040300e01007387 */ /* 0x000fe80000100a00 */
        /* <DEDUP_REMOVED lines=9> */
[----:B------:R-:W3:Y:S04]  /*4ca30*/  LDL.LU R14, [R1+0x158] ;  /* 0x00015800010e7983 */ /* 0x000ee80000300800 */
[----:B------:R-:W3:Y:S04]  /*4ca40*/  LDL.LU R15, [R1+0x15c] ;  /* 0x00015c00010f7983 */ /* 0x000ee80000300800 */
[----:B------:R-:W4:Y:S04]  /*4ca50*/  LDL.LU R16, [R1+0xc84] ;  /* 0x000c840001107983 */ /* 0x000f280000300800 */
[----:B------:R-:W4:Y:S04]  /*4ca60*/  LDL.LU R17, [R1+0xc8c] ;  /* 0x000c8c0001117983 */ /* 0x000f280000300800 */
[----:B------:R-:W4:Y:S04]  /*4ca70*/  LDL.LU R18, [R1+0xc94] ;  /* 0x000c940001127983 */ /* 0x000f280000300800 */
[----:B------:R-:W4:Y:S04]  /*4ca80*/  LDL.LU R19, [R1+0xc9c] ;  /* 0x000c9c0001137983 */ /* 0x000f280000300800 */
[----:B------:R-:W-:Y:S04]  /*4ca90*/  STL.64 [R1+0x3f98], R26 ;  /* 0x003f981a01007387 */ /* 0x000fe80000100a00 */
[----:B------:R0:W-:Y:S04]  /*4caa0*/  STL.64 [R1+0x3f90], R24 ;  /* 0x003f901801007387 */ /* 0x0001e80000100a00 */
[----:B0-----:R-:W3:Y:S04]  /*4cab0*/  LDL.LU R24, [R1+0x120] ;  /* 0x0001200001187983 */ /* 0x001ee80000300800 */
[----:B------:R-:W3:Y:S04]  /*4cac0*/  LDL.LU R25, [R1+0x124] ;  /* 0x0001240001197983 */ /* 0x000ee80000300800 */
[----:B------:R-:W4:Y:S01]  /*4cad0*/  LDL.LU R26, [R1+0x128] ;  /* 0x00012800011a7983 */ /* 0x000f220000300800 */
[----:B------:R-:W-:-:S03]  /*4cae0*/  IMAD.MOV.U32 R27, RZ, RZ, R0 ;  /* 0x000000ffff1b7224 */ /* 0x000fc600078e0000 */
[----:B------:R-:W3:Y:S01]  /*4caf0*/  LDL.LU R0, [R1+0x4068] ;  /* 0x0040680001007983 */ /* 0x000ee20000300800 */
[C---:B--2---:R-:W-:Y:S03]  /*4cb00*/  HMMA.16816.F32 R8, R4.reuse, R22, R8 ;  /* 0x000000160408723c */ /* 0x044fe60000001808 */
[----:B----4-:R-:W-:Y:S04]  /*4cb10*/  STL.64 [R1+0x4008], R26 ;  /* 0x0040081a01007387 */ /* 0x010fe80000100a00 */
[----:B---3--:R0:W-:Y:S04]  /*4cb20*/  STL.64 [R1+0x4000], R24 ;  /* 0x0040001801007387 */ /* 0x0081e80000100a00 */
        /* <DEDUP_REMOVED lines=17> */
[----:B0-----:R-:W3:Y:S04]  /*4cc40*/  LDL.LU.64 R10, [R1+0x4050] ;  /* 0x00405000010a7983 */ /* 0x001ee80000300a00 */
[----:B------:R-:W4:Y:S04]  /*4cc50*/  LDL.LU.64 R8, [R1+0x4048] ;  /* 0x0040480001087983 */ /* 0x000f280000300a00 */
[----:B------:R0:W-:Y:S04]  /*4cc60*/  STL.64 [R1+0x3fb8], R2 ;  /* 0x003fb80201007387 */ /* 0x0001e80000100a00 */
[----:B0-----:R-:W2:Y:S04]  /*4cc70*/  LDL.LU R2, [R1+0xc98] ;  /* 0x000c980001027983 */ /* 0x001ea80000300800 */
[----:B------:R-:W2:Y:S01]  /*4cc80*/  LDL.LU R3, [R1+0xca0] ;  /* 0x000ca00001037983 */ /* 0x000ea20000300800 */
[----:B----4-:R-:W-:-:S15]  /*4cc90*/  HMMA.16816.F32 R12, R4, R8, R12 ;  /* 0x00000008040c723c */ /* 0x010fde000000180c */
[----:B------:R-:W-:-:S08]  /*4cca0*/  NOP ;  /* 0x0000000000007918 */ /* 0x000fd00000000000 */
[----:B------:R-:W-:Y:S04]  /*4ccb0*/  STL.64 [R1+0x460], R12 ;  /* 0x0004600c01007387 */ /* 0x000fe80000100a00 */
[----:B------:R0:W-:Y:S04]  /*4ccc0*/  STL.64 [R1+0x468], R14 ;  /* 0x0004680e01007387 */ /* 0x0001e80000100a00 */
[----:B0-----:R-:W3:Y:S04]  /*4ccd0*/  LDL.LU.64 R14, [R1+0x4040] ;  /* 0x00404000010e7983 */ /* 0x001ee80000300a00 */
[----:B------:R-:W3:Y:S01]  /*4cce0*/  LDL.LU.64 R12, [R1+0x4038] ;  /* 0x00403800010c7983 */ /* 0x000ee20000300a00 */
[----:B------:R-:W-:Y:S01]  /*4ccf0*/  IMAD.MOV.U32 R27, RZ, RZ, R0 ;  /* 0x000000ffff1b7224 */ /* 0x000fe200078e0000 */
[----:B---3--:R-:W-:-:S15]  /*4cd00*/  HMMA.16816.F32 R12, R4, R10, R12 ;  /* 0x0000000a040c723c */ /* 0x008fde000000180c */
[----:B------:R-:W-:-:S08]  /*4cd10*/  NOP ;  /* 0x0000000000007918 */ /* 0x000fd00000000000 */
[----:B------:R-:W-:Y:S04]  /*4cd20*/  STL.64 [R1+0x2f0], R12 ;  /* 0x0002f00c01007387 */ /* 0x000fe80000100a00 */
[----:B------:R0:W-:Y:S01]  /*4cd30*/  STL [R1+0x2f8], R14 ;  /* 0x0002f80e01007387 */ /* 0x0001e20000100800 */
[----:B------:R-:W-:-:S03]  /*4cd40*/  IMAD.MOV.U32 R0, RZ, RZ, R15 ;  /* 0x000000ffff007224 */ /* 0x000fc600078e000f */
[----:B0-----:R-:W3:Y:S04]  /*4cd50*/  LDL.LU.64 R14, [R1+0x4030] ;  /* 0x00403000010e7983 */ /* 0x001ee80000300a00 */
[----:B------:R-:W4:Y:S04]  /*4cd60*/  LDL.LU.64 R12, [R1+0x4028] ;  /* 0x00402800010c7983 */ /* 0x000f280000300a00 */
[----:B------:R-:W-:Y:S04]  /*4cd70*/  STL.64 [R1+0x3f58], R10 ;  /* 0x003f580a01007387 */ /* 0x000fe80000100a00 */
[----:B------:R0:W-:Y:S04]  /*4cd80*/  STL.64 [R1+0x3f50], R8 ;  /* 0x003f500801007387 */ /* 0x0001e80000100a00 */
[----:B0-----:R-:W3:Y:S04]  /*4cd90*/  LDL.LU R8, [R1+0x210] ;  /* 0x0002100001087983 */ /* 0x001ee80000300800 */
[----:B------:R-:W3:Y:S04]  /*4cda0*/  LDL.LU R9, [R1+0x214] ;  /* 0x0002140001097983 */ /* 0x000ee80000300800 */
[----:B------:R-:W3:Y:S04]  /*4cdb0*/  LDL.LU R10, [R1+0x218] ;  /* 0x00021800010a7983 */ /* 0x000ee80000300800 */
[----:B------:R-:W3:Y:S04]  /*4cdc0*/  LDL.LU R11, [R1+0x21c] ;  /* 0x00021c00010b7983 */ /* 0x000ee80000300800 */
[----:B------:R0:W-:Y:S04]  /*4cdd0*/  STL [R1+0x3d18], R0 ;  /* 0x003d180001007387 */ /* 0x0001e80000100800 */
[----:B0-----:R-:W3:Y:S01]  /*4cde0*/  LDL.LU R0, [R1+0xc90] ;  /* 0x000c900001007983 */ /* 0x001ee20000300800 */
[----:B----4-:R-:W-:-:S03]  /*4cdf0*/  IMAD R16, R16, 0x100, R13 ;  /* 0x0000010010107824 */ /* 0x010fc600078e020d */
[----:B------:R-:W2:Y:S02]  /*4ce00*/  LDL.LU R13, [R1+0x4020] ;  /* 0x00402000010d7983 */ /* 0x000ea40000300800 */
[----:B--2---:R-:W-:-:S15]  /*4ce10*/  HMMA.16816.F32 R24, R4, R12, R24 ;  /* 0x0000000c0418723c */ /* 0x004fde0000001818 */
[----:B------:R-:W-:-:S08]  /*4ce20*/  NOP ;  /* 0x0000000000007918 */ /* 0x000fd00000000000 */
[----:B------:R-:W-:Y:S04]  /*4ce30*/  STL.64 [R1+0x2d0], R24 ;  /* 0x0002d01801007387 */ /* 0x000fe80000100a00 */
[----:B------:R0:W-:Y:S04]  /*4ce40*/  STL.64 [R1+0x2d8], R26 ;  /* 0x0002d81a01007387 */ /* 0x0001e80000100a00 */
[----:B0-----:R-:W3:Y:S04]  /*4ce50*/  LDL.LU.64 R26, [R1+0x4018] ;  /* 0x00401800011a7983 */ /* 0x001ee80000300a00 */
[----:B------:R-:W3:Y:S04]  /*4ce60*/  LDL.LU.64 R24, [R1+0x4010] ;  /* 0x0040100001187983 */ /* 0x000ee80000300a00 */
[----:B------:R-:W-:Y:S04]  /*4ce70*/  STL [R1+0x3f3c], R12 ;  /* 0x003f3c0c01007387 */ /* 0x000fe80000100800 */
[----:B------:R-:W-:Y:S01]  /*4ce80*/  STL [R1+0x3f38], R13 ;  /* 0x003f380d01007387 */ /* 0x000fe20000100800 */
[----:B---3--:R-:W-:-:S15]  /*4ce90*/  HMMA.16816.F32 R24, R4, R14, R24 ;  /* 0x0000000e0418723c */ /* 0x008fde0000001818 */
[----:B------:R-:W-:-:S08]  /*4cea0*/  NOP ;  /* 0x0000000000007918 */ /* 0x000fd00000000000 */
[----:B------:R-:W-:Y:S04]  /*4ceb0*/  STL.64 [R1+0x5f0], R24 ;  /* 0x0005f01801007387 */ /* 0x000fe80000100a00 */
[----:B------:R0:W-:Y:S04]  /*4cec0*/  STL.64 [R1+0x5f8], R26 ;  /* 0x0005f81a01007387 */ /* 0x0001e80000100a00 */
[----:B0-----:R-:W2:Y:S04]  /*4ced0*/  LDL.LU.64 R26, [R1+0x4008] ;  /* 0x00400800011a7983 */ /* 0x001ea80000300a00 */
[----:B------:R-:W2:Y:S01]  /*4cee0*/  LDL.LU.64 R24, [R1+0x4000] ;  /* 0x0040000001187983 */ /* 0x000ea20000300a00 */
[C---:B------:R-:W-:Y:S03]  /*4cef0*/  HMMA.16816.F32 R8, R4.reuse, R20, R8 ;  /* 0x000000140408723c */ /* 0x040fe60000001808 */
[----:B------:R-:W-:Y:S04]  /*4cf00*/  STL [R1+0x3f40], R14 ;  /* 0x003f400e01007387 */ /* 0x000fe80000100800 */
[----:B------:R-:W-:Y:S04]  /*4cf10*/  STL [R1+0x3f20], R15 ;  /* 0x003f200f01007387 */ /* 0x000fe80000100800 */
[----:B------:R-:W-:Y:S04]  /*4cf20*/  STL.64 [R1+0x3f78], R22 ;  /* 0x003f781601007387 */ /* 0x000fe80000100a00 */
[----:B------:R0:W-:Y:S08]  /*4cf30*/  STL.64 [R1+0x3f70], R20 ;  /* 0x003f701401007387 */ /* 0x0001f00000100a00 */
[----:B------:R-:W-:Y:S04]  /*4cf40*/  STL.64 [R1+0x2a0], R8 ;  /* 0x0002a00801007387 */ /* 0x000fe80000100a00 */
[----:B------:R-:W-:Y:S01]  /*4cf50*/  STL.64 [R1+0x2a8], R10 ;  /* 0x0002a80a01007387 */ /* 0x000fe20000100a00 */
[----:B--2---:R-:W-:-:S15]  /*4cf60*/  HMMA.16816.F32 R4, R4, R28, R24 ;  /* 0x0000001c0404723c */ /* 0x004fde0000001818 */
[----:B------:R-:W-:-:S08]  /*4cf70*/  NOP ;  /* 0x0000000000007918 */ /* 0x000fd00000000000 */
[----:B------:R-:W-:Y:S04]  /*4cf80*/  STL.64 [R1+0x240], R4 ;  /* 0x0002400401007387 */ /* 0x000fe80000100a00 */
[----:B------:R-:W-:Y:S04]  /*4cf90*/  STL.64 [R1+0x248], R6 ;  /* 0x0002480601007387 */ /* 0x000fe80000100a00 */
[----:B0-----:R-:W2:Y:S04]  /*4cfa0*/  LDL.LU R20, [R1+0x2c0] ;  /* 0x0002c00001147983 */ /* 0x001ea80000300800 */
[----:B------:R-:W2:Y:S04]  /*4cfb0*/  LDL.LU R21, [R1+0x2c4] ;  /* 0x0002c40001157983 */ /* 0x000ea80000300800 */
[----:B------:R-:W3:Y:S04]  /*4cfc0*/  LDL.LU R22, [R1+0x2c8] ;  /* 0x0002c80001167983 */ /* 0x000ee80000300800 */
[----:B------:R-:W3:Y:S04]  /*4cfd0*/  LDL.LU R23, [R1+0x2cc] ;  /* 0x0002cc0001177983 */ /* 0x000ee80000300800 */
[----:B------:R-:W4:Y:S04]  /*4cfe0*/  LDL.LU R24, [R1+0x290] ;  /* 0x0002900001187983 */ /* 0x000f280000300800 */
[----:B------:R-:W4:Y:S04]  /*4cff0*/  LDL.LU R25, [R1+0x294] ;  /* 0x0002940001197983 */ /* 0x000f280000300800 */
[----:B------:R-:W2:Y:S04]  /*4d000*/  LDL.LU R26, [R1+0x298] ;  /* 0x00029800011a7983 */ /* 0x000ea80000300800 */
[----:B------:R-:W2:Y:S01]  /*4d010*/  LDL.LU R27, [R1+0x29c] ;  /* 0x00029c00011b7983 */ /* 0x000ea20000300800 */
[----:B------:R-:W-:-:S02]  /*4d020*/  IMAD R18, R18, 0x100, R2 ;  /* 0x0000010012127824 */ /* 0x000fc400078e0202 */
[----:B------:R-:W-:Y:S02]  /*4d030*/  IMAD R19, R19, 0x100, R3 ;  /* 0x0000010013137824 */ /* 0x000fe400078e0203 */
[----:B------:R-:W3:Y:S04]  /*4d040*/  LDL.LU.64 R2, [R1+0x8] ;  /* 0x0000080001027983 */ /* 0x000ee80000300a00 */
[----:B--2---:R-:W-:Y:S04]  /*4d050*/  STL.64 [R1+0x3fb0], R26 ;  /* 0x003fb01a01007387 */ /* 0x004fe80000100a00 */
[----:B----4-:R0:W-:Y:S04]  /*4d060*/  STL.64 [R1+0x3fa8], R24 ;  /* 0x003fa81801007387 */ /* 0x0101e80000100a00 */
[----:B0-----:R-:W2:Y:S04]  /*4d070*/  LDL.LU R24, [R1+0x280] ;  /* 0x0002800001187983 */ /* 0x001ea80000300800 */
[----:B------:R-:W2:Y:S04]  /*4d080*/  LDL.LU R25, [R1+0x284] ;  /* 0x0002840001197983 */ /* 0x000ea80000300800 */
[----:B------:R-:W4:Y:S04]  /*4d090*/  LDL.LU R26, [R1+0x288] ;  /* 0x00028800011a7983 */ /* 0x000f280000300800 */
[----:B------:R-:W4:Y:S04]  /*4d0a0*/  LDL.LU R27, [R1+0x28c] ;  /* 0x00028c00011b7983 */ /* 0x000f280000300800 */
[----:B----4-:R-:W-:Y:S04]  /*4d0b0*/  STL.64 [R1+0x3fc8], R26 ;  /* 0x003fc81a01007387 */ /* 0x010fe80000100a00 */
[----:B--2---:R0:W-:Y:S04]  /*4d0c0*/  STL.64 [R1+0x3fc0], R24 ;  /* 0x003fc01801007387 */ /* 0x0041e80000100a00 */
[----:B0-----:R-:W2:Y:S04]  /*4d0d0*/  LDL.LU R24, [R1+0x270] ;  /* 0x0002700001187983 */ /* 0x001ea80000300800 */
[----:B------:R-:W2:Y:S04]  /*4d0e0*/  LDL.LU R25, [R1+0x274] ;  /* 0x0002740001197983 */ /* 0x000ea80000300800 */
[----:B------:R-:W4:Y:S04]  /*4d0f0*/  LDL.LU R26, [R1+0x278] ;  /* 0x00027800011a7983 */ /* 0x000f280000300800 */
[----:B------:R-:W4:Y:S04]  /*4d100*/  LDL.LU R27, [R1+0x27c] ;  /* 0x00027c00011b7983 */ /* 0x000f280000300800 */
[----:B------:R-:W3:Y:S04]  /*4d110*/  LDL.LU.64 R6, [R1+0x30] ;  /* 0x0000300001067983 */ /* 0x000ee80000300a00 */
[----:B------:R-:W3:Y:S04]  /*4d120*/  LDL.LU.64 R14, [R1+0x18] ;  /* 0x00001800010e7983 */ /* 0x000ee80000300a00 */
[----:B----4-:R-:W-:Y:S04]  /*4d130*/  STL.64 [R1+0x3fd8], R26 ;  /* 0x003fd81a01007387 */ /* 0x010fe80000100a00 */
[----:B--2---:R0:W-:Y:S04]  /*4d140*/  STL.64 [R1+0x3fd0], R24 ;  /* 0x003fd01801007387 */ /* 0x0041e80000100a00 */
        /* <DEDUP_REMOVED lines=9> */
[----:B------:R-:W4:Y:S01]  /*4d1e0*/  LDL.LU R27, [R1+0x25c] ;  /* 0x00025c00011b7983 */ /* 0x000f220000300800 */
[----:B------:R-:W-:-:S02]  /*4d1f0*/  IMAD R17, R17, 0x100, R0 ;  /* 0x0000010011117824 */ /* 0x000fc400078e0200 */
[----:B------:R-:W-:Y:S02]  /*4d200*/  IMAD.MOV.U32 R12, RZ, RZ, R28 ;  /* 0x000000ffff0c7224 */ /* 0x000fe400078e001c */
[----:B------:R-:W-:Y:S01]  /*4d210*/  IMAD.MOV.U32 R0, RZ, RZ, R29 ;  /* 0x000000ffff007224 */ /* 0x000fe200078e001d */
[----:B----4-:R-:W-:Y:S04]  /*4d220*/  STL.64 [R1+0x3ff8], R26 ;  /* 0x003ff81a01007387 */ /* 0x010fe80000100a00 */
[----:B--2---:R0:W-:Y:S04]  /*4d230*/  STL.64 [R1+0x3ff0], R24 ;  /* 0x003ff01801007387 */ /* 0x0041e80000100a00 */
[----:B0-----:R-:W2:Y:S04]  /*4d240*/  LDL.LU R24, [R1+0x110] ;  /* 0x0001100001187983 */ /* 0x001ea80000300800 */
[----:B------:R-:W2:Y:S04]  /*4d250*/  LDL.LU R25, [R1+0x114] ;  /* 0x0001140001197983 */ /* 0x000ea80000300800 */
[----:B------:R-:W2:Y:S04]  /*4d260*/  LDL.LU R26, [R1+0x118] ;  /* 0x00011800011a7983 */ /* 0x000ea80000300800 */
[----:B------:R-:W2:Y:S04]  /*4d270*/  LDL.LU R27, [R1+0x11c] ;  /* 0x00011c00011b7983 */ /* 0x000ea80000300800 */
[----:B------:R-:W4:Y:S04]  /*4d280*/  LDL.LU.64 R28, [R1] ;  /* 0x00000000011c7983 */ /* 0x000f280000300a00 */
[----:B---3--:R-:W-:Y:S04]  /*4d290*/  STL.64 [R1+0x3f88], R22 ;  /* 0x003f881601007387 */ /* 0x008fe80000100a00 */
[----:B------:R0:W-:Y:S04]  /*4d2a0*/  STL.64 [R1+0x3f80], R20 ;  /* 0x003f801401007387 */ /* 0x0001e80000100a00 */
[----:B0-----:R-:W3:Y:S04]  /*4d2b0*/  LDL.LU R20, [R1+0x2b0] ;  /* 0x0002b00001147983 */ /* 0x001ee80000300800 */
[----:B------:R-:W3:Y:S04]  /*4d2c0*/  LDL.LU R21, [R1+0x2b4] ;  /* 0x0002b40001157983 */ /* 0x000ee80000300800 */
[----:B------:R-:W3:Y:S04]  /*4d2d0*/  LDL.LU R22, [R1+0x2b8] ;  /* 0x0002b80001167983 */ /* 0x000ee80000300800 */
[----:B------:R-:W3:Y:S04]  /*4d2e0*/  LDL.LU R23, [R1+0x2bc] ;  /* 0x0002bc0001177983 */ /* 0x000ee80000300800 */
[----:B------:R-:W4:Y:S04]  /*4d2f0*/  LDL.LU R8, [R1+0x300] ;  /* 0x0003000001087983 */ /* 0x000f280000300800 */
[----:B------:R-:W4:Y:S04]  /*4d300*/  LDL.LU R9, [R1+0x304] ;  /* 0x0003040001097983 */ /* 0x000f280000300800 */
[----:B------:R-:W3:Y:S04]  /*4d310*/  LDL.LU R10, [R1+0x308] ;  /* 0x00030800010a7983 */ /* 0x000ee80000300800 */
[----:B------:R-:W3:Y:S01]  /*4d320*/  LDL.LU R11, [R1+0x30c] ;  /* 0x00030c00010b7983 */ /* 0x000ee20000300800 */
[----:B------:R-:W-:-:S02]  /*4d330*/  F2FP.F16.E4M3.UNPACK_B R16, R16 ;  /* 0x00000010ff10723e */ /* 0x000fc400020006ff */
[----:B------:R-:W-:Y:S02]  /*4d340*/  F2FP.F16.E4M3.UNPACK_B R17, R17 ;  /* 0x00000011ff11723e */ /* 0x000fe400020006ff */
[----:B------:R-:W-:Y:S02]  /*4d350*/  F2FP.F16.E4M3.UNPACK_B R18, R18 ;  /* 0x00000012ff12723e */ /* 0x000fe400020006ff */
[----:B------:R-:W-:-:S07]  /*4d360*/  F2FP.F16.E4M3.UNPACK_B R19, R19 ;  /* 0x00000013ff13723e */ /* 0x000fce00020006ff */
[----:B--2---:R-:W-:Y:S01]  /*4d370*/  HMMA.16816.F32 R24, R16, R6, R24 ;  /* 0x000000061018723c */ /* 0x004fe20000001818 */
[----:B---3--:R-:W-:Y:S04]  /*4d380*/  STL.64 [R1+0x3f68], R10 ;  /* 0x003f680a01007387 */ /* 0x008fe80000100a00 */
[----:B----4-:R0:W-:Y:S04]  /*4d390*/  STL.64 [R1+0x3f60], R8 ;  /* 0x003f600801007387 */ /* 0x0101e80000100a00 */
[----:B0-----:R-:W2:Y:S04]  /*4d3a0*/  LDL.LU R8, [R1+0x2e0] ;  /* 0x0002e00001087983 */ /* 0x001ea80000300800 */
[----:B------:R-:W2:Y:S04]  /*4d3b0*/  LDL.LU R9, [R1+0x2e4] ;  /* 0x0002e40001097983 */ /* 0x000ea80000300800 */
[----:B------:R-:W2:Y:S04]  /*4d3c0*/  LDL.LU R10, [R1+0x2e8] ;  /* 0x0002e800010a7983 */ /* 0x000ea80000300800 */
[----:B------:R-:W2:Y:S04]  /*4d3d0*/  LDL.LU R11, [R1+0x2ec] ;  /* 0x0002ec00010b7983 */ /* 0x000ea80000300800 */
[----:B------:R-:W-:Y:S04]  /*4d3e0*/  STL [R1+0x3f48], R0 ;  /* 0x003f480001007387 */ /* 0x000fe80000100800 */
[----:B------:R0:W-:Y:S04]  /*4d3f0*/  STL [R1+0x3f44], R12 ;  /* 0x003f440c01007387 */ /* 0x0001e80000100800 */
[----:B0-----:R-:W3:Y:S04]  /*4d400*/  LDL.LU.64 R12, [R1+0x10] ;  /* 0x00001000010c7983 */ /* 0x001ee80000300a00 */
[----:B------:R-:W-:Y:S04]  /*4d410*/  STL.64 [R1+0x210], R24 ;  /* 0x0002101801007387 */ /* 0x000fe80000100a00 */
[----:B------:R0:W-:Y:S04]  /*4d420*/  STL.64 [R1+0x218], R26 ;  /* 0x0002181a01007387 */ /* 0x0001e80000100a00 */
[----:B0-----:R-:W4:Y:S04]  /*4d430*/  LDL.LU.64 R26, [R1+0x3ff8] ;  /* 0x003ff800011a7983 */ /* 0x001f280000300a00 */
[----:B------:R-:W4:Y:S01]  /*4d440*/  LDL.LU.64 R24, [R1+0x3ff0] ;  /* 0x003ff00001187983 */ /* 0x000f220000300a00 */
[----:B------:R-:W-:-:S05]  /*4d450*/  IMAD.MOV.U32 R5, RZ, RZ, R6 ;  /* 0x000000ffff057224 */ /* 0x000fca00078e0006 */
[----:B------:R-:W-:Y:S01]  /*4d460*/  STL [R1+0x3f4c], R5 ;  /* 0x003f4c0501007387 */ /* 0x000fe20000100800 */
[----:B----4-:R-:W-:-:S15]  /*4d470*/  HMMA.16816.F32 R24, R16, R14, R24 ;  /* 0x0000000e1018723c */ /* 0x010fde0000001818 */
        /* <DEDUP_REMOVED lines=16> */
[----:B------:R-:W3:Y:S01]  /*4d580*/  LDL.LU.64 R24, [R1+0x3fc0] ;  /* 0x003fc00001187983 */ /* 0x000ee20000300a00 */
[----:B------:R-:W-:-:S02]  /*4d590*/  IMAD.MOV.U32 R4, RZ, RZ, R7 ;  /* 0x000000ffff047224 */ /* 0x000fc400078e0007 */
[----:B------:R-:W-:Y:S02]  /*4d5a0*/  IMAD.MOV.U32 R6, RZ, RZ, R15 ;  /* 0x000000ffff067224 */ /* 0x000fe400078e000f */
[----:B------:R-:W-:Y:S02]  /*4d5b0*/  IMAD.MOV.U32 R7, RZ, RZ, R14 ;  /* 0x000000ffff077224 */ /* 0x000fe400078e000e */
[----:B------:R-:W-:Y:S02]  /*4d5c0*/  IMAD.MOV.U32 R15, RZ, RZ, R12 ;  /* 0x000000ffff0f7224 */ /* 0x000fe400078e000c */
[----:B------:R-:W-:Y:S02]  /*4d5d0*/  IMAD.MOV.U32 R12, RZ, RZ, R2 ;  /* 0x000000ffff0c7224 */ /* 0x000fe400078e0002 */
[----:B------:R-:W-:Y:S02]  /*4d5e0*/  IMAD.MOV.U32 R14, RZ, RZ, R3 ;  /* 0x000000ffff0e7224 */ /* 0x000fe400078e0003 */
[----:B------:R-:W4:Y:S01]  /*4d5f0*/  LDL.LU.64 R2, [R1+0x3fb8] ;  /* 0x003fb80001027983 */ /* 0x000f220000300a00 */
[----:B------:R-:W-:-:S02]  /*4d600*/  IMAD.MOV.U32 R5, RZ, RZ, R28 ;  /* 0x000000ffff057224 */ /* 0x000fc400078e001c */
[----:B------:R-:W-:Y:S01]  /*4d610*/  IMAD.MOV.U32 R0, RZ, RZ, R29 ;  /* 0x000000ffff007224 */ /* 0x000fe200078e001d */
[----:B---3--:R-:W-:-:S15]  /*4d620*/  HMMA.16816.F32 R24, R16, R28, R24 ;  /* 0x0000001c1018723c */ /* 0x008fde0000001818 */
[----:B------:R-:W-:-:S08]  /*4d630*/  NOP ;  /* 0x0000000000007918 */ /* 0x000fd00000000000 */
        /* <DEDUP_REMOVED lines=10> */
[----:B------:R-:W2:Y:S01]  /*4d6e0*/  LDL.LU.64 R24, [R1+0x3f90] ;  /* 0x003f900001187983 */ /* 0x000ea20000300a00 */
[----:B---3--:R-:W-:-:S15]  /*4d6f0*/  HMMA.16816.F32 R20, R16, R26, R20 ;  /* 0x0000001a1014723c */ /* 0x008fde0000001814 */
[----:B------:R-:W-:-:S08]  /*4d700*/  NOP ;  /* 0x0000000000007918 */ /* 0x000fd00000000000 */
[----:B------:R-:W-:Y:S04]  /*4d710*/  STL.64 [R1+0x1b0], R20 ;  /* 0x0001b01401007387 */ /* 0x000fe80000100a00 */
[----:B------:R0:W-:Y:S04]  /*4d720*/  STL.64 [R1+0x1b8], R22 ;  /* 0x0001b81601007387 */ /* 0x0001e80000100a00 */
[----:B0-----:R-:W2:Y:S04]  /*4d730*/  LDL.LU.64 R22, [R1+0x3f88] ;  /* 0x003f880001167983 */ /* 0x001ea80000300a00 */
[----:B------:R-:W2:Y:S02]  /*4d740*/  LDL.LU.64 R20, [R1+0x3f80] ;  /* 0x003f800001147983 */ /* 0x000ea40000300a00 */
[----:B--2---:R-:W-:-:S15]  /*4d750*/  HMMA.16816.F32 R20, R16, R24, R20 ;  /* 0x000000181014723c */ /* 0x004fde0000001814 */
[----:B------:R-:W-:-:S08]  /*4d760*/  NOP ;  /* 0x0000000000007918 */ /* 0x000fd00000000000 */
[----:B------:R-:W-:Y:S04]  /*4d770*/  STL.64 [R1+0x1a0], R20 ;  /* 0x0001a01401007387 */ /* 0x000fe80000100a00 */
[----:B------:R0:W-:Y:S04]  /*4d780*/  STL.64 [R1+0x1a8], R22 ;  /* 0x0001a81601007387 */ /* 0x0001e80000100a00 */
[----:B0-----:R-:W2:Y:S04]  /*4d790*/  LDL.LU.64 R22, [R1+0x3f78] ;  /* 0x003f780001167983 */ /* 0x001ea80000300a00 */
[----:B------:R-:W3:Y:S04]  /*4d7a0*/  LDL.LU.64 R20, [R1+0x3f70] ;  /* 0x003f700001147983 */ /* 0x000ee80000300a00 */
[----:B------:R-:W-:Y:S04]  /*4d7b0*/  STL.64 [R1+0x3e78], R26 ;  /* 0x003e781a01007387 */ /* 0x000fe80000100a00 */
[----:B------:R0:W-:Y:S04]  /*4d7c0*/  STL.64 [R1+0x3e70], R24 ;  /* 0x003e701801007387 */ /* 0x0001e80000100a00 */
[----:B0-----:R-:W4:Y:S04]  /*4d7d0*/  LDL.LU R24, [R1+0x320] ;  /* 0x0003200001187983 */ /* 0x001f280000300800 */
[----:B------:R-:W4:Y:S04]  /*4d7e0*/  LDL.LU R25, [R1+0x324] ;  /* 0x0003240001197983 */ /* 0x000f280000300800 */
[----:B------:R-:W4:Y:S04]  /*4d7f0*/  LDL.LU R26, [R1+0x328] ;  /* 0x00032800011a7983 */ /* 0x000f280000300800 */
[----:B------:R-:W4:Y:S01]  /*4d800*/  LDL.LU R27, [R1+0x32c] ;  /* 0x00032c00011b7983 */ /* 0x000f220000300800 */
[----:B--2---:R-:W-:-:S15]  /*4d810*/  HMMA.16816.F32 R8, R16, R22, R8 ;  /* 0x000000161008723c */ /* 0x004fde0000001808 */
[----:B------:R-:W-:-:S08]  /*4d820*/  NOP ;  /* 0x0000000000007918 */ /* 0x000fd00000000000 */
[----:B------:R-:W-:Y:S04]  /*4d830*/  STL.64 [R1+0x190], R8 ;  /* 0x0001900801007387 */ /* 0x000fe80000100a00 */
[----:B------:R0:W-:Y:S04]  /*4d840*/  STL.64 [R1+0x198], R10 ;  /* 0x0001980a01007387 */ /* 0x0001e80000100a00 */
[----:B0-----:R-:W4:Y:S04]  /*4d850*/  LDL.LU.64 R10, [R1+0x3f68] ;  /* 0x003f6800010a7983 */ /* 0x001f280000300a00 */
[----:B------:R-:W4:Y:S04]  /*4d860*/  LDL.LU.64 R8, [R1+0x3f60] ;  /* 0x003f600001087983 */ /* 0x000f280000300a00 */
[----:B------:R-:W-:Y:S04]  /*4d870*/  STL.64 [R1+0x3f18], R22 ;  /* 0x003f181601007387 */ /* 0x000fe80000100a00 */
[----:B---3--:R0:W-:Y:S04]  /*4d880*/  STL.64 [R1+0x3f10], R20 ;  /* 0x003f101401007387 */ /* 0x0081e80000100a00 */
[----:B0-----:R-:W2:Y:S04]  /*4d890*/  LDL.LU R20, [R1+0x310] ;  /* 0x0003100001147983 */ /* 0x001ea80000300800 */
[----:B------:R-:W2:Y:S04]  /*4d8a0*/  LDL.LU R21, [R1+0x314] ;  /* 0x0003140001157983 */ /* 0x000ea80000300800 */
[----:B------:R-:W2:Y:S04]  /*4d8b0*/  LDL.LU R22, [R1+0x318] ;  /* 0x0003180001167983 */ /* 0x000ea80000300800 */
[----:B------:R-:W2:Y:S01]  /*4d8c0*/  LDL.LU R23, [R1+0x31c] ;  /* 0x00031c0001177983 */ /* 0x000ea20000300800 */
[----:B----4-:R-:W-:-:S15]  /*4d8d0*/  HMMA.16816.F32 R8, R16, R2, R8 ;  /* 0x000000021008723c */ /* 0x010fde0000001808 */
[----:B------:R-:W-:-:S08]  /*4d8e0*/  NOP ;  /* 0x0000000000007918 */ /* 0x000fd00000000000 */
[----:B------:R-:W-:Y:S04]  /*4d8f0*/  STL.64 [R1+0x180], R8 ;  /* 0x0001800801007387 */ /* 0x000fe80000100a00 */
[----:B------:R0:W-:Y:S04]  /*4d900*/  STL.64 [R1+0x188], R10 ;  /* 0x0001880a01007387 */ /* 0x0001e80000100a00 */
[----:B0-----:R-:W3:Y:S04]  /*4d910*/  LDL.LU.64 R10, [R1+0x3f58] ;  /* 0x003f5800010a7983 */ /* 0x001ee80000300a00 */
[----:B------:R-:W2:Y:S02]  /*4d920*/  LDL.LU.64 R8, [R1+0x3f50] ;  /* 0x003f500001087983 */ /* 0x000ea40000300a00 */
[----:B--2---:R-:W-:-:S15]  /*4d930*/  HMMA.16816.F32 R20, R16, R8, R20 ;  /* 0x000000081014723c */ /* 0x004fde0000001814 */
[----:B------:R-:W-:-:S08]  /*4d940*/  NOP ;  /* 0x0000000000007918 */ /* 0x000fd00000000000 */
[----:B------:R-:W-:Y:S04]  /*4d950*/  STL.64 [R1+0x170], R20 ;  /* 0x0001701401007387 */ /* 0x000fe80000100a00 */
[----:B------:R3:W-:Y:S02]  /*4d960*/  STL.64 [R1+0x178], R22 ;  /* 0x0001781601007387 */ /* 0x0007e40000100a00 */
[----:B---3--:R-:W-:Y:S07]  /*4d970*/  HMMA.16816.F32 R20, R16, R10, R24 ;  /* 0x0000000a1014723c */ /* 0x008fee0000001818 */
[----:B------:R-:W-:-:S02]  /*4d980*/  IMAD.MOV.U32 R26, RZ, RZ, R5 ;  /* 0x000000ffff1a7224 */ /* 0x000fc400078e0005 */
[----:B------:R-:W-:Y:S01]  /*4d990*/  IMAD.MOV.U32 R27, RZ, RZ, R0 ;  /* 0x000000ffff1b7224 */ /* 0x000fe200078e0000 */
[----:B------:R-:W2:-:S13]  /*4d9a0*/  LDL.LU R5, [R1+0x3f4c] ;  /* 0x003f4c0001057983 */ /* 0x000e9a0000300800 */
[----:B------:R-:W-:Y:S04]  /*4d9b0*/  STL.64 [R1+0x160], R20 ;  /* 0x0001601401007387 */ /* 0x000fe80000100a00 */
[----:B------:R-:W-:Y:S04]  /*4d9c0*/  STL.64 [R1+0x168], R22 ;  /* 0x0001681601007387 */ /* 0x000fe80000100a00 */
[----:B------:R-:W3:Y:S04]  /*4d9d0*/  LDL.LU R0, [R1+0x3f48] ;  /* 0x003f480001007983 */ /* 0x000ee80000300800 */
[----:B------:R-:W-:Y:S04]  /*4d9e0*/  STL.64 [R1+0x3e90], R26 ;  /* 0x003e901a01007387 */ /* 0x000fe80000100a00 */
[----:B------:R-:W-:Y:S04]  /*4d9f0*/  STL.64 [R1+0x3e58], R10 ;  /* 0x003e580a01007387 */ /* 0x000fe80000100a00 */
[----:B------:R0:W-:Y:S04]  /*4da00*/  STL.64 [R1+0x3e50], R8 ;  /* 0x003e500801007387 */ /* 0x0001e80000100a00 */
[----:B0-----:R-:W4:Y:S04]  /*4da10*/  LDL.LU R8, [R1+0x3c0] ;  /* 0x0003c00001087983 */ /* 0x001f280000300800 */
[----:B------:R-:W4:Y:S04]  /*4da20*/  LDL.LU R9, [R1+0x3c4] ;  /* 0x0003c40001097983 */ /* 0x000f280000300800 */
[----:B------:R-:W2:Y:S04]  /*4da30*/  LDL.LU R10, [R1+0x3c8] ;  /* 0x0003c800010a7983 */ /* 0x000ea80000300800 */
[----:B------:R-:W2:Y:S01]  /*4da40*/  LDL.LU R11, [R1+0x3cc] ;  /* 0x0003cc00010b7983 */ /* 0x000ea20000300800 */
[----:B------:R-:W-:-:S02]  /*4da50*/  IMAD.MOV.U32 R24, RZ, RZ, R12 ;  /* 0x000000ffff187224 */ /* 0x000fc400078e000c */
[----:B------:R-:W-:Y:S01]  /*4da60*/  IMAD.MOV.U32 R25, RZ, RZ, R14 ;  /* 0x000000ffff197224 */ /* 0x000fe200078e000e */
[----:B------:R-:W3:Y:S04]  /*4da70*/  LDL.LU R12, [R1+0x3f44] ;  /* 0x003f4400010c7983 */ /* 0x000ee80000300800 */
[----:B------:R-:W3:Y:S04]  /*4da80*/  LDL.LU R14, [R1+0x3f40] ;  /* 0x003f4000010e7983 */ /* 0x000ee80000300800 */
[----:B------:R-:W-:Y:S04]  /*4da90*/  STL.64 [R1+0x3ea8], R24 ;  /* 0x003ea81801007387 */ /* 0x000fe80000100a00 */
[----:B--2---:R-:W-:Y:S04]  /*4daa0*/  STL.64 [R1+0x3e88], R10 ;  /* 0x003e880a01007387 */ /* 0x004fe80000100a00 */
[----:B----4-:R0:W-:Y:S04]  /*4dab0*/  STL.64 [R1+0x3e80], R8 ;  /* 0x003e800801007387 */ /* 0x0101e80000100a00 */
[----:B0-----:R-:W2:Y:S04]  /*4dac0*/  LDL.LU R8, [R1+0x3f0] ;  /* 0x0003f00001087983 */ /* 0x001ea80000300800 */
[----:B------:R-:W2:Y:S04]  /*4dad0*/  LDL.LU R9, [R1+0x3f4] ;  /* 0x0003f40001097983 */ /* 0x000ea80000300800 */
[----:B------:R-:W4:Y:S04]  /*4dae0*/  LDL.LU R10, [R1+0x3f8] ;  /* 0x0003f800010a7983 */ /* 0x000f280000300800 */
[----:B------:R-:W4:Y:S01]  /*4daf0*/  LDL.LU R11, [R1+0x3fc] ;  /* 0x0003fc00010b7983 */ /* 0x000f220000300800 */
[----:B------:R-:W-:-:S02]  /*4db00*/  IMAD.MOV.U32 R26, RZ, RZ, R15 ;  /* 0x000000ffff1a7224 */ /* 0x000fc400078e000f */
[----:B------:R-:W-:-:S05]  /*4db10*/  IMAD.MOV.U32 R27, RZ, RZ, R13 ;  /* 0x000000ffff1b7224 */ /* 0x000fca00078e000d */
[----:B------:R-:W-:Y:S04]  /*4db20*/  STL.64 [R1+0x3ec0], R26 ;  /* 0x003ec01a01007387 */ /* 0x000fe80000100a00 */
[----:B----4-:R-:W-:Y:S04]  /*4db30*/  STL.64 [R1+0x3ea0], R10 ;  /* 0x003ea00a01007387 */ /* 0x010fe80000100a00 */
[----:B--2---:R0:W-:Y:S04]  /*4db40*/  STL.64 [R1+0x3e98], R8 ;  /* 0x003e980801007387 */ /* 0x0041e80000100a00 */
[----:B0-----:R-:W2:Y:S04]  /*4db50*/  LDL.LU R8, [R1+0x400] ;  /* 0x0004000001087983 */ /* 0x001ea80000300800 */
[----:B------:R-:W2:Y:S04]  /*4db60*/  LDL.LU R9, [R1+0x404] ;  /* 0x0004040001097983 */ /* 0x000ea80000300800 */
[----:B------:R-:W4:Y:S04]  /*4db70*/  LDL.LU R10, [R1+0x408] ;  /* 0x00040800010a7983 */ /* 0x000f280000300800 */
[----:B------:R-:W4:Y:S01]  /*4db80*/  LDL.LU R11, [R1+0x40c] ;  /* 0x00040c00010b7983 */ /* 0x000f220000300800 */
[----:B------:R-:W-:-:S02]  /*4db90*/  IMAD.MOV.U32 R24, RZ, RZ, R7 ;  /* 0x000000ffff187224 */ /* 0x000fc400078e0007 */
[----:B------:R-:W-:-:S05]  /*4dba0*/  IMAD.MOV.U32 R25, RZ, RZ, R6 ;  /* 0x000000ffff197224 */ /* 0x000fca00078e0006 */
[----:B------:R3:W-:Y:S02]  /*4dbb0*/  STL.64 [R1+0x3ed8], R24 ;  /* 0x003ed81801007387 */ /* 0x0007e40000100a00 */
[----:B---3--:R-:W-:Y:S02]  /*4dbc0*/  IMAD.MOV.U32 R25, RZ, RZ, R0 ;  /* 0x000000ffff197224 */ /* 0x008fe400078e0000 */
[----:B----4-:R-:W-:Y:S04]  /*4dbd0*/  STL.64 [R1+0x3eb8], R10 ;  /* 0x003eb80a01007387 */ /* 0x010fe80000100a00 */
[----:B--2---:R0:W-:Y:S04]  /*4dbe0*/  STL.64 [R1+0x3eb0], R8 ;  /* 0x003eb00801007387 */ /* 0x0041e80000100a00 */
[----:B0-----:R-:W2:Y:S04]  /*4dbf0*/  LDL.LU R8, [R1+0x410] ;  /* 0x0004100001087983 */ /* 0x001ea80000300800 */
[----:B------:R-:W2:Y:S04]  /*4dc00*/  LDL.LU R9, [R1+0x414] ;  /* 0x0004140001097983 */ /* 0x000ea80000300800 */
[----:B------:R-:W3:Y:S04]  /*4dc10*/  LDL.LU R10, [R1+0x418] ;  /* 0x00041800010a7983 */ /* 0x000ee80000300800 */
[----:B------:R-:W3:Y:S04]  /*4dc20*/  LDL.LU R11, [R1+0x41c] ;  /* 0x00041c00010b7983 */ /* 0x000ee80000300800 */
[----:B------:R-:W4:Y:S04]  /*4dc30*/  LDL.LU R15, [R1+0xcb8] ;  /* 0x000cb800010f7983 */ /* 0x000f280000300800 */
[----:B------:R-:W4:Y:S04]  /*4dc40*/  LDL.LU R6, [R1+0xcb4] ;  /* 0x000cb40001067983 */ /* 0x000f280000300800 */
[----:B------:R-:W4:Y:S04]  /*4dc50*/  LDL.LU R7, [R1+0xcc0] ;  /* 0x000cc00001077983 */ /* 0x000f280000300800 */
[----:B------:R-:W4:Y:S04]  /*4dc60*/  LDL.LU R0, [R1+0xcbc] ;  /* 0x000cbc0001007983 */ /* 0x000f280000300800 */
[----:B------:R-:W2:Y:S04]  /*4dc70*/  LDL.LU R20, [R1+0x340] ;  /* 0x0003400001147983 */ /* 0x000ea80000300800 */
[----:B------:R-:W2:Y:S04]  /*4dc80*/  LDL.LU R21, [R1+0x344] ;  /* 0x0003440001157983 */ /* 0x000ea80000300800 */
[----:B------:R-:W3:Y:S04]  /*4dc90*/  LDL.LU R22, [R1+0x348] ;  /* 0x0003480001167983 */ /* 0x000ee80000300800 */
[----:B------:R-:W3:Y:S01]  /*4dca0*/  LDL.LU R23, [R1+0x34c] ;  /* 0x00034c0001177983 */ /* 0x000ee20000300800 */
[----:B------:R-:W-:-:S02]  /*4dcb0*/  IMAD.MOV.U32 R24, RZ, RZ, R12 ;  /* 0x000000ffff187224 */ /* 0x000fc400078e000c */
[----:B------:R-:W-:Y:S01]  /*4dcc0*/  IMAD.MOV.U32 R27, RZ, RZ, R4 ;  /* 0x000000ffff1b7224 */ /* 0x000fe200078e0004 */
[----:B------:R-:W4:Y:S04]  /*4dcd0*/  LDL.LU R12, [R1+0xca8] ;  /* 0x000ca800010c7983 */ /* 0x000f280000300800 */
[----:B------:R-:W4:Y:S01]  /*4dce0*/  LDL.LU R4, [R1+0xca4] ;  /* 0x000ca40001047983 */ /* 0x000f220000300800 */
[----:B------:R-:W-:-:S03]  /*4dcf0*/  IMAD.MOV.U32 R26, RZ, RZ, R5 ;  /* 0x000000ffff1a7224 */ /* 0x000fc600078e0005 */
[----:B------:R-:W4:Y:S04]  /*4dd00*/  LDL.LU R13, [R1+0xcb0] ;  /* 0x000cb000010d7983 */ /* 0x000f280000300800 */
[----:B------:R-:W4:Y:S04]  /*4dd10*/  LDL.LU R5, [R1+0xcac] ;  /* 0x000cac0001057983 */ /* 0x000f280000300800 */
[----:B---3--:R-:W-:Y:S04]  /*4dd20*/  STL.64 [R1+0x3f30], R22 ;  /* 0x003f301601007387 */ /* 0x008fe80000100a00 */
[----:B--2---:R0:W-:Y:S04]  /*4dd30*/  STL.64 [R1+0x3f28], R20 ;  /* 0x003f281401007387 */ /* 0x0041e80000100a00 */
[----:B0-----:R-:W2:Y:S04]  /*4dd40*/  LDL.LU R20, [R1+0x330] ;  /* 0x0003300001147983 */ /* 0x001ea80000300800 */
[----:B------:R-:W2:Y:S04]  /*4dd50*/  LDL.LU R21, [R1+0x334] ;  /* 0x0003340001157983 */ /* 0x000ea80000300800 */
[----:B------:R-:W2:Y:S04]  /*4dd60*/  LDL.LU R22, [R1+0x338] ;  /* 0x0003380001167983 */ /* 0x000ea80000300800 */
[----:B------:R-:W2:Y:S04]  /*4dd70*/  LDL.LU R23, [R1+0x33c] ;  /* 0x00033c0001177983 */ /* 0x000ea80000300800 */
[----:B------:R-:W-:Y:S04]  /*4dd80*/  STL.64 [R1+0x3f08], R26 ;  /* 0x003f081a01007387 */ /* 0x000fe80000100a00 */
[----:B------:R0:W-:Y:S04]  /*4dd90*/  STL.64 [R1+0x3f00], R24 ;  /* 0x003f001801007387 */ /* 0x0001e80000100a00 */
[----:B0-----:R-:W3:Y:S04]  /*4dda0*/  LDL.LU R24, [R1+0x450] ;  /* 0x0004500001187983 */ /* 0x001ee80000300800 */
[----:B------:R-:W3:Y:S04]  /*4ddb0*/  LDL.LU R25, [R1+0x454] ;  /* 0x0004540001197983 */ /* 0x000ee80000300800 */
[----:B------:R-:W3:Y:S04]  /*4ddc0*/  LDL.LU R26, [R1+0x458] ;  /* 0x00045800011a7983 */ /* 0x000ee80000300800 */
[----:B------:R-:W3:Y:S04]  /*4ddd0*/  LDL.LU R27, [R1+0x45c] ;  /* 0x00045c00011b7983 */ /* 0x000ee80000300800 */
[----:B------:R-:W-:Y:S04]  /*4dde0*/  STL.64 [R1+0x3ed0], R10 ;  /* 0x003ed00a01007387 */ /* 0x000fe80000100a00 */
[----:B------:R0:W-:Y:S04]  /*4ddf0*/  STL.64 [R1+0x3ec8], R8 ;  /* 0x003ec80801007387 */ /* 0x0001e80000100a00 */
[----:B0-----:R-:W4:Y:S04]  /*4de00*/  LDL.LU R8, [R1+0x420] ;  /* 0x0004200001087983 */ /* 0x001f280000300800 */
[----:B------:R-:W4:Y:S04]  /*4de10*/  LDL.LU R9, [R1+0x424] ;  /* 0x0004240001097983 */ /* 0x000f280000300800 */
[----:B------:R-:W2:Y:S04]  /*4de20*/  LDL.LU R10, [R1+0x428] ;  /* 0x00042800010a7983 */ /* 0x000ea80000300800 */
[----:B------:R-:W2:Y:S04]  /*4de30*/  LDL.LU R11, [R1+0x42c] ;  /* 0x00042c00010b7983 */ /* 0x000ea80000300800 */
[----:B--2---:R-:W-:Y:S04]  /*4de40*/  STL.64 [R1+0x3ee8], R10 ;  /* 0x003ee80a01007387 */ /* 0x004fe80000100a00 */
[----:B----4-:R0:W-:Y:S04]  /*4de50*/  STL.64 [R1+0x3ee0], R8 ;  /* 0x003ee00801007387 */ /* 0x0101e80000100a00 */
[----:B0-----:R-:W2:Y:S04]  /*4de60*/  LDL.LU R8, [R1+0x430] ;  /* 0x0004300001087983 */ /* 0x001ea80000300800 */
[----:B------:R-:W2:Y:S04]  /*4de70*/  LDL.LU R9, [R1+0x434] ;  /* 0x0004340001097983 */ /* 0x000ea80000300800 */
[----:B------:R-:W4:Y:S04]  /*4de80*/  LDL.LU R10, [R1+0x438] ;  /* 0x00043800010a7983 */ /* 0x000f280000300800 */
[----:B------:R-:W4:Y:S01]  /*4de90*/  LDL.LU R11, [R1+0x43c] ;  /* 0x00043c00010b7983 */ /* 0x000f220000300800 */
[----:B------:R-:W-:-:S02]  /*4dea0*/  IMAD R4, R4, 0x100, R12 ;  /* 0x0000010004047824 */ /* 0x000fc400078e020c */
[----:B------:R-:W-:Y:S01]  /*4deb0*/  IMAD R5, R5, 0x100, R13 ;  /* 0x0000010005057824 */ /* 0x000fe200078e020d */
[----:B----4-:R-:W-:Y:S04]  /*4dec0*/  STL.64 [R1+0x3ef8], R10 ;  /* 0x003ef80a01007387 */ /* 0x010fe80000100a00 */
[----:B--2---:R0:W-:Y:S04]  /*4ded0*/  STL.64 [R1+0x3ef0], R8 ;  /* 0x003ef00801007387 */ /* 0x0041e80000100a00 */
[----:B0-----:R-:W2:Y:S04]  /*4dee0*/  LDL.LU R8, [R1+0x440] ;  /* 0x0004400001087983 */ /* 0x001ea80000300800 */
[----:B------:R-:W2:Y:S04]  /*4def0*/  LDL.LU R9, [R1+0x444] ;  /* 0x0004440001097983 */ /* 0x000ea80000300800 */
[----:B------:R-:W2:Y:S04]  /*4df00*/  LDL.LU R10, [R1+0x448] ;  /* 0x00044800010a7983 */ /* 0x000ea80000300800 */
[----:B------:R-:W2:Y:S04]  /*4df10*/  LDL.LU R11, [R1+0x44c] ;  /* 0x00044c00010b7983 */ /* 0x000ea80000300800 */
[----:B------:R-:W4:Y:S04]  /*4df20*/  LDL.LU R12, [R1+0x3f3c] ;  /* 0x003f3c00010c7983 */ /* 0x000f280000300800 */
[----:B------:R-:W4:Y:S01]  /*4df30*/  LDL.LU R13, [R1+0x3f38] ;  /* 0x003f3800010d7983 */ /* 0x000f220000300800 */
[----:B------:R-:W-:Y:S01]  /*4df40*/  IMAD R6, R6, 0x100, R15 ;  /* 0x0000010006067824 */ /* 0x000fe200078e020f */
[----:B----4-:R-:W-:-:S15]  /*4df50*/  HMMA.16816.F32 R20, R16, R12, R20 ;  /* 0x0000000c1014723c */ /* 0x010fde0000001814 */
[----:B------:R-:W-:-:S08]  /*4df60*/  NOP ;  /* 0x0000000000007918 */ /* 0x000fd00000000000 */
[----:B------:R-:W-:Y:S04]  /*4df70*/  STL.64 [R1+0x150], R20 ;  /* 0x0001501401007387 */ /* 0x000fe80000100a00 */
[----:B------:R0:W-:Y:S04]  /*4df80*/  STL.64 [R1+0x158], R22 ;  /* 0x0001581601007387 */ /* 0x0001e80000100a00 */
[----:B0-----:R-:W4:Y:S04]  /*4df90*/  LDL.LU.64 R22, [R1+0x3f30] ;  /* 0x003f300001167983 */ /* 0x001f280000300a00 */
[----:B------:R-:W4:Y:S04]  /*4dfa0*/  LDL.LU.64 R20, [R1+0x3f28] ;  /* 0x003f280001147983 */ /* 0x000f280000300a00 */
[----:B------:R-:W4:Y:S02]  /*4dfb0*/  LDL.LU R15, [R1+0x3f20] ;  /* 0x003f2000010f7983 */ /* 0x000f240000300800 */
[----:B----4-:R-:W-:-:S15]  /*4dfc0*/  HMMA.16816.F32 R20, R16, R14, R20 ;  /* 0x0000000e1014723c */ /* 0x010fde0000001814 */
[----:B------:R-:W-:-:S08]  /*4dfd0*/  NOP ;  /* 0x0000000000007918 */ /* 0x000fd00000000000 */
[----:B------:R-:W-:Y:S04]  /*4dfe0*/  STL.64 [R1+0x230], R20 ;  /* 0x0002301401007387 */ /* 0x000fe80000100a00 */
[----:B------:R0:W-:Y:S04]  /*4dff0*/  STL.64 [R1+0x238], R22 ;  /* 0x0002381601007387 */ /* 0x0001e80000100a00 */
[----:B0-----:R-:W4:Y:S04]  /*4e000*/  LDL.LU.64 R22, [R1+0x3f18] ;  /* 0x003f180001167983 */ /* 0x001f280000300a00 */
[----:B------:R-:W3:Y:S04]  /*4e010*/  LDL.LU.64 R20, [R1+0x3f10] ;  /* 0x003f100001147983 */ /* 0x000ee80000300a00 */
[----:B------:R-:W-:Y:S04]  /*4e020*/  STL.64 [R1+0x3e38], R14 ;  /* 0x003e380e01007387 */ /* 0x000fe80000100a00 */
[----:B------:R0:W-:Y:S04]  /*4e030*/  STL.64 [R1+0x3e30], R12 ;  /* 0x003e300c01007387 */ /* 0x0001e80000100a00 */
[----:B0-----:R-:W4:Y:S04]  /*4e040*/  LDL.LU R12, [R1+0x3d0] ;  /* 0x0003d000010c7983 */ /* 0x001f280000300800 */
[----:B------:R-:W4:Y:S04]  /*4e050*/  LDL.LU R13, [R1+0x3d4] ;  /* 0x0003d400010d7983 */ /* 0x000f280000300800 */
[----:B------:R-:W4:Y:S04]  /*4e060*/  LDL.LU R14, [R1+0x3d8] ;  /* 0x0003d800010e7983 */ /* 0x000f280000300800 */
[----:B------:R-:W4:Y:S01]  /*4e070*/  LDL.LU R15, [R1+0x3dc] ;  /* 0x0003dc00010f7983 */ /* 0x000f220000300800 */
[----:B---3--:R-:W-:-:S15]  /*4e080*/  HMMA.16816.F32 R24, R16, R20, R24 ;  /* 0x000000141018723c */ /* 0x008fde0000001818 */
[----:B------:R-:W-:-:S08]  /*4e090*/  NOP ;  /* 0x0000000000007918 */ /* 0x000fd00000000000 */
[----:B------:R-:W-:Y:S04]  /*4e0a0*/  STL.64 [R1+0x220], R24 ;  /* 0x0002201801007387 */ /* 0x000fe80000100a00 */
[----:B------:R0:W-:Y:S04]  /*4e0b0*/  STL.64 [R1+0x228], R26 ;  /* 0x0002281a01007387 */ /* 0x0001e80000100a00 */
[----:B0-----:R-:W3:Y:S04]  /*4e0c0*/  LDL.LU.64 R26, [R1+0x3f08] ;  /* 0x003f0800011a7983 */ /* 0x001ee80000300a00 */
[----:B------:R-:W2:Y:S04]  /*4e0d0*/  LDL.LU.64 R24, [R1+0x3f00] ;  /* 0x003f000001187983 */ /* 0x000ea80000300a00 */
[----:B------:R-:W-:Y:S04]  /*4e0e0*/  STL [R1+0x3e04], R20 ;  /* 0x003e041401007387 */ /* 0x000fe80000100800 */
[----:B------:R-:W-:Y:S01]  /*4e0f0*/  STL [R1+0x3e00], R21 ;  /* 0x003e001501007387 */ /* 0x000fe20000100800 */
[----:B------:R-:W-:Y:S01]  /*4e100*/  IMAD R7, R0, 0x100, R7 ;  /* 0x0000010000077824 */ /* 0x000fe200078e0207 */
[----:B------:R-:W-:-:S02]  /*4e110*/  F2FP.F16.E4M3.UNPACK_B R4, R4 ;  /* 0x00000004ff04723e */ /* 0x000fc400020006ff */
[----:B------:R-:W-:Y:S01]  /*4e120*/  F2FP.F16.E4M3.UNPACK_B R5, R5 ;  /* 0x00000005ff05723e */ /* 0x000fe200020006ff */
[----:B--2---:R-:W-:Y:S01]  /*4e130*/  HMMA.16816.F32 R16, R16, R24, R8 ;  /* 0x000000181010723c */ /* 0x004fe20000001808 */
[----:B------:R-:W3:Y:S04]  /*4e140*/  LDL.LU.64 R10, [R1+0x3ef8] ;  /* 0x003ef800010a7983 */ /* 0x000ee80000300a00 */
[----:B------:R-:W3:Y:S01]  /*4e150*/  LDL.LU.64 R8, [R1+0x3ef0] ;  /* 0x003ef00001087983 */ /* 0x000ee20000300a00 */
[----:B------:R-:W-:Y:S02]  /*4e160*/  F2FP.F16.E4M3.UNPACK_B R6, R6 ;  /* 0x00000006ff06723e */ /* 0x000fe400020006ff */
[----:B------:R-:W-:-:S15]  /*4e170*/  F2FP.F16.E4M3.UNPACK_B R7, R7 ;  /* 0x00000007ff07723e */ /* 0x000fde00020006ff */
[----:B------:R0:W-:Y:S04]  /*4e180*/  STL.64 [R1+0x140], R16 ;  /* 0x0001401001007387 */ /* 0x0001e80000100a00 */
[----:B------:R1:W-:Y:S04]  /*4e190*/  STL.64 [R1+0x148], R18 ;  /* 0x0001481201007387 */ /* 0x0003e80000100a00 */
[----:B0-----:R-:W2:Y:S04]  /*4e1a0*/  LDL.LU R16, [R1+0x3e0] ;  /* 0x0003e00001107983 */ /* 0x001ea80000300800 */
[----:B------:R-:W2:Y:S04]  /*4e1b0*/  LDL.LU R17, [R1+0x3e4] ;  /* 0x0003e40001117983 */ /* 0x000ea80000300800 */
[----:B-1----:R-:W2:Y:S04]  /*4e1c0*/  LDL.LU R18, [R1+0x3e8] ;  /* 0x0003e80001127983 */ /* 0x002ea80000300800 */
[----:B------:R-:W2:Y:S01]  /*4e1d0*/  LDL.LU R19, [R1+0x3ec] ;  /* 0x0003ec0001137983 */ /* 0x000ea20000300800 */
[----:B---3--:R-:W-:Y:S03]  /*4e1e0*/  HMMA.16816.F32 R24, R4, R26, R8 ;  /* 0x0000001a0418723c */ /* 0x008fe60000001808 */
[----:B------:R-:W3:Y:S04]  /*4e1f0*/  LDL.LU.64 R10, [R1+0x3ee8] ;  /* 0x003ee800010a7983 */ /* 0x000ee80000300a00 */
[----:B------:R-:W3:-:S15]  /*4e200*/  LDL.LU.64 R8, [R1+0x3ee0] ;  /* 0x003ee00001087983 */ /* 0x000ede0000300a00 */
[----:B------:R-:W-:-:S01]  /*4e210*/  NOP ;  /* 0x0000000000007918 */ /* 0x000fc20000000000 */
[----:B------:R0:W-:Y:S04]  /*4e220*/  STL.64 [R1+0x130], R24 ;  /* 0x0001301801007387 */ /* 0x0001e80000100a00 */
[----:B------:R3:W-:Y:S04]  /*4e230*/  STL.64 [R1+0x138], R26 ;  /* 0x0001381a01007387 */ /* 0x0007e80000100a00 */
[----:B0-----:R-:W3:Y:S02]  /*4e240*/  LDL.LU.64 R24, [R1+0x3ed8] ;  /* 0x003ed80001187983 */ /* 0x001ee40000300a00 */
[----:B---3--:R-:W-:Y:S02]  /*4e250*/  HMMA.16816.F32 R24, R4, R24, R8 ;  /* 0x000000180418723c */ /* 0x008fe40000001808 */
[----:B------:R-:W3:Y:S04]  /*4e260*/  LDL.LU.64 R10, [R1+0x3ed0] ;  /* 0x003ed000010a7983 */ /* 0x000ee80000300a00 */
[----:B------:R-:W3:-:S15]  /*4e270*/  LDL.LU.64 R8, [R1+0x3ec8] ;  /* 0x003ec80001087983 */ /* 0x000ede0000300a00 */
[----:B------:R-:W-:-:S02]  /*4e280*/  NOP ;  /* 0x0000000000007918 */ /* 0x000fc40000000000 */
[----:B------:R-:W-:Y:S04]  /*4e290*/  STL.64 [R1+0x120], R24 ;  /* 0x0001201801007387 */ /* 0x000fe80000100a00 */
[----:B------:R0:W-:Y:S04]  /*4e2a0*/  STL.64 [R1+0x128], R26 ;  /* 0x0001281a01007387 */ /* 0x0001e80000100a00 */
[----:B0-----:R-:W3:Y:S02]  /*4e2b0*/  LDL.LU.64 R26, [R1+0x3ec0] ;  /* 0x003ec000011a7983 */ /* 0x001ee40000300a00 */
[----:B---3--:R-:W-:Y:S02]  /*4e2c0*/  HMMA.16816.F32 R24, R4, R26, R8 ;  /* 0x0000001a0418723c */ /* 0x008fe40000001808 */
[----:B------:R-:W3:Y:S04]  /*4e2d0*/  LDL.LU.64 R10, [R1+0x3eb8] ;  /* 0x003eb800010a7983 */ /* 0x000ee80000300a00 */
[----:B------:R-:W3:-:S15]  /*4e2e0*/  LDL.LU.64 R8, [R1+0x3eb0] ;  /* 0x003eb00001087983 */ /* 0x000ede0000300a00 */
[----:B------:R-:W-:-:S02]  /*4e2f0*/  NOP ;  /* 0x0000000000007918 */ /* 0x000fc40000000000 */
        /* <DEDUP_REMOVED lines=9> */
[----:B0-----:R-:W3:Y:S01]  /*4e390*/  LDL.LU.64 R26, [R1+0x3e90] ;  /* 0x003e9000011a7983 */ /* 0x001ee20000300a00 */
[C---:B--2---:R-:W-:Y:S06]  /*4e3a0*/  HMMA.16816.F32 R16, R4.reuse, R28, R16 ;  /* 0x0000001c0410723c */ /* 0x044fec0000001810 */
[----:B---3--:R-:W-:Y:S01]  /*4e3b0*/  HMMA.16816.F32 R24, R4, R26, R8 ;  /* 0x0000001a0418723c */ /* 0x008fe20000001808 */
[----:B------:R-:W2:Y:S04]  /*4e3c0*/  LDL.LU.64 R10, [R1+0x3e88] ;  /* 0x003e8800010a7983 */ /* 0x000ea80000300a00 */
[----:B------:R-:W2:-:S15]  /*4e3d0*/  LDL.LU.64 R8, [R1+0x3e80] ;  /* 0x003e800001087983 */ /* 0x000e9e0000300a00 */
[----:B------:R-:W-:-:S03]  /*4e3e0*/  NOP ;  /* 0x0000000000007918 */ /* 0x000fc60000000000 */
[----:B------:R-:W-:Y:S04]  /*4e3f0*/  STL.64 [R1+0xf0], R24 ;  /* 0x0000f01801007387 */ /* 0x000fe80000100a00 */
[----:B------:R0:W-:Y:S04]  /*4e400*/  STL.64 [R1+0xf8], R26 ;  /* 0x0000f81a01007387 */ /* 0x0001e80000100a00 */
[----:B0-----:R-:W4:Y:S04]  /*4e410*/  LDL.LU.64 R26, [R1+0x3e78] ;  /* 0x003e7800011a7983 */ /* 0x001f280000300a00 */
[----:B------:R-:W2:Y:S04]  /*4e420*/  LDL.LU.64 R24, [R1+0x3e70] ;  /* 0x003e700001187983 */ /* 0x000ea80000300a00 */
[----:B------:R-:W3:Y:S01]  /*4e430*/  LDL R29, [R1+0x6c8] ;  /* 0x0006c800011d7983 */ /* 0x000ee20000100800 */
[C---:B----4-:R-:W-:Y:S06]  /*4e440*/  HMMA.16816.F32 R12, R4.reuse, R26, R12 ;  /* 0x0000001a040c723c */ /* 0x050fec000000180c */
[C---:B--2---:R-:W-:Y:S01]  /*4e450*/  HMMA.16816.F32 R8, R4.reuse, R24, R8 ;  /* 0x000000180408723c */ /* 0x044fe20000001808 */
[----:B---3--:R-:W-:Y:S04]  /*4e460*/  STL [R1+0x3e08], R29 ;  /* 0x003e081d01007387 */ /* 0x008fe80000100800 */
[----:B------:R-:W-:Y:S04]  /*4e470*/  STL.64 [R1+0xe0], R16 ;  /* 0x0000e01001007387 */ /* 0x000fe80000100a00 */
[----:B------:R-:W-:Y:S04]  /*4e480*/  STL.64 [R1+0xe8], R18 ;  /* 0x0000e81201007387 */ /* 0x000fe80000100a00 */
[----:B------:R-:W2:Y:S04]  /*4e490*/  LDL R0, [R1+0x6cc] ;  /* 0x0006cc0001007983 */ /* 0x000ea80000100800 */
[----:B------:R-:W3:Y:S04]  /*4e4a0*/  LDL R28, [R1+0x67c] ;  /* 0x00067c00011c7983 */ /* 0x000ee80000100800 */
[----:B------:R0:W-:Y:S04]  /*4e4b0*/  STL.64 [R1+0xd0], R12 ;  /* 0x0000d00c01007387 */ /* 0x0001e80000100a00 */
[----:B------:R1:W-:Y:S04]  /*4e4c0*/  STL.64 [R1+0xd8], R14 ;  /* 0x0000d80e01007387 */ /* 0x0003e80000100a00 */
[----:B------:R-:W4:Y:S04]  /*4e4d0*/  LDL.LU R24, [R1+0x4c0] ;  /* 0x0004c00001187983 */ /* 0x000f280000300800 */
[----:B------:R-:W-:Y:S04]  /*4e4e0*/  STL.64 [R1+0xc0], R8 ;  /* 0x0000c00801007387 */ /* 0x000fe80000100a00 */
[----:B------:R-:W-:Y:S04]  /*4e4f0*/  STL.64 [R1+0xc8], R10 ;  /* 0x0000c80a01007387 */ /* 0x000fe80000100a00 */
[----:B------:R-:W4:Y:S04]  /*4e500*/  LDL.LU R25, [R1+0x4c4] ;  /* 0x0004c40001197983 */ /* 0x000f280000300800 */
[----:B------:R-:W2:Y:S04]  /*4e510*/  LDL.LU R26, [R1+0x4c8] ;  /* 0x0004c800011a7983 */ /* 0x000ea80000300800 */
[----:B------:R-:W2:Y:S04]  /*4e520*/  LDL.LU R27, [R1+0x4cc] ;  /* 0x0004cc00011b7983 */ /* 0x000ea80000300800 */
[----:B0-----:R-:W3:Y:S04]  /*4e530*/  LDL.LU R12, [R1+0x380] ;  /* 0x00038000010c7983 */ /* 0x001ee80000300800 */
[----:B------:R-:W3:Y:S04]  /*4e540*/  LDL.LU R13, [R1+0x384] ;  /* 0x00038400010d7983 */ /* 0x000ee80000300800 */
[----:B-1----:R-:W4:Y:S04]  /*4e550*/  LDL.LU R14, [R1+0x388] ;  /* 0x00038800010e7983 */ /* 0x002f280000300800 */
        /* <DEDUP_REMOVED lines=9> */
[----:B------:R-:W3:Y:S04]  /*4e5f0*/  LDL.LU R8, [R1+0x3a0] ;  /* 0x0003a00001087983 */ /* 0x000ee80000300800 */
[----:B------:R-:W3:Y:S04]  /*4e600*/  LDL.LU R9, [R1+0x3a4] ;  /* 0x0003a40001097983 */ /* 0x000ee80000300800 */
[----:B------:R-:W3:Y:S04]  /*4e610*/  LDL.LU R10, [R1+0x3a8] ;  /* 0x0003a800010a7983 */ /* 0x000ee80000300800 */
[----:B------:R-:W3:Y:S04]  /*4e620*/  LDL.LU R11, [R1+0x3ac] ;  /* 0x0003ac00010b7983 */ /* 0x000ee80000300800 */
[----:B0-----:R-:W4:Y:S04]  /*4e630*/  LDL.LU R12, [R1+0x3b0] ;  /* 0x0003b000010c7983 */ /* 0x001f280000300800 */
[----:B------:R-:W4:Y:S04]  /*4e640*/  LDL.LU R13, [R1+0x3b4] ;  /* 0x0003b400010d7983 */ /* 0x000f280000300800 */
[----:B------:R-:W4:Y:S04]  /*4e650*/  LDL.LU R14, [R1+0x3b8] ;  /* 0x0003b800010e7983 */ /* 0x000f280000300800 */
[----:B------:R-:W4:Y:S04]  /*4e660*/  LDL.LU R15, [R1+0x3bc] ;  /* 0x0003bc00010f7983 */ /* 0x000f280000300800 */
[----:B------:R-:W3:Y:S04]  /*4e670*/  LDL.LU R29, [R1+0xcc8] ;  /* 0x000cc800011d7983 */ /* 0x000ee80000300800 */
[----:B------:R-:W2:Y:S04]  /*4e680*/  LDL.LU R16, [R1+0xcc4] ;  /* 0x000cc40001107983 */ /* 0x000ea80000300800 */
[----:B------:R-:W3:Y:S04]  /*4e690*/  LDL.LU R20, [R1+0xcd0] ;  /* 0x000cd00001147983 */ /* 0x000ee80000300800 */
[----:B------:R-:W2:Y:S04]  /*4e6a0*/  LDL.LU R17, [R1+0xccc] ;  /* 0x000ccc0001117983 */ /* 0x000ea80000300800 */
[----:B------:R-:W3:Y:S04]  /*4e6b0*/  LDL.LU R21, [R1+0xcd8] ;  /* 0x000cd80001157983 */ /* 0x000ee80000300800 */
        /* <DEDUP_REMOVED lines=8> */
[C---:B------:R-:W-:Y:S03]  /*4e740*/  HMMA.16816.F32 R12, R4.reuse, R22, R12 ;  /* 0x00000016040c723c */ /* 0x040fe6000000180c */
[----:B----4-:R-:W-:Y:S04]  /*4e750*/  STL.64 [R1+0x3e28], R18 ;  /* 0x003e281201007387 */ /* 0x010fe80000100a00 */
[----:B--2---:R0:W-:Y:S04]  /*4e760*/  STL.64 [R1+0x3e20], R16 ;  /* 0x003e201001007387 */ /* 0x0041e80000100a00 */
        /* <DEDUP_REMOVED lines=8> */
[----:B------:R-:W2:Y:S04]  /*4e7f0*/  LDL.LU R26, [R1+0x478] ;  /* 0x00047800011a7983 */ /* 0x000ea80000300800 */
[----:B------:R-:W2:Y:S01]  /*4e800*/  LDL.LU R27, [R1+0x47c] ;  /* 0x00047c00011b7983 */ /* 0x000ea20000300800 */
[C---:B---3--:R-:W-:Y:S03]  /*4e810*/  HMMA.16816.F32 R8, R4.reuse, R2, R8 ;  /* 0x000000020408723c */ /* 0x048fe60000001808 */
        /* <DEDUP_REMOVED lines=8> */
[----:B0-----:R-:W3:Y:S04]  /*4e8a0*/  LDL.LU.64 R14, [R1+0x3e68] ;  /* 0x003e6800010e7983 */ /* 0x001ee80000300a00 */
[----:B------:R-:W3:Y:S04]  /*4e8b0*/  LDL.LU.64 R12, [R1+0x3e60] ;  /* 0x003e6000010c7983 */ /* 0x000ee80000300a00 */
[----:B------:R-:W4:Y:S04]  /*4e8c0*/  LDL R22, [R1+0x65c] ;  /* 0x00065c0001167983 */ /* 0x000f280000100800 */
[----:B------:R-:W4:Y:S04]  /*4e8d0*/  LDL R23, [R1+0x678] ;  /* 0x0006780001177983 */ /* 0x000f280000100800 */
[----:B------:R-:W-:Y:S04]  /*4e8e0*/  STL.64 [R1+0xa0], R8 ;  /* 0x0000a00801007387 */ /* 0x000fe80000100a00 */
[----:B------:R0:W-:Y:S04]  /*4e8f0*/  STL.64 [R1+0xa8], R10 ;  /* 0x0000a80a01007387 */ /* 0x0001e80000100a00 */
[----:B0-----:R-:W2:Y:S04]  /*4e900*/  LDL.LU.64 R10, [R1+0x3e58] ;  /* 0x003e5800010a7983 */ /* 0x001ea80000300a00 */
[----:B------:R-:W3:Y:S04]  /*4e910*/  LDL.LU.64 R8, [R1+0x3e50] ;  /* 0x003e500001087983 */ /* 0x000ee80000300a00 */
[----:B------:R-:W4:Y:S04]  /*4e920*/  LDL R2, [R1+0x64c] ;  /* 0x00064c0001027983 */ /* 0x000f280000100800 */
[----:B------:R-:W4:Y:S01]  /*4e930*/  LDL R3, [R1+0x658] ;  /* 0x0006580001037983 */ /* 0x000f220000100800 */
[----:B---3--:R-:W-:-:S15]  /*4e940*/  HMMA.16816.F32 R12, R4, R8, R12 ;  /* 0x00000008040c723c */ /* 0x008fde000000180c */
[----:B------:R-:W-:-:S08]  /*4e950*/  NOP ;  /* 0x0000000000007918 */ /* 0x000fd00000000000 */
[----:B------:R-:W-:Y:S04]  /*4e960*/  STL.64 [R1+0x80], R12 ;  /* 0x0000800c01007387 */ /* 0x000fe80000100a00 */
[----:B------:R0:W-:Y:S04]  /*4e970*/  STL.64 [R1+0x88], R14 ;  /* 0x0000880e01007387 */ /* 0x0001e80000100a00 */
[----:B0-----:R-:W2:Y:S04]  /*4e980*/  LDL.LU.64 R14, [R1+0x3e48] ;  /* 0x003e4800010e7983 */ /* 0x001ea80000300a00 */
[----:B------:R-:W2:Y:S04]  /*4e990*/  LDL.LU.64 R12, [R1+0x3e40] ;  /* 0x003e4000010c7983 */ /* 0x000ea80000300a00 */
[----:B------:R-:W3:Y:S04]  /*4e9a0*/  LDL R8, [R1+0x63c] ;  /* 0x00063c0001087983 */ /* 0x000ee80000100800 */
[----:B------:R-:W4:Y:S01]  /*4e9b0*/  LDL R9, [R1+0x648] ;  /* 0x0006480001097983 */ /* 0x000f220000100800 */
[----:B--2---:R-:W-:-:S15]  /*4e9c0*/  HMMA.16816.F32 R12, R4, R10, R12 ;  /* 0x0000000a040c723c */ /* 0x004fde000000180c */
[----:B------:R-:W-:-:S08]  /*4e9d0*/  NOP ;  /* 0x0000000000007918 */ /* 0x000fd00000000000 */
[----:B------:R-:W-:Y:S04]  /*4e9e0*/  STL.64 [R1+0x70], R12 ;  /* 0x0000700c01007387 */ /* 0x000fe80000100a00 */
[----:B------:R0:W-:Y:S04]  /*4e9f0*/  STL.64 [R1+0x78], R14 ;  /* 0x0000780e01007387 */ /* 0x0001e80000100a00 */
[----:B0-----:R-:W2:Y:S04]  /*4ea00*/  LDL.LU.64 R14, [R1+0x3e38] ;  /* 0x003e3800010e7983 */ /* 0x001ea80000300a00 */
[----:B------:R-:W3:Y:S04]  /*4ea10*/  LDL.LU.64 R12, [R1+0x3e30] ;  /* 0x003e3000010c7983 */ /* 0x000ee80000300a00 */
[----:B------:R-:W4:Y:S04]  /*4ea20*/  LDL.LU R10, [R1+0xce0] ;  /* 0x000ce000010a7983 */ /* 0x000f280000300800 */
[----:B------:R-:W4:Y:S01]  /*4ea30*/  LDL R11, [R1+0x638] ;  /* 0x00063800010b7983 */ /* 0x000f220000100800 */
        /* <DEDUP_REMOVED lines=12> */
[----:B0-----:R-:W4:Y:S04]  /*4eb00*/  LDL.LU R12, [R1+0x4a0] ;  /* 0x0004a000010c7983 */ /* 0x001f280000300800 */
[----:B------:R-:W4:Y:S04]  /*4eb10*/  LDL.LU R13, [R1+0x4a4] ;  /* 0x0004a400010d7983 */ /* 0x000f280000300800 */
[----:B-1----:R-:W4:Y:S04]  /*4eb20*/  LDL.LU R14, [R1+0x4a8] ;  /* 0x0004a800010e7983 */ /* 0x002f280000300800 */
[----:B------:R-:W4:Y:S01]  /*4eb30*/  LDL.LU R15, [R1+0x4ac] ;  /* 0x0004ac00010f7983 */ /* 0x000f220000300800 */
[----:B---3--:R-:W-:-:S02]  /*4eb40*/  IMAD R16, R16, 0x100, R29 ;  /* 0x0000010010107824 */ /* 0x008fc400078e021d */
[----:B------:R-:W-:Y:S01]  /*4eb50*/  IMAD R17, R17, 0x100, R20 ;  /* 0x0000010011117824 */ /* 0x000fe200078e0214 */
[----:B------:R-:W3:Y:S04]  /*4eb60*/  LDL.LU R29, [R1+0x3e08] ;  /* 0x003e0800011d7983 */ /* 0x000ee80000300800 */
[----:B------:R-:W4:Y:S01]  /*4eb70*/  LDL.LU R20, [R1+0x3e04] ;  /* 0x003e040001147983 */ /* 0x000f220000300800 */
[----:B--2---:R-:W-:-:S03]  /*4eb80*/  IMAD R18, R18, 0x100, R21 ;  /* 0x0000010012127824 */ /* 0x004fc600078e0215 */
[----:B------:R-:W4:Y:S02]  /*4eb90*/  LDL.LU R21, [R1+0x3e00] ;  /* 0x003e000001157983 */ /* 0x000f240000300800 */
[----:B----4-:R-:W-:-:S15]  /*4eba0*/  HMMA.16816.F32 R24, R4, R20, R24 ;  /* 0x000000140418723c */ /* 0x010fde0000001818 */
[----:B------:R-:W-:-:S08]  /*4ebb0*/  NOP ;  /* 0x0000000000007918 */ /* 0x000fd00000000000 */
[----:B------:R-:W-:Y:S04]  /*4ebc0*/  STL.64 [R1+0x40], R24 ;  /* 0x0000401801007387 */ /* 0x000fe80000100a00 */
[----:B------:R0:W-:Y:S04]  /*4ebd0*/  STL.64 [R1+0x48], R26 ;  /* 0x0000481a01007387 */ /* 0x0001e80000100a00 */
[----:B0-----:R-:W2:Y:S04]  /*4ebe0*/  LDL.LU.64 R26, [R1+0x3df8] ;  /* 0x003df800011a7983 */ /* 0x001ea80000300a00 */
[----:B------:R-:W2:Y:S04]  /*4ebf0*/  LDL.LU.64 R24, [R1+0x3df0] ;  /* 0x003df00001187983 */ /* 0x000ea80000300a00 */
[----:B------:R-:W2:Y:S04]  /*4ec00*/  LDL.LU R20, [R1+0x20] ;  /* 0x0000200001147983 */ /* 0x000ea80000300800 */
[----:B------:R-:W2:Y:S02]  /*4ec10*/  LDL.LU R21, [R1+0x24] ;  /* 0x0000240001157983 */ /* 0x000ea40000300800 */
[----:B--2---:R-:W-:Y:S02]  /*4ec20*/  HMMA.16816.F32 R4, R4, R20, R24 ;  /* 0x000000140404723c */ /* 0x004fe40000001818 */
[----:B------:R-:W2:Y:S04]  /*4ec30*/  LDL.LU.64 R26, [R1+0x3de8] ;  /* 0x003de800011a7983 */ /* 0x000ea80000300a00 */
[----:B------:R-:W2:-:S15]  /*4ec40*/  LDL.LU.64 R24, [R1+0x3de0] ;  /* 0x003de00001187983 */ /* 0x000e9e0000300a00 */
[----:B------:R-:W-:-:S02]  /*4ec50*/  NOP ;  /* 0x0000000000007918 */ /* 0x000fc40000000000 */
[----:B------:R0:W-:Y:S04]  /*4ec60*/  STL.64 [R1+0x30], R4 ;  /* 0x0000300401007387 */ /* 0x0001e80000100a00 */
[----:B------:R1:W-:Y:S04]  /*4ec70*/  STL.64 [R1+0x38], R6 ;  /* 0x0000380601007387 */ /* 0x0003e80000100a00 */
[----:B0-----:R-:W4:Y:S04]  /*4ec80*/  LDL.LU R4, [R1+0x490] ;  /* 0x0004900001047983 */ /* 0x001f280000300800 */
[----:B------:R-:W4:Y:S04]  /*4ec90*/  LDL.LU R5, [R1+0x494] ;  /* 0x0004940001057983 */ /* 0x000f280000300800 */
[----:B-1----:R-:W4:Y:S04]  /*4eca0*/  LDL.LU R6, [R1+0x498] ;  /* 0x0004980001067983 */ /* 0x002f280000300800 */
[----:B------:R-:W4:Y:S01]  /*4ecb0*/  LDL.LU R7, [R1+0x49c] ;  /* 0x00049c0001077983 */ /* 0x000f220000300800 */
[----:B------:R-:W-:Y:S01]  /*4ecc0*/  IMAD R19, R19, 0x100, R10 ;  /* 0x0000010013137824 */ /* 0x000fe200078e020a */
[----:B------:R-:W-:-:S02]  /*4ecd0*/  F2FP.F16.E4M3.UNPACK_B R10, R11 ;  /* 0x0000000bff0a723e */ /* 0x000fc400020006ff */
[----:B------:R-:W-:Y:S02]  /*4ece0*/  F2FP.F16.E4M3.UNPACK_B R16, R16 ;  /* 0x00000010ff10723e */ /* 0x000fe400020006ff */
[----:B------:R-:W-:Y:S02]  /*4ecf0*/  F2FP.F16.E4M3.UNPACK_B R17, R17 ;  /* 0x00000011ff11723e */ /* 0x000fe400020006ff */
[----:B------:R-:W-:Y:S02]  /*4ed00*/  F2FP.F16.E4M3.UNPACK_B R18, R18 ;  /* 0x00000012ff12723e */ /* 0x000fe400020006ff */
[----:B------:R-:W-:Y:S02]  /*4ed10*/  F2FP.F16.E4M3.UNPACK_B R19, R19 ;  /* 0x00000013ff13723e */ /* 0x000fe400020006ff */
[----:B------:R-:W-:Y:S02]  /*4ed20*/  F2FP.F16.E4M3.UNPACK_B R11, R8 ;  /* 0x00000008ff0b723e */ /* 0x000fe400020006ff */
[----:B------:R-:W-:-:S02]  /*4ed30*/  F2FP.F16.E4M3.UNPACK_B R8, R9 ;  /* 0x00000009ff08723e */ /* 0x000fc400020006ff */
[----:B------:R-:W-:Y:S01]  /*4ed40*/  F2FP.F16.E4M3.UNPACK_B R9, R2 ;  /* 0x00000002ff09723e */ /* 0x000fe200020006ff */
[----:B------:R-:W-:Y:S04]  /*4ed50*/  STL [R1+0x28], R10 ;  /* 0x0000280a01007387 */ /* 0x000fe80000100800 */
[----:B------:R-:W-:Y:S04]  /*4ed60*/  STL [R1+0x2c], R11 ;  /* 0x00002c0b01007387 */ /* 0x000fe80000100800 */
[----:B------:R-:W-:Y:S01]  /*4ed70*/  STL [R1+0x18], R8 ;  /* 0x0000180801007387 */ /* 0x000fe20000100800 */
[----:B------:R-:W-:-:S02]  /*4ed80*/  F2FP.F16.E4M3.UNPACK_B R2, R3 ;  /* 0x00000003ff02723e */ /* 0x000fc400020006ff */
[----:B------:R-:W-:Y:S01]  /*4ed90*/  F2FP.F16.E4M3.UNPACK_B R3, R22 ;  /* 0x00000016ff03723e */ /* 0x000fe200020006ff */
[----:B----4-:R-:W-:-:S15]  /*4eda0*/  HMMA.16816.F32 R4, R16, R10, R4 ;  /* 0x0000000a1004723c */ /* 0x010fde0000001804 */
[----:B------:R-:W-:-:S08]  /*4edb0*/  NOP ;  /* 0x0000000000007918 */ /* 0x000fd00000000000 */
[----:B------:R-:W-:Y:S04]  /*4edc0*/  STL.64 [R1+0x90], R4 ;  /* 0x0000900401007387 */ /* 0x000fe80000100a00 */
[----:B------:R-:W-:Y:S04]  /*4edd0*/  STL.64 [R1+0x98], R6 ;  /* 0x0000980601007387 */ /* 0x000fe80000100a00 */
[----:B------:R0:W-:Y:S02]  /*4ede0*/  STL [R1+0x1c], R9 ;  /* 0x00001c0901007387 */ /* 0x0001e40000100800 */
[----:B0-----:R-:W-:Y:S01]  /*4edf0*/  HMMA.16816.F32 R8, R16, R8, R12 ;  /* 0x000000081008723c */ /* 0x001fe2000000180c */
[----:B------:R-:W-:Y:S01]  /*4ee00*/  F2FP.F16.E4M3.UNPACK_B R4, R23 ;  /* 0x00000017ff04723e */ /* 0x000fe200020006ff */
[----:B------:R-:W-:-:S15]  /*4ee10*/  STL [R1+0x10], R2 ;  /* 0x0000100201007387 */ /* 0x000fde0000100800 */
[----:B------:R-:W-:-:S06]  /*4ee20*/  NOP ;  /* 0x0000000000007918 */ /* 0x000fcc0000000000 */
[----:B------:R-:W-:Y:S04]  /*4ee30*/  STL.64 [R1+0x250], R8 ;  /* 0x0002500801007387 */ /* 0x000fe80000100a00 */
[----:B------:R-:W-:Y:S04]  /*4ee40*/  STL.64 [R1+0x258], R10 ;  /* 0x0002580a01007387 */ /* 0x000fe80000100a00 */
[----:B------:R2:W-:Y:S02]  /*4ee50*/  STL [R1+0x8], R4 ;  /* 0x0000080401007387 */ /* 0x0005e40000100800 */
[----:B--2---:R-:W-:Y:S01]  /*4ee60*/  HMMA.16816.F32 R4, R16, R2, R24 ;  /* 0x000000021004723c */ /* 0x004fe20000001818 */
[----:B------:R-:W-:-:S05]  /*4ee70*/  F2FP.F16.E4M3.UNPACK_B R8, R28 ;  /* 0x0000001cff08723e */ /* 0x000fca00020006ff */
[----:B------:R-:W-:Y:S01]  /*4ee80*/  STL [R1+0x14], R3 ;  /* 0x0000140301007387 */ /* 0x000fe20000100800 */
[----:B---3--:R-:W-:Y:S02]  /*4ee90*/  F2FP.F16.E4M3.UNPACK_B R12, R29 ;  /* 0x0000001dff0c723e */ /* 0x008fe400020006ff */
[----:B------:R-:W-:Y:S01]  /*4eea0*/  F2FP.F16.E4M3.UNPACK_B R13, R0 ;  /* 0x00000000ff0d723e */ /* 0x000fe200020006ff */
[----:B------:R-:W-:-:S13]  /*4eeb0*/  STL [R1+0xc], R8 ;  /* 0x00000c0801007387 */ /* 0x000fda0000100800 */
[----:B------:R0:W-:Y:S04]  /*4eec0*/  STL.64 [R1+0x260], R4 ;  /* 0x0002600401007387 */ /* 0x0001e80000100a00 */
[----:B------:R1:W-:Y:S04]  /*4eed0*/  STL.64 [R1+0x268], R6 ;  /* 0x0002680601007387 */ /* 0x0003e80000100a00 */
[----:B0-----:R-:W2:Y:S04]  /*4eee0*/  LDL.LU R4, [R1+0x5a0] ;  /* 0x0005a00001047983 */ /* 0x001ea80000300800 */
[----:B------:R-:W2:Y:S04]  /*4eef0*/  LDL.LU R5, [R1+0x5a4] ;  /* 0x0005a40001057983 */ /* 0x000ea80000300800 */
[----:B------:R-:W-:Y:S04]  /*4ef00*/  STL [R1], R12 ;  /* 0x0000000c01007387 */ /* 0x000fe80000100800 */
[----:B-1----:R-:W3:Y:S04]  /*4ef10*/  LDL.LU R6, [R1+0x5a8] ;  /* 0x0005a80001067983 */ /* 0x002ee80000300800 */
[----:B------:R-:W-:Y:S04]  /*4ef20*/  STL [R1+0x4], R13 ;  /* 0x0000040d01007387 */ /* 0x000fe80000100800 */
[----:B------:R-:W-:Y:S04]  /*4ef30*/  STL.64 [R1+0x3dc8], R12 ;  /* 0x003dc80c01007387 */ /* 0x000fe80000100a00 */
[----:B------:R-:W3:Y:S04]  /*4ef40*/  LDL.LU R7, [R1+0x5ac] ;  /* 0x0005ac0001077983 */ /* 0x000ee80000300800 */
[----:B---3--:R-:W-:Y:S04]  /*4ef50*/  STL.64 [R1+0x3d80], R6 ;  /* 0x003d800601007387 */ /* 0x008fe80000100a00 */
[----:B--2---:R0:W-:Y:S04]  /*4ef60*/  STL.64 [R1+0x3d78], R4 ;  /* 0x003d780401007387 */ /* 0x0041e80000100a00 */
[----:B0-----:R-:W2:Y:S04]  /*4ef70*/  LDL.LU R4, [R1+0x560] ;  /* 0x0005600001047983 */ /* 0x001ea80000300800 */
[----:B------:R-:W2:Y:S04]  /*4ef80*/  LDL.LU R5, [R1+0x564] ;  /* 0x0005640001057983 */ /* 0x000ea80000300800 */
[----:B------:R-:W3:Y:S04]  /*4ef90*/  LDL.LU R6, [R1+0x568] ;  /* 0x0005680001067983 */ /* 0x000ee80000300800 */
[----:B------:R-:W3:Y:S04]  /*4efa0*/  LDL.LU R7, [R1+0x56c] ;  /* 0x00056c0001077983 */ /* 0x000ee80000300800 */
[----:B------:R-:W4:Y:S04]  /*4efb0*/  LDL R24, [R1+0x668] ;  /* 0x0006680001187983 */ /* 0x000f280000100800 */
[----:B------:R-:W4:Y:S04]  /*4efc0*/  LDL R25, [R1+0x66c] ;  /* 0x00066c0001197983 */ /* 0x000f280000100800 */
[----:B------:R-:W4:Y:S04]  /*4efd0*/  LDL R22, [R1+0x688] ;  /* 0x0006880001167983 */ /* 0x000f280000100800 */
[----:B------:R-:W4:Y:S04]  /*4efe0*/  LDL R23, [R1+0x68c] ;  /* 0x00068c0001177983 */ /* 0x000f280000100800 */
        /* <DEDUP_REMOVED lines=8> */
[----:B------:R-:W2:Y:S04]  /*4f070*/  LDL.64 R12, [R1+0x8] ;  /* 0x00000800010c7983 */ /* 0x000ea80000100a00 */
[----:B------:R-:W2:Y:S04]  /*4f080*/  LDL R28, [R1+0x6e8] ;  /* 0x0006e800011c7983 */ /* 0x000ea80000100800 */
[----:B------:R-:W2:Y:S04]  /*4f090*/  LDL R29, [R1+0x6ec] ;  /* 0x0006ec00011d7983 */ /* 0x000ea80000100800 */
[----:B----4-:R-:W-:Y:S04]  /*4f0a0*/  STL.64 [R1+0x3dc0], R26 ;  /* 0x003dc01a01007387 */ /* 0x010fe80000100a00 */
[----:B------:R0:W-:Y:S04]  /*4f0b0*/  STL.64 [R1+0x3db8], R24 ;  /* 0x003db81801007387 */ /* 0x0001e80000100a00 */
[----:B0-----:R-:W4:Y:S04]  /*4f0c0*/  LDL.LU R24, [R1+0x500] ;  /* 0x0005000001187983 */ /* 0x001f280000300800 */
[----:B------:R-:W4:Y:S04]  /*4f0d0*/  LDL.LU R25, [R1+0x504] ;  /* 0x0005040001197983 */ /* 0x000f280000300800 */
[----:B------:R-:W3:Y:S04]  /*4f0e0*/  LDL.LU R26, [R1+0x508] ;  /* 0x00050800011a7983 */ /* 0x000ee80000300800 */
[----:B------:R-:W3:Y:S04]  /*4f0f0*/  LDL.LU R27, [R1+0x50c] ;  /* 0x00050c00011b7983 */ /* 0x000ee80000300800 */
[----:B---3--:R-:W-:Y:S04]  /*4f100*/  STL.64 [R1+0x3dd8], R26 ;  /* 0x003dd81a01007387 */ /* 0x008fe80000100a00 */
[----:B----4-:R0:W-:Y:S04]  /*4f110*/  STL.64 [R1+0x3dd0], R24 ;  /* 0x003dd01801007387 */ /* 0x0101e80000100a00 */
[----:B0-----:R-:W3:Y:S04]  /*4f120*/  LDL.LU R24, [R1+0x4e0] ;  /* 0x0004e00001187983 */ /* 0x001ee80000300800 */
[----:B------:R-:W3:Y:S04]  /*4f130*/  LDL.LU R25, [R1+0x4e4] ;  /* 0x0004e40001197983 */ /* 0x000ee80000300800 */
[----:B------:R-:W3:Y:S04]  /*4f140*/  LDL.LU R26, [R1+0x4e8] ;  /* 0x0004e800011a7983 */ /* 0x000ee80000300800 */
[----:B------:R-:W3:Y:S04]  /*4f150*/  LDL.LU R27, [R1+0x4ec] ;  /* 0x0004ec00011b7983 */ /* 0x000ee80000300800 */
[----:B------:R-:W-:Y:S04]  /*4f160*/  STL.64 [R1+0x3da0], R6 ;  /* 0x003da00601007387 */ /* 0x000fe80000100a00 */
[----:B--2---:R0:W-:Y:S04]  /*4f170*/  STL.64 [R1+0x3d98], R4 ;  /* 0x003d980401007387 */ /* 0x0041e80000100a00 */
[----:B0-----:R-:W2:Y:S04]  /*4f180*/  LDL.LU R4, [R1+0x530] ;  /* 0x0005300001047983 */ /* 0x001ea80000300800 */
[----:B------:R-:W2:Y:S04]  /*4f190*/  LDL.LU R5, [R1+0x534] ;  /* 0x0005340001057983 */ /* 0x000ea80000300800 */
[----:B------:R-:W4:Y:S04]  /*4f1a0*/  LDL.LU R6, [R1+0x538] ;  /* 0x0005380001067983 */ /* 0x000f280000300800 */
[----:B------:R-:W4:Y:S01]  /*4f1b0*/  LDL.LU R7, [R1+0x53c] ;  /* 0x00053c0001077983 */ /* 0x000f220000300800 */
[----:B------:R-:W-:Y:S01]  /*4f1c0*/  IMAD.MOV.U32 R0, RZ, RZ, R13 ;  /* 0x000000ffff007224 */ /* 0x000fe200078e000d */
[----:B---3--:R-:W-:Y:S02]  /*4f1d0*/  HMMA.16816.F32 R24, R16, R12, R24 ;  /* 0x0000000c1018723c */ /* 0x008fe40000001818 */
[----:B----4-:R-:W-:Y:S04]  /*4f1e0*/  STL.64 [R1+0x3db0], R6 ;  /* 0x003db00601007387 */ /* 0x010fe80000100a00 */
[----:B--2---:R0:W-:Y:S04]  /*4f1f0*/  STL.64 [R1+0x3da8], R4 ;  /* 0x003da80401007387 */ /* 0x0041e80000100a00 */
[----:B0-----:R-:W2:Y:S04]  /*4f200*/  LDL.LU R4, [R1+0x510] ;  /* 0x0005100001047983 */ /* 0x001ea80000300800 */
[----:B------:R-:W2:Y:S04]  /*4f210*/  LDL.LU R5, [R1+0x514] ;  /* 0x0005140001057983 */ /* 0x000ea80000300800 */
[----:B------:R-:W2:Y:S04]  /*4f220*/  LDL.LU R6, [R1+0x518] ;  /* 0x0005180001067983 */ /* 0x000ea80000300800 */
[----:B------:R-:W2:Y:S04]  /*4f230*/  LDL.LU R7, [R1+0x51c] ;  /* 0x00051c0001077983 */ /* 0x000ea80000300800 */
[----:B------:R-:W3:Y:S04]  /*4f240*/  LDL R2, [R1+0x6a8] ;  /* 0x0006a80001027983 */ /* 0x000ee80000100800 */
[----:B------:R-:W4:Y:S04]  /*4f250*/  LDL R3, [R1+0x6ac] ;  /* 0x0006ac0001037983 */ /* 0x000f280000100800 */
[----:B------:R-:W4:Y:S04]  /*4f260*/  LDL R8, [R1+0x6b8] ;  /* 0x0006b80001087983 */ /* 0x000f280000100800 */
[----:B------:R-:W4:Y:S04]  /*4f270*/  LDL R9, [R1+0x6bc] ;  /* 0x0006bc0001097983 */ /* 0x000f280000100800 */
[----:B------:R-:W4:Y:S04]  /*4f280*/  LDL R10, [R1+0x6d8] ;  /* 0x0006d800010a7983 */ /* 0x000f280000100800 */
[----:B------:R-:W4:Y:S04]  /*4f290*/  LDL R11, [R1+0x6dc] ;  /* 0x0006dc00010b7983 */ /* 0x000f280000100800 */
        /* <DEDUP_REMOVED lines=8> */
[----:B------:R-:W3:Y:S01]  /*4f320*/  LDL.LU.64 R12, [R1+0x3dc8] ;  /* 0x003dc800010c7983 */ /* 0x000ee20000300a00 */
[----:B------:R-:W-:-:S02]  /*4f330*/  F2FP.F16.E4M3.UNPACK_B R28, R28 ;  /* 0x0000001cff1c723e */ /* 0x000fc400020006ff */
[----:B------:R-:W-:Y:S01]  /*4f340*/  F2FP.F16.E4M3.UNPACK_B R29, R29 ;  /* 0x0000001dff1d723e */ /* 0x000fe200020006ff */
[----:B------:R-:W-:Y:S06]  /*4f350*/  STL [R1+0x3d60], R0 ;  /* 0x003d600001007387 */ /* 0x000fec0000100800 */
[C---:B--2---:R-:W-:Y:S06]  /*4f360*/  HMMA.16816.F32 R4, R16.reuse, R28, R4 ;  /* 0x0000001c1004723c */ /* 0x044fec0000001804 */
        /* <DEDUP_REMOVED lines=8> */
[----:B------:R-:W-:Y:S04]  /*4f3f0*/  STL.64 [R1+0x2b0], R4 ;  /* 0x0002b00401007387 */ /* 0x000fe80000100a00 */
[----:B------:R0:W-:Y:S04]  /*4f400*/  STL.64 [R1+0x2b8], R6 ;  /* 0x0002b80601007387 */ /* 0x0001e80000100a00 */
[----:B0-----:R-:W3:Y:S04]  /*4f410*/  LDL.LU.64 R6, [R1+0x3db0] ;  /* 0x003db00001067983 */ /* 0x001ee80000300a00 */
[----:B------:R-:W3:Y:S04]  /*4f420*/  LDL.LU.64 R4, [R1+0x3da8] ;  /* 0x003da80001047983 */ /* 0x000ee80000300a00 */
[----:B------:R-:W-:Y:S01]  /*4f430*/  STL.64 [R1+0x3cd0], R28 ;  /* 0x003cd01c01007387 */ /* 0x000fe20000100a00 */
[----:B--2---:R-:W-:-:S02]  /*4f440*/  F2FP.F16.E4M3.UNPACK_B R26, R26 ;  /* 0x0000001aff1a723e */ /* 0x004fc400020006ff */
[----:B------:R-:W-:-:S07]  /*4f450*/  F2FP.F16.E4M3.UNPACK_B R27, R27 ;  /* 0x0000001bff1b723e */ /* 0x000fce00020006ff */
[----:B---3--:R-:W-:-:S15]  /*4f460*/  HMMA.16816.F32 R4, R16, R26, R4 ;  /* 0x0000001a1004723c */ /* 0x008fde0000001804 */
[----:B------:R-:W-:-:S08]  /*4f470*/  NOP ;  /* 0x0000000000007918 */ /* 0x000fd00000000000 */
[----:B------:R-:W-:Y:S04]  /*4f480*/  STL.64 [R1+0x2c0], R4 ;  /* 0x0002c00401007387 */ /* 0x000fe80000100a00 */
[----:B------:R0:W-:Y:S04]  /*4f490*/  STL.64 [R1+0x2c8], R6 ;  /* 0x0002c80601007387 */ /* 0x0001e80000100a00 */
[----:B0-----:R-:W2:Y:S04]  /*4f4a0*/  LDL.LU.64 R6, [R1+0x3da0] ;  /* 0x003da00001067983 */ /* 0x001ea80000300a00 */
[----:B------:R-:W2:Y:S01]  /*4f4b0*/  LDL.LU.64 R4, [R1+0x3d98] ;  /* 0x003d980001047983 */ /* 0x000ea20000300a00 */
[----:B------:R-:W-:-:S02]  /*4f4c0*/  F2FP.F16.E4M3.UNPACK_B R24, R24 ;  /* 0x00000018ff18723e */ /* 0x000fc400020006ff */
[----:B------:R-:W-:-:S07]  /*4f4d0*/  F2FP.F16.E4M3.UNPACK_B R25, R25 ;  /* 0x00000019ff19723e */ /* 0x000fce00020006ff */
[----:B--2---:R-:W-:-:S15]  /*4f4e0*/  HMMA.16816.F32 R4, R16, R24, R4 ;  /* 0x000000181004723c */ /* 0x004fde0000001804 */
[----:B------:R-:W-:-:S08]  /*4f4f0*/  NOP ;  /* 0x0000000000007918 */ /* 0x000fd00000000000 */
[----:B------:R-:W-:Y:S04]  /*4f500*/  STL.64 [R1+0x300], R4 ;  /* 0x0003000401007387 */ /* 0x000fe80000100a00 */
[----:B------:R0:W-:Y:S04]  /*4f510*/  STL.64 [R1+0x308], R6 ;  /* 0x0003080601007387 */ /* 0x0001e80000100a00 */
[----:B0-----:R-:W2:Y:S04]  /*4f520*/  LDL.LU.64 R6, [R1+0x3d90] ;  /* 0x003d900001067983 */ /* 0x001ea80000300a00 */
[----:B------:R-:W2:Y:S01]  /*4f530*/  LDL.LU.64 R4, [R1+0x3d88] ;  /* 0x003d880001047983 */ /* 0x000ea20000300a00 */
[----:B------:R-:W-:-:S02]  /*4f540*/  F2FP.F16.E4M3.UNPACK_B R22, R22 ;  /* 0x00000016ff16723e */ /* 0x000fc400020006ff */
[----:B------:R-:W-:Y:S01]  /*4f550*/  F2FP.F16.E4M3.UNPACK_B R23, R23 ;  /* 0x00000017ff17723e */ /* 0x000fe200020006ff */
[----:B------:R-:W-:Y:S04]  /*4f560*/  STL.64 [R1+0x3cc8], R26 ;  /* 0x003cc81a01007387 */ /* 0x000fe80000100a00 */
[----:B------:R0:W-:Y:S04]  /*4f570*/  STL.64 [R1+0x3cc0], R24 ;  /* 0x003cc01801007387 */ /* 0x0001e80000100a00 */
[----:B0-----:R-:W3:Y:S04]  /*4f580*/  LDL.LU R24, [R1+0x580] ;  /* 0x0005800001187983 */ /* 0x001ee80000300800 */
[----:B------:R-:W3:Y:S04]  /*4f590*/  LDL.LU R25, [R1+0x584] ;  /* 0x0005840001197983 */ /* 0x000ee80000300800 */
[----:B------:R-:W3:Y:S04]  /*4f5a0*/  LDL.LU R26, [R1+0x588] ;  /* 0x00058800011a7983 */ /* 0x000ee80000300800 */
[----:B------:R-:W3:Y:S01]  /*4f5b0*/  LDL.LU R27, [R1+0x58c] ;  /* 0x00058c00011b7983 */ /* 0x000ee20000300800 */
[----:B--2---:R-:W-:-:S15]  /*4f5c0*/  HMMA.16816.F32 R4, R16, R22, R4 ;  /* 0x000000161004723c */ /* 0x004fde0000001804 */
[----:B------:R-:W-:-:S08]  /*4f5d0*/  NOP ;  /* 0x0000000000007918 */ /* 0x000fd00000000000 */
[----:B------:R-:W-:Y:S04]  /*4f5e0*/  STL.64 [R1+0x310], R4 ;  /* 0x0003100401007387 */ /* 0x000fe80000100a00 */
[----:B------:R0:W-:Y:S04]  /*4f5f0*/  STL.64 [R1+0x318], R6 ;  /* 0x0003180601007387 */ /* 0x0001e80000100a00 */
[----:B0-----:R-:W2:Y:S04]  /*4f600*/  LDL.LU.64 R6, [R1+0x3d80] ;  /* 0x003d800001067983 */ /* 0x001ea80000300a00 */
[----:B------:R-:W2:Y:S01]  /*4f610*/  LDL.LU.64 R4, [R1+0x3d78] ;  /* 0x003d780001047983 */ /* 0x000ea20000300a00 */
[----:B------:R-:W-:-:S02]  /*4f620*/  F2FP.F16.E4M3.UNPACK_B R2, R2 ;  /* 0x00000002ff02723e */ /* 0x000fc400020006ff */
[----:B----4-:R-:W-:-:S07]  /*4f630*/  F2FP.F16.E4M3.UNPACK_B R3, R3 ;  /* 0x00000003ff03723e */ /* 0x010fce00020006ff */
[----:B---3--:R-:W-:Y:S01]  /*4f640*/  HMMA.16816.F32 R24, R16, R2, R24 ;  /* 0x000000021018723c */ /* 0x008fe20000001818 */
[----:B------:R-:W-:Y:S02]  /*4f650*/  F2FP.F16.E4M3.UNPACK_B R8, R8 ;  /* 0x00000008ff08723e */ /* 0x000fe400020006ff */
[----:B------:R-:W-:-:S15]  /*4f660*/  F2FP.F16.E4M3.UNPACK_B R9, R9 ;  /* 0x00000009ff09723e */ /* 0x000fde00020006ff */
[----:B------:R-:W-:-:S05]  /*4f670*/  NOP ;  /* 0x0000000000007918 */ /* 0x000fca0000000000 */
[----:B------:R-:W-:Y:S04]  /*4f680*/  STL.64 [R1+0x340], R24 ;  /* 0x0003401801007387 */ /* 0x000fe80000100a00 */
[----:B------:R2:W-:Y:S02]  /*4f690*/  STL.64 [R1+0x348], R26 ;  /* 0x0003481a01007387 */ /* 0x0005e40000100a00 */
[----:B--2---:R-:W-:-:S15]  /*4f6a0*/  HMMA.16816.F32 R24, R16, R8, R4 ;  /* 0x000000081018723c */ /* 0x004fde0000001804 */
[----:B------:R-:W-:-:S08]  /*4f6b0*/  NOP ;  /* 0x0000000000007918 */ /* 0x000fd00000000000 */
[----:B------:R0:W-:Y:S04]  /*4f6c0*/  STL.64 [R1+0x360], R24 ;  /* 0x0003601801007387 */ /* 0x0001e80000100a00 */
[----:B------:R1:W-:Y:S04]  /*4f6d0*/  STL.64 [R1+0x368], R26 ;  /* 0x0003681a01007387 */ /* 0x0003e80000100a00 */
[----:B0-----:R-:W2:Y:S04]  /*4f6e0*/  LDL.LU R24, [R1+0x5b0] ;  /* 0x0005b00001187983 */ /* 0x001ea80000300800 */
[----:B------:R-:W2:Y:S04]  /*4f6f0*/  LDL.LU R25, [R1+0x5b4] ;  /* 0x0005b40001197983 */ /* 0x000ea80000300800 */
[----:B-1----:R-:W3:Y:S04]  /*4f700*/  LDL.LU R26, [R1+0x5b8] ;  /* 0x0005b800011a7983 */ /* 0x002ee80000300800 */
[----:B------:R-:W3:Y:S01]  /*4f710*/  LDL.LU R27, [R1+0x5bc] ;  /* 0x0005bc00011b7983 */ /* 0x000ee20000300800 */
[----:B------:R-:W-:-:S03]  /*4f720*/  IMAD R6, R13, 0x100, R12 ;  /* 0x000001000d067824 */ /* 0x000fc600078e020c */
[----:B---3--:R-:W-:Y:S04]  /*4f730*/  STL.64 [R1+0x3d28], R26 ;  /* 0x003d281a01007387 */ /* 0x008fe80000100a00 */
[----:B--2---:R-:W-:Y:S04]  /*4f740*/  STL.64 [R1+0x3d20], R24 ;  /* 0x003d201801007387 */ /* 0x004fe80000100a00 */
[----:B------:R-:W2:Y:S04]  /*4f750*/  LDL.64 R28, [R1+0x18] ;  /* 0x00001800011c7983 */ /* 0x000ea80000100a00 */
[----:B------:R-:W3:Y:S04]  /*4f760*/  LDL R12, [R1+0x6f8] ;  /* 0x0006f800010c7983 */ /* 0x000ee80000100800 */
[----:B------:R-:W4:Y:S04]  /*4f770*/  LDL R13, [R1+0x6fc] ;  /* 0x0006fc00010d7983 */ /* 0x000f280000100800 */
[----:B------:R-:W2:Y:S04]  /*4f780*/  LDL.LU R0, [R1+0xd00] ;  /* 0x000d000001007983 */ /* 0x000ea80000300800 */
[----:B------:R-:W3:Y:S01]  /*4f790*/  LDL.LU R7, [R1+0xcfc] ;  /* 0x000cfc0001077983 */ /* 0x000ee20000300800 */
[----:B------:R-:W-:-:S02]  /*4f7a0*/  IMAD R4, R21, 0x100, R20 ;  /* 0x0000010015047824 */ /* 0x000fc400078e0214 */
[----:B------:R-:W-:Y:S01]  /*4f7b0*/  IMAD R5, R15, 0x100, R14 ;  /* 0x000001000f057824 */ /* 0x000fe200078e020e */
[----:B---3--:R-:W-:Y:S04]  /*4f7c0*/  STL.64 [R1+0x3d70], R6 ;  /* 0x003d700601007387 */ /* 0x008fe80000100a00 */
[----:B------:R0:W-:Y:S04]  /*4f7d0*/  STL.64 [R1+0x3d68], R4 ;  /* 0x003d680401007387 */ /* 0x0001e80000100a00 */
[----:B0-----:R-:W3:Y:S04]  /*4f7e0*/  LDL.LU R4, [R1+0x5c0] ;  /* 0x0005c00001047983 */ /* 0x001ee80000300800 */
[----:B------:R-:W3:Y:S04]  /*4f7f0*/  LDL.LU R5, [R1+0x5c4] ;  /* 0x0005c40001057983 */ /* 0x000ee80000300800 */
[----:B------:R-:W3:Y:S04]  /*4f800*/  LDL.LU R6, [R1+0x5c8] ;  /* 0x0005c80001067983 */ /* 0x000ee80000300800 */
[----:B------:R-:W3:Y:S04]  /*4f810*/  LDL.LU R7, [R1+0x5cc] ;  /* 0x0005cc0001077983 */ /* 0x000ee80000300800 */
[----:B------:R-:W4:Y:S04]  /*4f820*/  LDL R20, [R1+0x718] ;  /* 0x0007180001147983 */ /* 0x000f280000100800 */
[----:B------:R-:W4:Y:S04]  /*4f830*/  LDL R21, [R1+0x71c] ;  /* 0x00071c0001157983 */ /* 0x000f280000100800 */
[----:B------:R-:W2:Y:S04]  /*4f840*/  LDL R14, [R1+0x708] ;  /* 0x00070800010e7983 */ /* 0x000ea80000100800 */
[----:B------:R-:W2:Y:S04]  /*4f850*/  LDL R15, [R1+0x70c] ;  /* 0x00070c00010f7983 */ /* 0x000ea80000100800 */
[----:B------:R-:W-:Y:S04]  /*4f860*/  STL.64 [R1+0x3d58], R22 ;  /* 0x003d581601007387 */ /* 0x000fe80000100a00 */
[----:B----4-:R0:W-:Y:S04]  /*4f870*/  STL.64 [R1+0x3d50], R20 ;  /* 0x003d501401007387 */ /* 0x0101e80000100a00 */
[----:B0-----:R-:W4:Y:S04]  /*4f880*/  LDL.LU R20, [R1+0x600] ;  /* 0x0006000001147983 */ /* 0x001f280000300800 */
[----:B------:R-:W4:Y:S04]  /*4f890*/  LDL.LU R21, [R1+0x604] ;  /* 0x0006040001157983 */ /* 0x000f280000300800 */
[----:B------:R-:W4:Y:S04]  /*4f8a0*/  LDL.LU R22, [R1+0x608] ;  /* 0x0006080001167983 */ /* 0x000f280000300800 */
[----:B------:R-:W4:Y:S04]  /*4f8b0*/  LDL.LU R23, [R1+0x60c] ;  /* 0x00060c0001177983 */ /* 0x000f280000300800 */
[----:B------:R-:W3:Y:S04]  /*4f8c0*/  LDL.LU R24, [R1+0x5e0] ;  /* 0x0005e00001187983 */ /* 0x000ee80000300800 */
[----:B------:R-:W3:Y:S04]  /*4f8d0*/  LDL.LU R25, [R1+0x5e4] ;  /* 0x0005e40001197983 */ /* 0x000ee80000300800 */
[----:B------:R-:W2:Y:S04]  /*4f8e0*/  LDL.LU R26, [R1+0x5e8] ;  /* 0x0005e800011a7983 */ /* 0x000ea80000300800 */
[----:B------:R-:W2:Y:S01]  /*4f8f0*/  LDL.LU R27, [R1+0x5ec] ;  /* 0x0005ec00011b7983 */ /* 0x000ea20000300800 */
[----:B------:R-:W-:-:S02]  /*4f900*/  F2FP.F16.E4M3.UNPACK_B R10, R10 ;  /* 0x0000000aff0a723e */ /* 0x000fc400020006ff */
[----:B------:R-:W-:Y:S01]  /*4f910*/  F2FP.F16.E4M3.UNPACK_B R11, R11 ;  /* 0x0000000bff0b723e */ /* 0x000fe200020006ff */
[----:B--2---:R-:W-:Y:S04]  /*4f920*/  STL.64 [R1+0x3d38], R26 ;  /* 0x003d381a01007387 */ /* 0x004fe80000100a00 */
[----:B---3--:R0:W-:Y:S04]  /*4f930*/  STL.64 [R1+0x3d30], R24 ;  /* 0x003d301801007387 */ /* 0x0081e80000100a00 */
[----:B0-----:R-:W2:Y:S04]  /*4f940*/  LDL.LU R24, [R1+0x610] ;  /* 0x0006100001187983 */ /* 0x001ea80000300800 */
[----:B------:R-:W2:Y:S04]  /*4f950*/  LDL.LU R25, [R1+0x614] ;  /* 0x0006140001197983 */ /* 0x000ea80000300800 */
[----:B------:R-:W3:Y:S04]  /*4f960*/  LDL.LU R26, [R1+0x618] ;  /* 0x00061800011a7983 */ /* 0x000ee80000300800 */
[----:B------:R-:W3:Y:S01]  /*4f970*/  LDL.LU R27, [R1+0x61c] ;  /* 0x00061c00011b7983 */ /* 0x000ee20000300800 */
[----:B------:R-:W-:Y:S01]  /*4f980*/  HMMA.16816.F32 R4, R16, R10, R4 ;  /* 0x0000000a1004723c */ /* 0x000fe20000001804 */
[----:B------:R-:W-:-:S02]  /*4f990*/  F2FP.F16.E4M3.UNPACK_B R12, R12 ;  /* 0x0000000cff0c723e */ /* 0x000fc400020006ff */
[----:B------:R-:W-:Y:S01]  /*4f9a0*/  F2FP.F16.E4M3.UNPACK_B R13, R13 ;  /* 0x0000000dff0d723e */ /* 0x000fe200020006ff */
        /* <DEDUP_REMOVED lines=8> */
[----:B0-----:R-:W3:Y:S01]  /*4fa30*/  LDL.LU.64 R6, [R1+0x3d70] ;  /* 0x003d700001067983 */ /* 0x001ee20000300a00 */
[----:B------:R-:W-:-:S02]  /*4fa40*/  F2FP.F16.E4M3.UNPACK_B R14, R14 ;  /* 0x0000000eff0e723e */ /* 0x000fc400020006ff */
[----:B------:R-:W-:Y:S01]  /*4fa50*/  F2FP.F16.E4M3.UNPACK_B R15, R15 ;  /* 0x0000000fff0f723e */ /* 0x000fe200020006ff */
[C---:B----4-:R-:W-:Y:S01]  /*4fa60*/  HMMA.16816.F32 R20, R16.reuse, R12, R20 ;  /* 0x0000000c1014723c */ /* 0x050fe20000001814 */
[----:B------:R-:W4:Y:S04]  /*4fa70*/  LDL.LU.64 R4, [R1+0x3d68] ;  /* 0x003d680001047983 */ /* 0x000f280000300a00 */
[----:B------:R0:W-:Y:S04]  /*4fa80*/  STL.64 [R1+0x3c88], R10 ;  /* 0x003c880a01007387 */ /* 0x0001e80000100a00 */
[----:B0-----:R-:W4:Y:S04]  /*4fa90*/  LDL R10, [R1+0x28] ;  /* 0x00002800010a7983 */ /* 0x001f280000100800 */
[----:B------:R-:W4:Y:S04]  /*4faa0*/  LDL R11, [R1+0x2c] ;  /* 0x00002c00010b7983 */ /* 0x000f280000100800 */
[----:B------:R0:W-:Y:S04]  /*4fab0*/  STL.64 [R1+0x3c80], R8 ;  /* 0x003c800801007387 */ /* 0x0001e80000100a00 */
[----:B0-----:R-:W4:Y:S04]  /*4fac0*/  LDL R8, [R1+0x738] ;  /* 0x0007380001087983 */ /* 0x001f280000100800 */
[----:B------:R-:W4:Y:S01]  /*4fad0*/  LDL R9, [R1+0x73c] ;  /* 0x00073c0001097983 */ /* 0x000f220000100800 */
[----:B--2---:R-:W-:Y:S01]  /*4fae0*/  HMMA.16816.F32 R24, R16, R14, R24 ;  /* 0x0000000e1018723c */ /* 0x004fe20000001818 */
[----:B---3--:R-:W-:-:S02]  /*4faf0*/  IMAD R7, R7, 0x100, R0 ;  /* 0x0000010007077824 */ /* 0x008fc400078e0200 */
[----:B------:R-:W2:Y:S04]  /*4fb00*/  LDL.LU R0, [R1+0x3d60] ;  /* 0x003d600001007983 */ /* 0x000ea80000300800 */
[----:B------:R-:W-:Y:S04]  /*4fb10*/  STL.64 [R1+0x400], R20 ;  /* 0x0004001401007387 */ /* 0x000fe80000100a00 */
[----:B------:R0:W-:Y:S04]  /*4fb20*/  STL.64 [R1+0x408], R22 ;  /* 0x0004081601007387 */ /* 0x0001e80000100a00 */
[----:B0-----:R-:W3:Y:S04]  /*4fb30*/  LDL.LU.64 R22, [R1+0x3d58] ;  /* 0x003d580001167983 */ /* 0x001ee80000300a00 */
[----:B------:R-:W2:Y:S04]  /*4fb40*/  LDL.LU.64 R20, [R1+0x3d50] ;  /* 0x003d500001147983 */ /* 0x000ea80000300a00 */
[----:B------:R-:W-:Y:S04]  /*4fb50*/  STL.64 [R1+0x530], R24 ;  /* 0x0005301801007387 */ /* 0x000fe80000100a00 */
[----:B------:R0:W-:Y:S04]  /*4fb60*/  STL.64 [R1+0x538], R26 ;  /* 0x0005381a01007387 */ /* 0x0001e80000100a00 */
[----:B0-----:R-:W3:Y:S04]  /*4fb70*/  LDL.LU.64 R26, [R1+0x3d48] ;  /* 0x003d4800011a7983 */ /* 0x001ee80000300a00 */
[----:B------:R-:W3:Y:S01]  /*4fb80*/  LDL.LU.64 R24, [R1+0x3d40] ;  /* 0x003d400001187983 */ /* 0x000ee20000300a00 */
[----:B----4-:R-:W-:-:S02]  /*4fb90*/  F2FP.F16.E4M3.UNPACK_B R8, R8 ;  /* 0x00000008ff08723e */ /* 0x010fc400020006ff */
[----:B------:R-:W-:Y:S01]  /*4fba0*/  F2FP.F16.E4M3.UNPACK_B R9, R9 ;  /* 0x00000009ff09723e */ /* 0x000fe200020006ff */
[----:B------:R-:W-:Y:S04]  /*4fbb0*/  STL [R1+0x3c5c], R14 ;  /* 0x003c5c0e01007387 */ /* 0x000fe80000100800 */
[----:B------:R-:W-:Y:S04]  /*4fbc0*/  STL [R1+0x20], R8 ;  /* 0x0000200801007387 */ /* 0x000fe80000100800 */
[----:B------:R-:W-:Y:S04]  /*4fbd0*/  STL [R1+0x3c58], R15 ;  /* 0x003c580f01007387 */ /* 0x000fe80000100800 */
[----:B------:R-:W-:Y:S01]  /*4fbe0*/  STL [R1+0x24], R9 ;  /* 0x0000240901007387 */ /* 0x000fe20000100800 */
[----:B--2---:R-:W-:-:S02]  /*4fbf0*/  F2FP.F16.E4M3.UNPACK_B R20, R20 ;  /* 0x00000014ff14723e */ /* 0x004fc400020006ff */
[----:B------:R-:W-:-:S07]  /*4fc00*/  F2FP.F16.E4M3.UNPACK_B R21, R21 ;  /* 0x00000015ff15723e */ /* 0x000fce00020006ff */
[----:B---3--:R-:W-:-:S15]  /*4fc10*/  HMMA.16816.F32 R24, R16, R20, R24 ;  /* 0x000000141018723c */ /* 0x008fde0000001818 */
[----:B------:R-:W-:-:S08]  /*4fc20*/  NOP ;  /* 0x0000000000007918 */ /* 0x000fd00000000000 */
[----:B------:R-:W-:Y:S04]  /*4fc30*/  STL.64 [R1+0x510], R24 ;  /* 0x0005101801007387 */ /* 0x000fe80000100a00 */
[----:B------:R0:W-:Y:S04]  /*4fc40*/  STL.64 [R1+0x518], R26 ;  /* 0x0005181a01007387 */ /* 0x0001e80000100a00 */
[----:B0-----:R-:W2:Y:S04]  /*4fc50*/  LDL.LU.64 R26, [R1+0x3d38] ;  /* 0x003d3800011a7983 */ /* 0x001ea80000300a00 */
[----:B------:R-:W2:Y:S04]  /*4fc60*/  LDL.LU.64 R24, [R1+0x3d30] ;  /* 0x003d300001187983 */ /* 0x000ea80000300a00 */
[----:B------:R-:W-:Y:S04]  /*4fc70*/  STL.64 [R1+0x3ca8], R22 ;  /* 0x003ca81601007387 */ /* 0x000fe80000100a00 */
[----:B------:R0:W-:Y:S04]  /*4fc80*/  STL.64 [R1+0x3ca0], R20 ;  /* 0x003ca01401007387 */ /* 0x0001e80000100a00 */
[----:B0-----:R-:W3:Y:S04]  /*4fc90*/  LDL.LU R20, [R1+0x5d0] ;  /* 0x0005d00001147983 */ /* 0x001ee80000300800 */
[----:B------:R-:W3:Y:S04]  /*4fca0*/  LDL.LU R21, [R1+0x5d4] ;  /* 0x0005d40001157983 */ /* 0x000ee80000300800 */
[----:B------:R-:W3:Y:S04]  /*4fcb0*/  LDL.LU R22, [R1+0x5d8] ;  /* 0x0005d80001167983 */ /* 0x000ee80000300800 */
[----:B------:R-:W3:Y:S01]  /*4fcc0*/  LDL.LU R23, [R1+0x5dc] ;  /* 0x0005dc0001177983 */ /* 0x000ee20000300800 */
[----:B--2---:R-:W-:Y:S03]  /*4fcd0*/  HMMA.16816.F32 R16, R16, R8, R24 ;  /* 0x000000081010723c */ /* 0x004fe60000001818 */
[----:B------:R-:W2:Y:S04]  /*4fce0*/  LDL.LU.64 R26, [R1+0x3d28] ;  /* 0x003d2800011a7983 */ /* 0x000ea80000300a00 */
[----:B------:R-:W2:Y:S01]  /*4fcf0*/  LDL.LU.64 R24, [R1+0x3d20] ;  /* 0x003d200001187983 */ /* 0x000ea20000300a00 */
[----:B------:R-:W-:-:S02]  /*4fd00*/  F2FP.F16.E4M3.UNPACK_B R4, R4 ;  /* 0x00000004ff04723e */ /* 0x000fc400020006ff */
[----:B------:R-:W-:Y:S02]  /*4fd10*/  F2FP.F16.E4M3.UNPACK_B R5, R5 ;  /* 0x00000005ff05723e */ /* 0x000fe400020006ff */
[----:B------:R-:W-:Y:S02]  /*4fd20*/  F2FP.F16.E4M3.UNPACK_B R6, R6 ;  /* 0x00000006ff06723e */ /* 0x000fe400020006ff */
[----:B------:R-:W-:Y:S01]  /*4fd30*/  F2FP.F16.E4M3.UNPACK_B R7, R7 ;  /* 0x00000007ff07723e */ /* 0x000fe200020006ff */
[----:B------:R-:W-:Y:S02]  /*4fd40*/  IMAD.MOV.U32 R14, RZ, RZ, R8 ;  /* 0x000000ffff0e7224 */ /* 0x000fe400078e0008 */
[----:B------:R-:W-:-:S06]  /*4fd50*/  IMAD.MOV.U32 R15, RZ, RZ, R9 ;  /* 0x000000ffff0f7224 */ /* 0x000fcc00078e0009 */
[----:B------:R-:W-:Y:S04]  /*4fd60*/  STL.64 [R1+0x440], R16 ;  /* 0x0004401001007387 */ /* 0x000fe80000100a00 */
[----:B------:R3:W-:Y:S02]  /*4fd70*/  STL.64 [R1+0x448], R18 ;  /* 0x0004481201007387 */ /* 0x0007e40000100a00 */
[----:B---3--:R-:W-:Y:S02]  /*4fd80*/  HMMA.16816.F32 R16, R4, R10, R20 ;  /* 0x0000000a0410723c */ /* 0x008fe40000001814 */
[----:B------:R-:W-:Y:S04]  /*4fd90*/  STL [R1+0x3c64], R15 ;  /* 0x003c640f01007387 */ /* 0x000fe80000100800 */
[----:B------:R-:W-:-:S15]  /*4fda0*/  STL [R1+0x3c60], R14 ;  /* 0x003c600e01007387 */ /* 0x000fde0000100800 */
[----:B------:R-:W-:-:S02]  /*4fdb0*/  NOP ;  /* 0x0000000000007918 */ /* 0x000fc40000000000 */
[----:B------:R-:W-:Y:S04]  /*4fdc0*/  STL.64 [R1+0x500], R16 ;  /* 0x0005001001007387 */ /* 0x000fe80000100a00 */
[----:B------:R-:W-:Y:S01]  /*4fdd0*/  STL.64 [R1+0x508], R18 ;  /* 0x0005081201007387 */ /* 0x000fe20000100a00 */
[----:B--2---:R-:W-:-:S15]  /*4fde0*/  HMMA.16816.F32 R8, R4, R28, R24 ;  /* 0x0000001c0408723c */ /* 0x004fde0000001818 */
[----:B------:R-:W-:-:S08]  /*4fdf0*/  NOP ;  /* 0x0000000000007918 */ /* 0x000fd00000000000 */
[----:B------:R-:W-:Y:S04]  /*4fe00*/  STL.64 [R1+0x4e0], R8 ;  /* 0x0004e00801007387 */ /* 0x000fe80000100a00 */
[----:B------:R-:W-:Y:S04]  /*4fe10*/  STL.64 [R1+0x4e8], R10 ;  /* 0x0004e80a01007387 */ /* 0x000fe80000100a00 */
[----:B------:R-:W2:Y:S04]  /*4fe20*/  LDL.LU R20, [R1+0x4d0] ;  /* 0x0004d00001147983 */ /* 0x000ea80000300800 */
[----:B------:R-:W2:Y:S04]  /*4fe30*/  LDL.LU R21, [R1+0x4d4] ;  /* 0x0004d40001157983 */ /* 0x000ea80000300800 */
[----:B------:R-:W3:Y:S04]  /*4fe40*/  LDL.LU R22, [R1+0x4d8] ;  /* 0x0004d80001167983 */ /* 0x000ee80000300800 */
[----:B------:R-:W3:Y:S04]  /*4fe50*/  LDL.LU R23, [R1+0x4dc] ;  /* 0x0004dc0001177983 */ /* 0x000ee80000300800 */
[----:B------:R-:W4:Y:S04]  /*4fe60*/  LDL.LU R24, [R1+0x520] ;  /* 0x0005200001187983 */ /* 0x000f280000300800 */
        /* <DEDUP_REMOVED lines=9> */
[----:B------:R-:W-:-:S02]  /*4ff00*/  IMAD.MOV.U32 R15, RZ, RZ, R28 ;  /* 0x000000ffff0f7224 */ /* 0x000fc400078e001c */
[----:B------:R-:W-:Y:S01]  /*4ff10*/  IMAD.MOV.U32 R14, RZ, RZ, R29 ;  /* 0x000000ffff0e7224 */ /* 0x000fe200078e001d */
[----:B----4-:R0:W-:Y:S04]  /*4ff20*/  STL.64 [R1+0x3cf0], R26 ;  /* 0x003cf01a01007387 */ /* 0x0101e80000100a00 */
[----:B0-----:R-:W4:Y:S01]  /*4ff30*/  LDL R26, [R1+0x8] ;  /* 0x00000800011a7983 */ /* 0x001f220000100800 */
[----:B------:R-:W-:-:S03]  /*4ff40*/  IMAD.MOV.U32 R27, RZ, RZ, R0 ;  /* 0x000000ffff1b7224 */ /* 0x000fc600078e0000 */
[----:B------:R-:W4:Y:S04]  /*4ff50*/  LDL.LU R0, [R1+0x3d18] ;  /* 0x003d180001007983 */ /* 0x000f280000300800 */
[----:B--2---:R0:W-:Y:S04]  /*4ff60*/  STL.64 [R1+0x3ce8], R24 ;  /* 0x003ce81801007387 */ /* 0x0041e80000100a00 */
[----:B------:R-:W2:Y:S04]  /*4ff70*/  LDL.64 R28, [R1] ;  /* 0x00000000011c7983 */ /* 0x000ea80000100a00 */
[----:B0-----:R-:W4:Y:S04]  /*4ff80*/  LDL.64 R24, [R1+0x10] ;  /* 0x0000100001187983 */ /* 0x001f280000100a00 */
[----:B---3--:R-:W-:Y:S04]  /*4ff90*/  STL.64 [R1+0x3cb8], R22 ;  /* 0x003cb81601007387 */ /* 0x008fe80000100a00 */
[----:B------:R0:W-:Y:S04]  /*4ffa0*/  STL.64 [R1+0x3cb0], R20 ;  /* 0x003cb01401007387 */ /* 0x0001e80000100a00 */
[----:B0-----:R-:W3:Y:S04]  /*4ffb0*/  LDL.LU R20, [R1+0x4f0] ;  /* 0x0004f00001147983 */ /* 0x001ee80000300800 */
[----:B------:R-:W3:Y:S04]  /*4ffc0*/  LDL.LU R21, [R1+0x4f4] ;  /* 0x0004f40001157983 */ /* 0x000ee80000300800 */
[----:B------:R-:W2:Y:S04]  /*4ffd0*/  LDL.LU R22, [R1+0x4f8] ;  /* 0x0004f80001167983 */ /* 0x000ea80000300800 */
[----:B------:R-:W2:Y:S04]  /*4ffe0*/  LDL.LU R23, [R1+0x4fc] ;  /* 0x0004fc0001177983 */ /* 0x000ea80000300800 */
[----:B--2---:R-:W-:Y:S04]  /*4fff0*/  STL.64 [R1+0x3d00], R22 ;  /* 0x003d001601007387 */ /* 0x004fe80000100a00 */
[----:B---3--:R0:W-:Y:S04]  /*50000*/  STL.64 [R1+0x3cf8], R20 ;  /* 0x003cf81401007387 */ /* 0x0081e80000100a00 */
        /* <DEDUP_REMOVED lines=11> */
[----:B------:R-:W2:Y:S04]  /*500c0*/  LDL.LU R9, [R1+0x484] ;  /* 0x0004840001097983 */ /* 0x000ea80000300800 */
[----:B------:R-:W3:Y:S04]  /*500d0*/  LDL.LU R10, [R1+0x488] ;  /* 0x00048800010a7983 */ /* 0x000ee80000300800 */
[----:B------:R-:W3:Y:S01]  /*500e0*/  LDL.LU R11, [R1+0x48c] ;  /* 0x00048c00010b7983 */ /* 0x000ee20000300800 */
[----:B----4-:R-:W-:Y:S03]  /*500f0*/  HMMA.16816.F32 R20, R4, R24, R20 ;  /* 0x000000180414723c */ /* 0x010fe60000001814 */
[----:B---3--:R-:W-:Y:S04]  /*50100*/  STL.64 [R1+0x3c98], R10 ;  /* 0x003c980a01007387 */ /* 0x008fe80000100a00 */
[----:B--2---:R0:W-:Y:S04]  /*50110*/  STL.64 [R1+0x3c90], R8 ;  /* 0x003c900801007387 */ /* 0x0041e80000100a00 */
[----:B0-----:R-:W2:Y:S04]  /*50120*/  LDL.LU R8, [R1+0x4b0] ;  /* 0x0004b00001087983 */ /* 0x001ea80000300800 */
[----:B------:R-:W2:Y:S04]  /*50130*/  LDL.LU R9, [R1+0x4b4] ;  /* 0x0004b40001097983 */ /* 0x000ea80000300800 */
[----:B------:R-:W2:Y:S04]  /*50140*/  LDL.LU R10, [R1+0x4b8] ;  /* 0x0004b800010a7983 */ /* 0x000ea80000300800 */
[----:B------:R-:W2:Y:S04]  /*50150*/  LDL.LU R11, [R1+0x4bc] ;  /* 0x0004bc00010b7983 */ /* 0x000ea80000300800 */
[----:B------:R-:W3:Y:S04]  /*50160*/  LDL.LU R16, [R1+0xd04] ;  /* 0x000d040001107983 */ /* 0x000ee80000300800 */
[----:B------:R-:W3:Y:S04]  /*50170*/  LDL.LU R17, [R1+0xd0c] ;  /* 0x000d0c0001117983 */ /* 0x000ee80000300800 */
[----:B------:R-:W-:Y:S04]  /*50180*/  STL [R1+0x3c6c], R14 ;  /* 0x003c6c0e01007387 */ /* 0x000fe80000100800 */
[----:B------:R-:W-:Y:S04]  /*50190*/  STL [R1+0x3c68], R15 ;  /* 0x003c680f01007387 */ /* 0x000fe80000100800 */
[----:B------:R-:W-:Y:S04]  /*501a0*/  STL.64 [R1+0x4c0], R20 ;  /* 0x0004c01401007387 */ /* 0x000fe80000100a00 */
[----:B------:R0:W-:Y:S04]  /*501b0*/  STL.64 [R1+0x4c8], R22 ;  /* 0x0004c81601007387 */ /* 0x0001e80000100a00 */
[----:B0-----:R-:W4:Y:S04]  /*501c0*/  LDL.LU.64 R22, [R1+0x3d10] ;  /* 0x003d100001167983 */ /* 0x001f280000300a00 */
[----:B------:R-:W4:Y:S01]  /*501d0*/  LDL.LU.64 R20, [R1+0x3d08] ;  /* 0x003d080001147983 */ /* 0x000f220000300a00 */
[----:B------:R-:W-:-:S02]  /*501e0*/  IMAD.MOV.U32 R19, RZ, RZ, R24 ;  /* 0x000000ffff137224 */ /* 0x000fc400078e0018 */
[----:B------:R-:W-:-:S05]  /*501f0*/  IMAD.MOV.U32 R18, RZ, RZ, R25 ;  /* 0x000000ffff127224 */ /* 0x000fca00078e0019 */
[----:B------:R-:W-:Y:S04]  /*50200*/  STL.64 [R1+0x3c78], R18 ;  /* 0x003c781201007387 */ /* 0x000fe80000100a00 */
[----:B---3--:R0:W-:Y:S04]  /*50210*/  STL.64 [R1+0x3c70], R16 ;  /* 0x003c701001007387 */ /* 0x0081e80000100a00 */
[----:B0-----:R-:W3:Y:S04]  /*50220*/  LDL.LU R16, [R1+0x460] ;  /* 0x0004600001107983 */ /* 0x001ee80000300800 */
[----:B------:R-:W3:Y:S04]  /*50230*/  LDL.LU R17, [R1+0x464] ;  /* 0x0004640001117983 */ /* 0x000ee80000300800 */
[----:B------:R-:W3:Y:S04]  /*50240*/  LDL.LU R18, [R1+0x468] ;  /* 0x0004680001127983 */ /* 0x000ee80000300800 */
[----:B------:R-:W3:Y:S01]  /*50250*/  LDL.LU R19, [R1+0x46c] ;  /* 0x00046c0001137983 */ /* 0x000ee20000300800 */
[----:B----4-:R-:W-:Y:S03]  /*50260*/  HMMA.16816.F32 R24, R4, R26, R20 ;  /* 0x0000001a0418723c */ /* 0x010fe60000001814 */
[----:B------:R-:W4:Y:S04]  /*50270*/  LDL.LU.64 R22, [R1+0x3d00] ;  /* 0x003d000001167983 */ /* 0x000f280000300a00 */
[----:B------:R-:W4:-:S15]  /*50280*/  LDL.LU.64 R20, [R1+0x3cf8] ;  /* 0x003cf80001147983 */ /* 0x000f1e0000300a00 */
[----:B------:R-:W-:-:S01]  /*50290*/  NOP ;  /* 0x0000000000007918 */ /* 0x000fc20000000000 */
[----:B------:R-:W-:Y:S04]  /*502a0*/  STL.64 [R1+0x4a0], R24 ;  /* 0x0004a01801007387 */ /* 0x000fe80000100a00 */
[----:B------:R0:W-:Y:S04]  /*502b0*/  STL.64 [R1+0x4a8], R26 ;  /* 0x0004a81a01007387 */ /* 0x0001e80000100a00 */
[----:B0-----:R-:W2:Y:S04]  /*502c0*/  LDL.LU.64 R26, [R1+0x3cf0] ;  /* 0x003cf000011a7983 */ /* 0x001ea80000300a00 */
[----:B------:R-:W2:Y:S01]  /*502d0*/  LDL.LU.64 R24, [R1+0x3ce8] ;  /* 0x003ce80001187983 */ /* 0x000ea20000300a00 */
[----:B------:R-:W-:-:S02]  /*502e0*/  IMAD.MOV.U32 R14, RZ, RZ, R28 ;  /* 0x000000ffff0e7224 */ /* 0x000fc400078e001c */
[----:B------:R-:W-:Y:S01]  /*502f0*/  IMAD.MOV.U32 R15, RZ, RZ, R29 ;  /* 0x000000ffff0f7224 */ /* 0x000fe200078e001d */
[----:B--2---:R-:W-:-:S15]  /*50300*/  HMMA.16816.F32 R24, R4, R28, R24 ;  /* 0x0000001c0418723c */ /* 0x004fde0000001818 */
[----:B------:R-:W-:-:S08]  /*50310*/  NOP ;  /* 0x0000000000007918 */ /* 0x000fd00000000000 */
[----:B------:R-:W-:Y:S04]  /*50320*/  STL.64 [R1+0x490], R24 ;  /* 0x0004901801007387 */ /* 0x000fe80000100a00 */
[----:B------:R0:W-:Y:S04]  /*50330*/  STL.64 [R1+0x498], R26 ;  /* 0x0004981a01007387 */ /* 0x0001e80000100a00 */
[----:B0-----:R-:W2:Y:S04]  /*50340*/  LDL.LU.64 R26, [R1+0x3ce0] ;  /* 0x003ce000011a7983 */ /* 0x001ea80000300a00 */
[----:B------:R-:W2:Y:S04]  /*50350*/  LDL.LU.64 R24, [R1+0x3cd8] ;  /* 0x003cd80001187983 */ /* 0x000ea80000300a00 */
[----:B------:R-:W2:Y:S02]  /*50360*/  LDL.LU.64 R28, [R1+0x3cd0] ;  /* 0x003cd000011c7983 */ /* 0x000ea40000300a00 */
[----:B--2---:R-:W-:-:S15]  /*50370*/  HMMA.16816.F32 R24, R4, R28, R24 ;  /* 0x0000001c0418723c */ /* 0x004fde0000001818 */
[----:B------:R-:W-:-:S08]  /*50380*/  NOP ;  /* 0x0000000000007918 */ /* 0x000fd00000000000 */
[----:B------:R-:W-:Y:S04]  /*50390*/  STL.64 [R1+0x470], R24 ;  /* 0x0004701801007387 */ /* 0x000fe80000100a00 */
[----:B------:R0:W-:Y:S04]  /*503a0*/  STL.64 [R1+0x478], R26 ;  /* 0x0004781a01007387 */ /* 0x0001e80000100a00 */
[----:B0-----:R-:W4:Y:S04]  /*503b0*/  LDL.LU.64 R26, [R1+0x3cc8] ;  /* 0x003cc800011a7983 */ /* 0x001f280000300a00 */
[----:B------:R-:W2:Y:S04]  /*503c0*/  LDL.LU.64 R24, [R1+0x3cc0] ;  /* 0x003cc00001187983 */ /* 0x000ea80000300a00 */
[----:B------:R0:W-:Y:S04]  /*503d0*/  STL.64 [R1+0x3c20], R28 ;  /* 0x003c201c01007387 */ /* 0x0001e80000100a00 */
[----:B0-----:R-:W3:Y:S04]  /*503e0*/  LDL.LU R28, [R1+0xd08] ;  /* 0x000d0800011c7983 */ /* 0x001ee80000300800 */
[----:B------:R-:W3:Y:S01]  /*503f0*/  LDL.LU R29, [R1+0xd10] ;  /* 0x000d1000011d7983 */ /* 0x000ee20000300800 */
[----:B----4-:R-:W-:-:S15]  /*50400*/  HMMA.16816.F32 R20, R4, R26, R20 ;  /* 0x0000001a0414723c */ /* 0x010fde0000001814 */
        /* <DEDUP_REMOVED lines=10> */
[----:B------:R-:W4:Y:S04]  /*504b0*/  LDL.LU.64 R20, [R1+0x3ca0] ;  /* 0x003ca00001147983 */ /* 0x000f280000300a00 */
        /* <DEDUP_REMOVED lines=11> */
[----:B------:R-:W2:Y:S04]  /*50570*/  LDL.LU.64 R8, [R1+0x3c90] ;  /* 0x003c900001087983 */ /* 0x000ea80000300a00 */
[----:B------:R-:W-:Y:S04]  /*50580*/  STL.64 [R1+0x3c50], R22 ;  /* 0x003c501601007387 */ /* 0x000fe80000100a00 */
[----:B----4-:R0:W-:Y:S04]  /*50590*/  STL.64 [R1+0x3c48], R20 ;  /* 0x003c481401007387 */ /* 0x0101e80000100a00 */
[----:B0-----:R-:W4:Y:S04]  /*505a0*/  LDL.LU R20, [R1+0x2f0] ;  /* 0x0002f00001147983 */ /* 0x001f280000300800 */
[----:B------:R-:W4:Y:S04]  /*505b0*/  LDL.LU R21, [R1+0x2f4] ;  /* 0x0002f40001157983 */ /* 0x000f280000300800 */
[----:B------:R-:W4:Y:S01]  /*505c0*/  LDL.LU R22, [R1+0x2f8] ;  /* 0x0002f80001167983 */ /* 0x000f220000300800 */
[----:B--2---:R-:W-:-:S15]  /*505d0*/  HMMA.16816.F32 R8, R4, R2, R8 ;  /* 0x000000020408723c */ /* 0x004fde0000001808 */
[----:B------:R-:W-:-:S08]  /*505e0*/  NOP ;  /* 0x0000000000007918 */ /* 0x000fd00000000000 */
[----:B------:R-:W-:Y:S04]  /*505f0*/  STL.64 [R1+0x410], R8 ;  /* 0x0004100801007387 */ /* 0x000fe80000100a00 */
[----:B------:R0:W-:Y:S04]  /*50600*/  STL.64 [R1+0x418], R10 ;  /* 0x0004180a01007387 */ /* 0x0001e80000100a00 */
[----:B0-----:R-:W4:Y:S04]  /*50610*/  LDL.LU.64 R10, [R1+0x3c88] ;  /* 0x003c8800010a7983 */ /* 0x001f280000300a00 */
[----:B------:R-:W3:Y:S01]  /*50620*/  LDL.LU.64 R8, [R1+0x3c80] ;  /* 0x003c800001087983 */ /* 0x000ee20000300a00 */
[----:B------:R-:W-:Y:S01]  /*50630*/  IMAD.MOV.U32 R23, RZ, RZ, R0 ;  /* 0x000000ffff177224 */ /* 0x000fe200078e0000 */
[C---:B---3--:R-:W-:Y:S06]  /*50640*/  HMMA.16816.F32 R16, R4.reuse, R8, R16 ;  /* 0x000000080410723c */ /* 0x048fec0000001810 */
[----:B----4-:R-:W-:-:S15]  /*50650*/  HMMA.16816.F32 R20, R4, R10, R20 ;  /* 0x0000000a0414723c */ /* 0x010fde0000001814 */
[----:B------:R-:W-:-:S02]  /*50660*/  NOP ;  /* 0x0000000000007918 */ /* 0x000fc40000000000 */
[----:B------:R-:W-:Y:S01]  /*50670*/  STL.64 [R1+0x3f0], R16 ;  /* 0x0003f01001007387 */ /* 0x000fe20000100a00 */
[----:B------:R-:W-:-:S03]  /*50680*/  IMAD.MOV.U32 R0, RZ, RZ, R19 ;  /* 0x000000ffff007224 */ /* 0x000fc600078e0013 */
[----:B------:R0:W-:Y:S04]  /*50690*/  STL [R1+0x3f8], R18 ;  /* 0x0003f81201007387 */ /* 0x0001e80000100800 */
[----:B0-----:R-:W2:Y:S04]  /*506a0*/  LDL.LU.64 R18, [R1+0x3c78] ;  /* 0x003c780001127983 */ /* 0x001ea80000300a00 */
[----:B------:R-:W3:Y:S04]  /*506b0*/  LDL.LU.64 R16, [R1+0x3c70] ;  /* 0x003c700001107983 */ /* 0x000ee80000300a00 */
[----:B------:R-:W-:Y:S04]  /*506c0*/  STL [R1+0x3968], R0 ;  /* 0x0039680001007387 */ /* 0x000fe80000100800 */
[----:B------:R-:W-:Y:S04]  /*506d0*/  STL.64 [R1+0x3b88], R10 ;  /* 0x003b880a01007387 */ /* 0x000fe80000100a00 */
[----:B------:R0:W-:Y:S02]  /*506e0*/  STL.64 [R1+0x3b80], R8 ;  /* 0x003b800801007387 */ /* 0x0001e40000100a00 */
[----:B0-----:R-:W-:Y:S02]  /*506f0*/  HMMA.16816.F32 R8, R4, R12, R24 ;  /* 0x0000000c0408723c */ /* 0x001fe40000001818 */
[----:B------:R-:W-:Y:S04]  /*50700*/  STL.64 [R1+0x3e0], R20 ;  /* 0x0003e01401007387 */ /* 0x000fe80000100a00 */
[----:B------:R-:W-:Y:S01]  /*50710*/  STL.64 [R1+0x3e8], R22 ;  /* 0x0003e81601007387 */ /* 0x000fe20000100a00 */
[----:B------:R-:W-:-:S02]  /*50720*/  IMAD.MOV.U32 R26, RZ, RZ, R14 ;  /* 0x000000ffff1a7224 */ /* 0x000fc400078e000e */
[----:B------:R-:W-:Y:S01]  /*50730*/  IMAD.MOV.U32 R27, RZ, RZ, R15 ;  /* 0x000000ffff1b7224 */ /* 0x000fe200078e000f */
[----:B------:R-:W4:-:S13]  /*50740*/  LDL.LU R14, [R1+0x3c6c] ;  /* 0x003c6c00010e7983 */ /* 0x000f1a0000300800 */
[----:B------:R0:W-:Y:S04]  /*50750*/  STL.64 [R1+0x3d0], R8 ;  /* 0x0003d00801007387 */ /* 0x0001e80000100a00 */
[----:B------:R1:W-:Y:S04]  /*50760*/  STL.64 [R1+0x3d8], R10 ;  /* 0x0003d80a01007387 */ /* 0x0003e80000100a00 */
[----:B------:R-:W2:Y:S04]  /*50770*/  LDL.LU R15, [R1+0x3c68] ;  /* 0x003c6800010f7983 */ /* 0x000ea80000300800 */
[----:B------:R-:W-:Y:S04]  /*50780*/  STL.64 [R1+0x3be0], R26 ;  /* 0x003be01a01007387 */ /* 0x000fe80000100a00 */
[----:B0-----:R-:W3:Y:S04]  /*50790*/  LDL.LU R8, [R1+0x1c0] ;  /* 0x0001c00001087983 */ /* 0x001ee80000300800 */
[----:B------:R-:W3:Y:S04]  /*507a0*/  LDL.LU R9, [R1+0x1c4] ;  /* 0x0001c40001097983 */ /* 0x000ee80000300800 */
[----:B-1----:R-:W3:Y:S04]  /*507b0*/  LDL.LU R10, [R1+0x1c8] ;  /* 0x0001c800010a7983 */ /* 0x002ee80000300800 */
[----:B------:R-:W3:Y:S04]  /*507c0*/  LDL.LU R11, [R1+0x1cc] ;  /* 0x0001cc00010b7983 */ /* 0x000ee80000300800 */
[----:B------:R-:W4:Y:S04]  /*507d0*/  LDL R24, [R1+0x8] ;  /* 0x0000080001187983 */ /* 0x000f280000100800 */
[----:B------:R-:W4:Y:S04]  /*507e0*/  LDL R25, [R1+0xc] ;  /* 0x00000c0001197983 */ /* 0x000f280000100800 */
[----:B----4-:R2:W-:Y:S02]  /*507f0*/  STL.64 [R1+0x3bf8], R24 ;  /* 0x003bf81801007387 */ /* 0x0105e40000100a00 */
[----:B--2---:R-:W-:-:S02]  /*50800*/  IMAD.MOV.U32 R24, RZ, RZ, R15 ;  /* 0x000000ffff187224 */ /* 0x004fc400078e000f */
[----:B------:R-:W-:Y:S01]  /*50810*/  IMAD.MOV.U32 R25, RZ, RZ, R14 ;  /* 0x000000ffff197224 */ /* 0x000fe200078e000e */
[----:B------:R-:W2:Y:S04]  /*50820*/  LDL.LU R15, [R1+0x3c64] ;  /* 0x003c6400010f7983 */ /* 0x000ea80000300800 */
[----:B------:R-:W4:Y:S04]  /*50830*/  LDL.LU R14, [R1+0x3c60] ;  /* 0x003c6000010e7983 */ /* 0x000f280000300800 */
[----:B---3--:R-:W-:Y:S04]  /*50840*/  STL.64 [R1+0x3bd8], R10 ;  /* 0x003bd80a01007387 */ /* 0x008fe80000100a00 */
[----:B------:R0:W-:Y:S01]  /*50850*/  STL.64 [R1+0x3bd0], R8 ;  /* 0x003bd00801007387 */ /* 0x0001e20000100a00 */
[----:B------:R-:W-:-:S02]  /*50860*/  IMAD.MOV.U32 R26, RZ, RZ, R19 ;  /* 0x000000ffff1a7224 */ /* 0x000fc400078e0013 */
[----:B------:R-:W-:Y:S02]  /*50870*/  IMAD.MOV.U32 R27, RZ, RZ, R18 ;  /* 0x000000ffff1b7224 */ /* 0x000fe400078e0012 */
[----:B------:R-:W-:Y:S02]  /*50880*/  IMAD R16, R16, 0x100, R28 ;  /* 0x0000010010107824 */ /* 0x000fe400078e021c */
[----:B------:R-:W-:Y:S01]  /*50890*/  IMAD R17, R17, 0x100, R29 ;  /* 0x0000010011117824 */ /* 0x000fe200078e021d */
[----:B0-----:R-:W3:Y:S04]  /*508a0*/  LDL.LU R8, [R1+0x1d0] ;  /* 0x0001d00001087983 */ /* 0x001ee80000300800 */
[----:B------:R-:W3:Y:S04]  /*508b0*/  LDL.LU R9, [R1+0x1d4] ;  /* 0x0001d40001097983 */ /* 0x000ee80000300800 */
[----:B------:R-:W3:Y:S04]  /*508c0*/  LDL.LU R10, [R1+0x1d8] ;  /* 0x0001d800010a7983 */ /* 0x000ee80000300800 */
[----:B------:R-:W3:Y:S01]  /*508d0*/  LDL.LU R11, [R1+0x1dc] ;  /* 0x0001dc00010b7983 */ /* 0x000ee20000300800 */
[----:B--2---:R-:W-:-:S02]  /*508e0*/  IMAD.MOV.U32 R29, RZ, RZ, R15 ;  /* 0x000000ffff1d7224 */ /* 0x004fc400078e000f */
[----:B----4-:R-:W-:Y:S02]  /*508f0*/  IMAD.MOV.U32 R28, RZ, RZ, R14 ;  /* 0x000000ffff1c7224 */ /* 0x010fe400078e000e */
[----:B------:R-:W2:Y:S04]  /*50900*/  LDL.LU R14, [R1+0x3c5c] ;  /* 0x003c5c00010e7983 */ /* 0x000ea80000300800 */
[----:B------:R-:W2:Y:S04]  /*50910*/  LDL.LU R15, [R1+0x3c58] ;  /* 0x003c5800010f7983 */ /* 0x000ea80000300800 */
[----:B------:R-:W-:Y:S04]  /*50920*/  STL.64 [R1+0x3c18], R26 ;  /* 0x003c181a01007387 */ /* 0x000fe80000100a00 */
[----:B------:R0:W-:Y:S04]  /*50930*/  STL.64 [R1+0x3c10], R24 ;  /* 0x003c101801007387 */ /* 0x0001e80000100a00 */
[----:B0-----:R-:W4:Y:S04]  /*50940*/  LDL.LU R24, [R1+0x210] ;  /* 0x0002100001187983 */ /* 0x001f280000300800 */
[----:B------:R-:W4:Y:S04]  /*50950*/  LDL.LU R25, [R1+0x214] ;  /* 0x0002140001197983 */ /* 0x000f280000300800 */
[----:B------:R-:W3:Y:S04]  /*50960*/  LDL.LU R26, [R1+0x218] ;  /* 0x00021800011a7983 */ /* 0x000ee80000300800 */
[----:B------:R-:W3:Y:S04]  /*50970*/  LDL.LU R27, [R1+0x21c] ;  /* 0x00021c00011b7983 */ /* 0x000ee80000300800 */
[----:B------:R-:W2:Y:S04]  /*50980*/  LDL.LU R18, [R1+0xd14] ;  /* 0x000d140001127983 */ /* 0x000ea80000300800 */
[----:B------:R-:W2:Y:S04]  /*50990*/  LDL.LU R0, [R1+0xd20] ;  /* 0x000d200001007983 */ /* 0x000ea80000300800 */
[----:B------:R-:W2:Y:S04]  /*509a0*/  LDL.LU R19, [R1+0xd1c] ;  /* 0x000d1c0001137983 */ /* 0x000ea80000300800 */
[----:B------:R-:W2:Y:S04]  /*509b0*/  LDL.LU R20, [R1+0x5f0] ;  /* 0x0005f00001147983 */ /* 0x000ea80000300800 */
[----:B------:R-:W2:Y:S04]  /*509c0*/  LDL.LU R21, [R1+0x5f4] ;  /* 0x0005f40001157983 */ /* 0x000ea80000300800 */
[----:B------:R-:W2:Y:S04]  /*509d0*/  LDL.LU R22, [R1+0x5f8] ;  /* 0x0005f80001167983 */ /* 0x000ea80000300800 */
[----:B------:R-:W2:Y:S04]  /*509e0*/  LDL.LU R23, [R1+0x5fc] ;  /* 0x0005fc0001177983 */ /* 0x000ea80000300800 */
[----:B---3--:R-:W-:Y:S04]  /*509f0*/  STL.64 [R1+0x3c30], R26 ;  /* 0x003c301a01007387 */ /* 0x008fe80000100a00 */
[----:B----4-:R0:W-:Y:S04]  /*50a00*/  STL.64 [R1+0x3c28], R24 ;  /* 0x003c281801007387 */ /* 0x0101e80000100a00 */
[----:B0-----:R-:W3:Y:S04]  /*50a10*/  LDL.LU R24, [R1+0x240] ;  /* 0x0002400001187983 */ /* 0x001ee80000300800 */
[----:B------:R-:W3:Y:S04]  /*50a20*/  LDL.LU R25, [R1+0x244] ;  /* 0x0002440001197983 */ /* 0x000ee80000300800 */
[----:B------:R-:W4:Y:S04]  /*50a30*/  LDL.LU R26, [R1+0x248] ;  /* 0x00024800011a7983 */ /* 0x000f280000300800 */
[----:B------:R-:W4:Y:S01]  /*50a40*/  LDL.LU R27, [R1+0x24c] ;  /* 0x00024c00011b7983 */ /* 0x000f220000300800 */
[C---:B--2---:R-:W-:Y:S03]  /*50a50*/  HMMA.16816.F32 R20, R4.reuse, R14, R20 ;  /* 0x0000000e0414723c */ /* 0x044fe60000001814 */
[----:B----4-:R-:W-:Y:S04]  /*50a60*/  STL.64 [R1+0x3c40], R26 ;  /* 0x003c401a01007387 */ /* 0x010fe80000100a00 */
[----:B---3--:R0:W-:Y:S04]  /*50a70*/  STL.64 [R1+0x3c38], R24 ;  /* 0x003c381801007387 */ /* 0x0081e80000100a00 */
        /* <DEDUP_REMOVED lines=16> */
[----:B------:R0:W-:Y:S04]  /*50b80*/  STL [R1+0x3b58], R13 ;  /* 0x003b580d01007387 */ /* 0x0001e80000100800 */
[----:B0-----:R-:W4:Y:S04]  /*50b90*/  LDL.LU R13, [R1+0xd18] ;  /* 0x000d1800010d7983 */ /* 0x001f280000300800 */
[----:B------:R-:W-:Y:S04]  /*50ba0*/  STL.64 [R1+0x4d0], R20 ;  /* 0x0004d01401007387 */ /* 0x000fe80000100a00 */
[----:B------:R0:W-:Y:S04]  /*50bb0*/  STL.64 [R1+0x4d8], R22 ;  /* 0x0004d81601007387 */ /* 0x0001e80000100a00 */
[----:B0-----:R-:W3:Y:S04]  /*50bc0*/  LDL.LU.64 R22, [R1+0x3c50] ;  /* 0x003c500001167983 */ /* 0x001ee80000300a00 */
[----:B------:R-:W2:Y:S02]  /*50bd0*/  LDL.LU.64 R20, [R1+0x3c48] ;  /* 0x003c480001147983 */ /* 0x000ea40000300a00 */
[----:B--2---:R-:W-:-:S15]  /*50be0*/  HMMA.16816.F32 R24, R4, R20, R24 ;  /* 0x000000140418723c */ /* 0x004fde0000001818 */
[----:B------:R-:W-:-:S08]  /*50bf0*/  NOP ;  /* 0x0000000000007918 */ /* 0x000fd00000000000 */
[----:B------:R-:W-:Y:S04]  /*50c00*/  STL.64 [R1+0x4b0], R24 ;  /* 0x0004b01801007387 */ /* 0x000fe80000100a00 */
[----:B------:R0:W-:Y:S04]  /*50c10*/  STL.64 [R1+0x4b8], R26 ;  /* 0x0004b81a01007387 */ /* 0x0001e80000100a00 */
[----:B0-----:R-:W2:Y:S04]  /*50c20*/  LDL.LU.64 R26, [R1+0x3c40] ;  /* 0x003c4000011a7983 */ /* 0x001ea80000300a00 */
[----:B------:R-:W2:Y:S04]  /*50c30*/  LDL.LU.64 R24, [R1+0x3c38] ;  /* 0x003c380001187983 */ /* 0x000ea80000300a00 */
[----:B---3--:R-:W-:Y:S04]  /*50c40*/  STL.64 [R1+0x3ba8], R22 ;  /* 0x003ba81601007387 */ /* 0x008fe80000100a00 */
[----:B------:R0:W-:Y:S04]  /*50c50*/  STL.64 [R1+0x3ba0], R20 ;  /* 0x003ba01401007387 */ /* 0x0001e80000100a00 */
[----:B0-----:R-:W3:Y:S04]  /*50c60*/  LDL.LU R20, [R1+0x200] ;  /* 0x0002000001147983 */ /* 0x001ee80000300800 */
[----:B------:R-:W3:Y:S04]  /*50c70*/  LDL.LU R21, [R1+0x204] ;  /* 0x0002040001157983 */ /* 0x000ee80000300800 */
[----:B------:R-:W3:Y:S04]  /*50c80*/  LDL.LU R22, [R1+0x208] ;  /* 0x0002080001167983 */ /* 0x000ee80000300800 */
[----:B------:R-:W3:Y:S01]  /*50c90*/  LDL.LU R23, [R1+0x20c] ;  /* 0x00020c0001177983 */ /* 0x000ee20000300800 */
[----:B--2---:R-:W-:Y:S03]  /*50ca0*/  HMMA.16816.F32 R4, R4, R28, R24 ;  /* 0x0000001c0404723c */ /* 0x004fe60000001818 */
[----:B------:R-:W2:Y:S04]  /*50cb0*/  LDL.LU.64 R26, [R1+0x3c30] ;  /* 0x003c3000011a7983 */ /* 0x000ea80000300a00 */
[----:B------:R-:W2:Y:S04]  /*50cc0*/  LDL.LU.64 R24, [R1+0x3c28] ;  /* 0x003c280001187983 */ /* 0x000ea80000300a00 */
[----:B------:R-:W3:-:S12]  /*50cd0*/  LDL.LU.64 R28, [R1+0x3c20] ;  /* 0x003c2000011c7983 */ /* 0x000ed80000300a00 */
[----:B------:R-:W-:Y:S04]  /*50ce0*/  STL.64 [R1+0x3c0], R4 ;  /* 0x0003c00401007387 */ /* 0x000fe80000100a00 */
[----:B------:R0:W-:Y:S04]  /*50cf0*/  STL.64 [R1+0x3c8], R6 ;  /* 0x0003c80601007387 */ /* 0x0001e80000100a00 */
[----:B0-----:R-:W2:Y:S04]  /*50d00*/  LDL R6, [R1+0x28] ;  /* 0x0000280001067983 */ /* 0x001ea80000100800 */
[----:B------:R-:W2:Y:S01]  /*50d10*/  LDL R7, [R1+0x2c] ;  /* 0x00002c0001077983 */ /* 0x000ea20000100800 */
[----:B----4-:R-:W-:-:S02]  /*50d20*/  IMAD R18, R18, 0x100, R13 ;  /* 0x0000010012127824 */ /* 0x010fc400078e020d */
[----:B------:R-:W-:Y:S01]  /*50d30*/  IMAD R19, R19, 0x100, R0 ;  /* 0x0000010013137824 */ /* 0x000fe200078e0200 */
[----:B------:R-:W-:Y:S02]  /*50d40*/  F2FP.F16.E4M3.UNPACK_B R16, R16 ;  /* 0x00000010ff10723e */ /* 0x000fe400020006ff */
[----:B------:R-:W-:Y:S02]  /*50d50*/  F2FP.F16.E4M3.UNPACK_B R17, R17 ;  /* 0x00000011ff11723e */ /* 0x000fe400020006ff */
[----:B------:R-:W-:Y:S02]  /*50d60*/  F2FP.F16.E4M3.UNPACK_B R18, R18 ;  /* 0x00000012ff12723e */ /* 0x000fe400020006ff */
[----:B------:R-:W-:-:S07]  /*50d70*/  F2FP.F16.E4M3.UNPACK_B R19, R19 ;  /* 0x00000013ff13723e */ /* 0x000fce00020006ff */
[----:B--2---:R-:W-:Y:S01]  /*50d80*/  HMMA.16816.F32 R4, R16, R6, R24 ;  /* 0x000000061004723c */ /* 0x004fe20000001818 */
[----:B------:R-:W2:Y:S04]  /*50d90*/  LDL.LU.64 R26, [R1+0x3c18] ;  /* 0x003c1800011a7983 */ /* 0x000ea80000300a00 */
[----:B------:R-:W3:-:S15]  /*50da0*/  LDL.LU.64 R24, [R1+0x3c10] ;  /* 0x003c100001187983 */ /* 0x000ede0000300a00 */
[----:B------:R-:W-:-:S03]  /*50db0*/  NOP ;  /* 0x0000000000007918 */ /* 0x000fc60000000000 */
[----:B------:R-:W-:Y:S04]  /*50dc0*/  STL.64 [R1+0x3a0], R4 ;  /* 0x0003a00401007387 */ /* 0x000fe80000100a00 */
[----:B------:R3:W-:Y:S02]  /*50dd0*/  STL.64 [R1+0x3a8], R6 ;  /* 0x0003a80601007387 */ /* 0x0007e40000100a00 */
[----:B---3--:R-:W-:Y:S02]  /*50de0*/  HMMA.16816.F32 R4, R16, R24, R20 ;  /* 0x000000181004723c */ /* 0x008fe40000001814 */
[----:B------:R-:W3:-:S15]  /*50df0*/  LDL.LU R20, [R1+0x1a0] ;  /* 0x0001a00001147983 */ /* 0x000ede0000300800 */
[----:B------:R-:W-:-:S06]  /*50e00*/  NOP ;  /* 0x0000000000007918 */ /* 0x000fcc0000000000 */
[----:B------:R-:W-:Y:S04]  /*50e10*/  STL.64 [R1+0x390], R4 ;  /* 0x0003900401007387 */ /* 0x000fe80000100a00 */
[----:B------:R-:W-:Y:S04]  /*50e20*/  STL.64 [R1+0x398], R6 ;  /* 0x0003980601007387 */ /* 0x000fe80000100a00 */
        /* <DEDUP_REMOVED lines=10> */
[----:B------:R-:W3:Y:S04]  /*50ed0*/  LDL.LU R6, [R1+0xd34] ;  /* 0x000d340001067983 */ /* 0x000ee80000300800 */
[----:B------:R-:W4:Y:S04]  /*50ee0*/  LDL.LU R7, [R1+0xd40] ;  /* 0x000d400001077983 */ /* 0x000f280000300800 */
[----:B------:R-:W4:Y:S04]  /*50ef0*/  LDL.LU R0, [R1+0xd3c] ;  /* 0x000d3c0001007983 */ /* 0x000f280000300800 */
[----:B------:R-:W2:Y:S04]  /*50f00*/  LDL.LU.64 R10, [R1+0x3c08] ;  /* 0x003c0800010a7983 */ /* 0x000ea80000300a00 */
[----:B------:R-:W2:Y:S04]  /*50f10*/  LDL.LU.64 R8, [R1+0x3c00] ;  /* 0x003c000001087983 */ /* 0x000ea80000300a00 */
        /* <DEDUP_REMOVED lines=16> */
[----:B0-----:R-:W3:Y:S04]  /*51020*/  LDL.LU.64 R26, [R1+0x3bc8] ;  /* 0x003bc800011a7983 */ /* 0x001ee80000300a00 */
[----:B------:R-:W4:Y:S01]  /*51030*/  LDL.LU.64 R24, [R1+0x3bc0] ;  /* 0x003bc00001187983 */ /* 0x000f220000300a00 */
[----:B--2---:R-:W-:-:S15]  /*51040*/  HMMA.16816.F32 R8, R16, R28, R8 ;  /* 0x0000001c1008723c */ /* 0x004fde0000001808 */
[----:B------:R-:W-:-:S08]  /*51050*/  NOP ;  /* 0x0000000000007918 */ /* 0x000fd00000000000 */
[----:B------:R0:W-:Y:S04]  /*51060*/  STL.64 [R1+0x330], R8 ;  /* 0x0003300801007387 */ /* 0x0001e80000100a00 */
[----:B------:R1:W-:Y:S04]  /*51070*/  STL.64 [R1+0x338], R10 ;  /* 0x0003380a01007387 */ /* 0x0003e80000100a00 */
[----:B0-----:R-:W2:Y:S04]  /*51080*/  LDL.LU R8, [R1+0x180] ;  /* 0x0001800001087983 */ /* 0x001ea80000300800 */
[----:B------:R-:W2:Y:S04]  /*51090*/  LDL.LU R9, [R1+0x184] ;  /* 0x0001840001097983 */ /* 0x000ea80000300800 */
[----:B-1----:R-:W3:Y:S04]  /*510a0*/  LDL.LU R10, [R1+0x188] ;  /* 0x00018800010a7983 */ /* 0x002ee80000300800 */
        /* <DEDUP_REMOVED lines=8> */
[----:B------:R-:W-:Y:S01]  /*51130*/  STL.64 [R1+0x3b68], R14 ;  /* 0x003b680e01007387 */ /* 0x000fe20000100a00 */
[C---:B------:R-:W-:Y:S03]  /*51140*/  HMMA.16816.F32 R20, R16.reuse, R26, R20 ;  /* 0x0000001a1014723c */ /* 0x040fe60000001814 */
        /* <DEDUP_REMOVED lines=23> */
[----:B------:R0:W-:Y:S04]  /*512c0*/  STL.64 [R1+0x3ab8], R26 ;  /* 0x003ab81a01007387 */ /* 0x0001e80000100a00 */
[----:B0-----:R-:W3:Y:S04]  /*512d0*/  LDL.LU.64 R26, [R1+0x20] ;  /* 0x00002000011a7983 */ /* 0x001ee80000300a00 */
[----:B------:R0:W-:Y:S04]  /*512e0*/  STL.64 [R1+0x3ab0], R24 ;  /* 0x003ab01801007387 */ /* 0x0001e80000100a00 */
[----:B---3--:R1:W-:Y:S04]  /*512f0*/  STL.64 [R1+0x3b40], R26 ;  /* 0x003b401a01007387 */ /* 0x0083e80000100a00 */
[----:B0-----:R-:W3:Y:S04]  /*51300*/  LDL.LU R24, [R1+0x230] ;  /* 0x0002300001187983 */ /* 0x001ee80000300800 */
[----:B------:R-:W3:Y:S04]  /*51310*/  LDL.LU R25, [R1+0x234] ;  /* 0x0002340001197983 */ /* 0x000ee80000300800 */
[----:B-1----:R-:W4:Y:S04]  /*51320*/  LDL.LU R26, [R1+0x238] ;  /* 0x00023800011a7983 */ /* 0x002f280000300800 */
        /* <DEDUP_REMOVED lines=18> */
[----:B------:R0:W-:Y:S04]  /*51450*/  STL [R1+0x3aac], R2 ;  /* 0x003aac0201007387 */ /* 0x0001e80000100800 */
[----:B0-----:R-:W2:Y:S04]  /*51460*/  LDL.LU R2, [R1+0xd38] ;  /* 0x000d380001027983 */ /* 0x001ea80000300800 */
[----:B------:R0:W-:Y:S04]  /*51470*/  STL [R1+0x3aa8], R3 ;  /* 0x003aa80301007387 */ /* 0x0001e80000100800 */
[----:B0-----:R-:W2:Y:S01]  /*51480*/  LDL.LU R3, [R1+0xd30] ;  /* 0x000d300001037983 */ /* 0x001ea20000300800 */
        /* <DEDUP_REMOVED lines=12> */
[----:B------:R-:W-:Y:S04]  /*51550*/  STL.64 [R1+0x3a70], R10 ;  /* 0x003a700a01007387 */ /* 0x000fe80000100a00 */
[----:B------:R0:W-:Y:S04]  /*51560*/  STL.64 [R1+0x3a68], R8 ;  /* 0x003a680801007387 */ /* 0x0001e80000100a00 */
[----:B0-----:R-:W3:Y:S04]  /*51570*/  LDL.LU R8, [R1+0x140] ;  /* 0x0001400001087983 */ /* 0x001ee80000300800 */
[----:B------:R-:W3:Y:S04]  /*51580*/  LDL.LU R9, [R1+0x144] ;  /* 0x0001440001097983 */ /* 0x000ee80000300800 */
[----:B------:R-:W3:Y:S04]  /*51590*/  LDL.LU R10, [R1+0x148] ;  /* 0x00014800010a7983 */ /* 0x000ee80000300800 */
[----:B------:R-:W3:Y:S01]  /*515a0*/  LDL.LU R11, [R1+0x14c] ;  /* 0x00014c00010b7983 */ /* 0x000ee20000300800 */
[----:B----4-:R-:W-:-:S03]  /*515b0*/  IMAD R4, R4, 0x100, R13 ;  /* 0x0000010004047824 */ /* 0x010fc600078e020d */
[----:B------:R-:W2:Y:S02]  /*515c0*/  LDL.LU R13, [R1+0x3b58] ;  /* 0x003b5800010d7983 */ /* 0x000ea40000300800 */
        /* <DEDUP_REMOVED lines=11> */
[----:B------:R-:W-:Y:S04]  /*51680*/  STL.64 [R1+0x3a50], R14 ;  /* 0x003a500e01007387 */ /* 0x000fe80000100a00 */
[----:B------:R0:W-:Y:S04]  /*51690*/  STL.64 [R1+0x3a48], R12 ;  /* 0x003a480c01007387 */ /* 0x0001e80000100a00 */
[----:B0-----:R-:W3:Y:S04]  /*516a0*/  LDL.LU R12, [R1+0x220] ;  /* 0x00022000010c7983 */ /* 0x001ee80000300800 */
[----:B------:R-:W3:Y:S04]  /*516b0*/  LDL.LU R13, [R1+0x224] ;  /* 0x00022400010d7983 */ /* 0x000ee80000300800 */
[----:B------:R-:W3:Y:S04]  /*516c0*/  LDL.LU R14, [R1+0x228] ;  /* 0x00022800010e7983 */ /* 0x000ee80000300800 */
[----:B------:R-:W3:Y:S04]  /*516d0*/  LDL.LU R15, [R1+0x22c] ;  /* 0x00022c00010f7983 */ /* 0x000ee80000300800 */
[----:B------:R-:W-:Y:S04]  /*516e0*/  STL.64 [R1+0x3a90], R22 ;  /* 0x003a901601007387 */ /* 0x000fe80000100a00 */
[----:B------:R-:W-:Y:S01]  /*516f0*/  STL.64 [R1+0x3a88], R20 ;  /* 0x003a881401007387 */ /* 0x000fe20000100a00 */
[----:B------:R-:W-:-:S02]  /*51700*/  IMAD R7, R0, 0x100, R7 ;  /* 0x0000010000077824 */ /* 0x000fc400078e0207 */
[----:B------:R-:W-:Y:S02]  /*51710*/  IMAD R6, R6, 0x100, R2 ;  /* 0x0000010006067824 */ /* 0x000fe400078e0202 */
[----:B------:R-:W-:Y:S01]  /*51720*/  IMAD R5, R5, 0x100, R3 ;  /* 0x0000010005057824 */ /* 0x000fe200078e0203 */
[C---:B--2---:R-:W-:Y:S06]  /*51730*/  HMMA.16816.F32 R8, R16.reuse, R26, R8 ;  /* 0x0000001a1008723c */ /* 0x044fec0000001808 */
[----:B---3--:R-:W-:Y:S01]  /*51740*/  HMMA.16816.F32 R12, R16, R20, R12 ;  /* 0x00000014100c723c */ /* 0x008fe2000000180c */
[----:B------:R-:W-:-:S02]  /*51750*/  IMAD.MOV.U32 R2, RZ, RZ, R26 ;  /* 0x000000ffff027224 */ /* 0x000fc400078e001a */
[----:B------:R-:W-:-:S15]  /*51760*/  IMAD.MOV.U32 R3, RZ, RZ, R27 ;  /* 0x000000ffff037224 */ /* 0x000fde00078e001b */
[----:B------:R-:W-:-:S05]  /*51770*/  NOP ;  /* 0x0000000000007918 */ /* 0x000fca0000000000 */
[----:B------:R0:W-:Y:S04]  /*51780*/  STL.64 [R1+0x1f0], R12 ;  /* 0x0001f00c01007387 */ /* 0x0001e80000100a00 */
[----:B------:R1:W-:Y:S04]  /*51790*/  STL.64 [R1+0x1f8], R14 ;  /* 0x0001f80e01007387 */ /* 0x0003e80000100a00 */
[----:B------:R-:W2:Y:S04]  /*517a0*/  LDL.LU R0, [R1+0x63c] ;  /* 0x00063c0001007983 */ /* 0x000ea80000300800 */
[----:B------:R3:W-:Y:S04]  /*517b0*/  STL.64 [R1+0x1d0], R8 ;  /* 0x0001d00801007387 */ /* 0x0007e80000100a00 */
[----:B------:R4:W-:Y:S04]  /*517c0*/  STL.64 [R1+0x1d8], R10 ;  /* 0x0001d80a01007387 */ /* 0x0009e80000100a00 */
[----:B0-----:R-:W2:Y:S04]  /*517d0*/  LDL.LU R12, [R1+0x70] ;  /* 0x00007000010c7983 */ /* 0x001ea80000300800 */
[----:B------:R-:W2:Y:S04]  /*517e0*/  LDL.LU R13, [R1+0x74] ;  /* 0x00007400010d7983 */ /* 0x000ea80000300800 */
[----:B-1----:R-:W2:Y:S04]  /*517f0*/  LDL.LU R14, [R1+0x78] ;  /* 0x00007800010e7983 */ /* 0x002ea80000300800 */
[----:B------:R-:W2:Y:S04]  /*51800*/  LDL.LU R15, [R1+0x7c] ;  /* 0x00007c00010f7983 */ /* 0x000ea80000300800 */
[----:B---3--:R-:W3:Y:S04]  /*51810*/  LDL.LU R8, [R1+0xa0] ;  /* 0x0000a00001087983 */ /* 0x008ee80000300800 */
[----:B------:R-:W3:Y:S04]  /*51820*/  LDL.LU R9, [R1+0xa4] ;  /* 0x0000a40001097983 */ /* 0x000ee80000300800 */
[----:B----4-:R-:W4:Y:S04]  /*51830*/  LDL.LU R10, [R1+0xa8] ;  /* 0x0000a800010a7983 */ /* 0x010f280000300800 */
[----:B------:R-:W4:Y:S04]  /*51840*/  LDL.LU R11, [R1+0xac] ;  /* 0x0000ac00010b7983 */ /* 0x000f280000300800 */
        /* <DEDUP_REMOVED lines=8> */
[----:B--2---:R0:W-:Y:S04]  /*518d0*/  STL.64 [R1+0x3ac8], R26 ;  /* 0x003ac81a01007387 */ /* 0x0041e80000100a00 */
[----:B0-----:R-:W2:Y:S04]  /*518e0*/  LDL.LU R26, [R1] ;  /* 0x00000000011a7983 */ /* 0x001ea80000300800 */
[----:B------:R-:W2:Y:S04]  /*518f0*/  LDL.LU R27, [R1+0x4] ;  /* 0x00000400011b7983 */ /* 0x000ea80000300800 */
[----:B----4-:R-:W-:Y:S04]  /*51900*/  STL.64 [R1+0x3ac0], R24 ;  /* 0x003ac01801007387 */ /* 0x010fe80000100a00 */
[----:B--2---:R-:W-:Y:S04]  /*51910*/  STL.64 [R1+0x3ae0], R26 ;  /* 0x003ae01a01007387 */ /* 0x004fe80000100a00 */
[----:B---3--:R-:W-:Y:S04]  /*51920*/  STL.64 [R1+0x3aa0], R22 ;  /* 0x003aa01601007387 */ /* 0x008fe80000100a00 */
[----:B------:R0:W-:Y:S04]  /*51930*/  STL.64 [R1+0x3a98], R20 ;  /* 0x003a981401007387 */ /* 0x0001e80000100a00 */
[----:B0-----:R-:W2:Y:S04]  /*51940*/  LDL.LU R20, [R1+0xd0] ;  /* 0x0000d00001147983 */ /* 0x001ea80000300800 */
[----:B------:R-:W2:Y:S04]  /*51950*/  LDL.LU R21, [R1+0xd4] ;  /* 0x0000d40001157983 */ /* 0x000ea80000300800 */
[----:B------:R-:W3:Y:S04]  /*51960*/  LDL.LU R22, [R1+0xd8] ;  /* 0x0000d80001167983 */ /* 0x000ee80000300800 */
[----:B------:R-:W3:Y:S04]  /*51970*/  LDL.LU R23, [R1+0xdc] ;  /* 0x0000dc0001177983 */ /* 0x000ee80000300800 */
[----:B------:R-:W4:Y:S04]  /*51980*/  LDL.LU R24, [R1+0x8] ;  /* 0x0000080001187983 */ /* 0x000f280000300800 */
[----:B------:R-:W4:Y:S04]  /*51990*/  LDL.LU R25, [R1+0xc] ;  /* 0x00000c0001197983 */ /* 0x000f280000300800 */
[----:B----4-:R-:W-:Y:S04]  /*519a0*/  STL.64 [R1+0x3af8], R24 ;  /* 0x003af81801007387 */ /* 0x010fe80000100a00 */
        /* <DEDUP_REMOVED lines=32> */
[----:B------:R-:W-:-:S03]  /*51bb0*/  F2FP.F16.E4M3.UNPACK_B R4, R4 ;  /* 0x00000004ff04723e */ /* 0x000fc600020006ff */
[----:B---3--:R-:W-:Y:S04]  /*51bc0*/  STL.64 [R1+0x3b38], R22 ;  /* 0x003b381601007387 */ /* 0x008fe80000100a00 */
[----:B--2---:R0:W-:Y:S04]  /*51bd0*/  STL.64 [R1+0x3b30], R20 ;  /* 0x003b301401007387 */ /* 0x0041e80000100a00 */
[----:B0-----:R-:W4:Y:S04]  /*51be0*/  LDL.LU R20, [R1+0x130] ;  /* 0x0001300001147983 */ /* 0x001f280000300800 */
[----:B------:R-:W4:Y:S04]  /*51bf0*/  LDL.LU R21, [R1+0x134] ;  /* 0x0001340001157983 */ /* 0x000f280000300800 */
[----:B------:R-:W4:Y:S04]  /*51c00*/  LDL.LU R22, [R1+0x138] ;  /* 0x0001380001167983 */ /* 0x000f280000300800 */
[----:B------:R-:W4:Y:S04]  /*51c10*/  LDL.LU R23, [R1+0x13c] ;  /* 0x00013c0001177983 */ /* 0x000f280000300800 */
[----:B------:R-:W-:Y:S04]  /*51c20*/  STL.64 [R1+0x3a80], R10 ;  /* 0x003a800a01007387 */ /* 0x000fe80000100a00 */
[----:B------:R0:W-:Y:S04]  /*51c30*/  STL.64 [R1+0x3a78], R8 ;  /* 0x003a780801007387 */ /* 0x0001e80000100a00 */
        /* <DEDUP_REMOVED lines=10> */
[----:B------:R-:W2:Y:S04]  /*51ce0*/  LDL.LU R16, [R1+0xd44] ;  /* 0x000d440001107983 */ /* 0x000ea80000300800 */
[----:B------:R-:W2:Y:S04]  /*51cf0*/  LDL.LU R17, [R1+0xd4c] ;  /* 0x000d4c0001117983 */ /* 0x000ea80000300800 */
[----:B------:R-:W3:Y:S04]  /*51d00*/  LDL.LU R18, [R1+0xd54] ;  /* 0x000d540001127983 */ /* 0x000ee80000300800 */
[----:B------:R-:W3:Y:S01]  /*51d10*/  LDL.LU R19, [R1+0xd5c] ;  /* 0x000d5c0001137983 */ /* 0x000ee20000300800 */
[----:B------:R-:W-:-:S02]  /*51d20*/  F2FP.F16.E4M3.UNPACK_B R5, R5 ;  /* 0x00000005ff05723e */ /* 0x000fc400020006ff */
[----:B------:R-:W-:Y:S02]  /*51d30*/  F2FP.F16.E4M3.UNPACK_B R6, R6 ;  /* 0x00000006ff06723e */ /* 0x000fe400020006ff */
[----:B------:R-:W-:-:S07]  /*51d40*/  F2FP.F16.E4M3.UNPACK_B R7, R7 ;  /* 0x00000007ff07723e */ /* 0x000fce00020006ff */
[C---:B----4-:R-:W-:Y:S01]  /*51d50*/  HMMA.16816.F32 R24, R4.reuse, R26, R20 ;  /* 0x0000001a0418723c */ /* 0x050fe20000001814 */
[----:B---3--:R-:W-:Y:S04]  /*51d60*/  STL.64 [R1+0x3a40], R18 ;  /* 0x003a401201007387 */ /* 0x008fe80000100a00 */
[----:B--2---:R0:W-:Y:S04]  /*51d70*/  STL.64 [R1+0x3a38], R16 ;  /* 0x003a381001007387 */ /* 0x0041e80000100a00 */
[----:B0-----:R-:W2:Y:S04]  /*51d80*/  LDL.LU R16, [R1+0x60] ;  /* 0x0000600001107983 */ /* 0x001ea80000300800 */
[----:B------:R-:W2:Y:S04]  /*51d90*/  LDL.LU R17, [R1+0x64] ;  /* 0x0000640001117983 */ /* 0x000ea80000300800 */
[----:B------:R-:W2:Y:S04]  /*51da0*/  LDL.LU R18, [R1+0x68] ;  /* 0x0000680001127983 */ /* 0x000ea80000300800 */
[----:B------:R-:W2:Y:S04]  /*51db0*/  LDL.LU R19, [R1+0x6c] ;  /* 0x00006c0001137983 */ /* 0x000ea80000300800 */
[----:B------:R-:W3:Y:S04]  /*51dc0*/  LDL.LU.64 R22, [R1+0x3b38] ;  /* 0x003b380001167983 */ /* 0x000ee80000300a00 */
[----:B------:R-:W3:Y:S04]  /*51dd0*/  LDL.LU.64 R20, [R1+0x3b30] ;  /* 0x003b300001147983 */ /* 0x000ee80000300a00 */
        /* <DEDUP_REMOVED lines=37> */
[----:B------:R-:W4:Y:S01]  /*52030*/  LDL.LU.64 R24, [R1+0x3ab0] ;  /* 0x003ab00001187983 */ /* 0x000f220000300a00 */
[----:B------:R-:W-:-:S02]  /*52040*/  IMAD.MOV.U32 R28, RZ, RZ, R2 ;  /* 0x000000ffff1c7224 */ /* 0x000fc400078e0002 */
[----:B------:R-:W-:Y:S01]  /*52050*/  IMAD.MOV.U32 R29, RZ, RZ, R3 ;  /* 0x000000ffff1d7224 */ /* 0x000fe200078e0003 */
[----:B------:R-:W2:Y:S04]  /*52060*/  LDL.LU R2, [R1+0x3aac] ;  /* 0x003aac0001027983 */ /* 0x000ea80000300800 */
[----:B------:R-:W2:Y:S01]  /*52070*/  LDL.LU R3, [R1+0x3aa8] ;  /* 0x003aa80001037983 */ /* 0x000ea20000300800 */
[----:B---3--:R-:W-:-:S15]  /*52080*/  HMMA.16816.F32 R20, R4, R26, R20 ;  /* 0x0000001a0414723c */ /* 0x008fde0000001814 */
[----:B------:R-:W-:-:S08]  /*52090*/  NOP ;  /* 0x0000000000007918 */ /* 0x000fd00000000000 */
[----:B------:R-:W-:Y:S04]  /*520a0*/  STL.64 [R1+0x110], R20 ;  /* 0x0001101401007387 */ /* 0x000fe80000100a00 */
[----:B------:R0:W-:Y:S04]  /*520b0*/  STL.64 [R1+0x118], R22 ;  /* 0x0001181601007387 */ /* 0x0001e80000100a00 */
[----:B0-----:R-:W4:Y:S04]  /*520c0*/  LDL.LU.64 R22, [R1+0x3aa0] ;  /* 0x003aa00001167983 */ /* 0x001f280000300a00 */
[----:B------:R-:W4:Y:S02]  /*520d0*/  LDL.LU.64 R20, [R1+0x3a98] ;  /* 0x003a980001147983 */ /* 0x000f240000300a00 */
[----:B----4-:R-:W-:Y:S02]  /*520e0*/  HMMA.16816.F32 R24, R4, R24, R20 ;  /* 0x000000180418723c */ /* 0x010fe40000001814 */
[----:B------:R-:W3:Y:S04]  /*520f0*/  LDL.LU.64 R22, [R1+0x3a90] ;  /* 0x003a900001167983 */ /* 0x000ee80000300a00 */
[----:B------:R-:W4:-:S15]  /*52100*/  LDL.LU.64 R20, [R1+0x3a88] ;  /* 0x003a880001147983 */ /* 0x000f1e0000300a00 */
[----:B------:R-:W-:-:S02]  /*52110*/  NOP ;  /* 0x0000000000007918 */ /* 0x000fc40000000000 */
[----:B------:R0:W-:Y:S04]  /*52120*/  STL.64 [R1+0x100], R24 ;  /* 0x0001001801007387 */ /* 0x0001e80000100a00 */
[----:B------:R1:W-:Y:S04]  /*52130*/  STL.64 [R1+0x108], R26 ;  /* 0x0001081a01007387 */ /* 0x0003e80000100a00 */
[----:B0-----:R-:W4:Y:S04]  /*52140*/  LDL.LU R24, [R1+0x30] ;  /* 0x0000300001187983 */ /* 0x001f280000300800 */
[----:B------:R-:W4:Y:S04]  /*52150*/  LDL.LU R25, [R1+0x34] ;  /* 0x0000340001197983 */ /* 0x000f280000300800 */
[----:B-1----:R-:W4:Y:S04]  /*52160*/  LDL.LU R26, [R1+0x38] ;  /* 0x00003800011a7983 */ /* 0x002f280000300800 */
[----:B------:R-:W4:Y:S01]  /*52170*/  LDL.LU R27, [R1+0x3c] ;  /* 0x00003c00011b7983 */ /* 0x000f220000300800 */
[----:B---3--:R-:W-:-:S15]  /*52180*/  HMMA.16816.F32 R8, R4, R22, R8 ;  /* 0x000000160408723c */ /* 0x008fde0000001808 */
[----:B------:R-:W-:-:S08]  /*52190*/  NOP ;  /* 0x0000000000007918 */ /* 0x000fd00000000000 */
[----:B------:R-:W-:Y:S04]  /*521a0*/  STL.64 [R1+0xe0], R8 ;  /* 0x0000e00801007387 */ /* 0x000fe80000100a00 */
[----:B------:R0:W-:Y:S04]  /*521b0*/  STL.64 [R1+0xe8], R10 ;  /* 0x0000e80a01007387 */ /* 0x0001e80000100a00 */
[----:B0-----:R-:W2:Y:S04]  /*521c0*/  LDL.LU.64 R10, [R1+0x3a80] ;  /* 0x003a8000010a7983 */ /* 0x001ea80000300a00 */
[----:B------:R-:W2:Y:S04]  /*521d0*/  LDL.LU.64 R8, [R1+0x3a78] ;  /* 0x003a780001087983 */ /* 0x000ea80000300a00 */
[----:B------:R-:W3:Y:S04]  /*521e0*/  LDL.LU R22, [R1+0xd60] ;  /* 0x000d600001167983 */ /* 0x000ee80000300800 */
[----:B------:R-:W4:Y:S01]  /*521f0*/  LDL.LU R23, [R1+0x638] ;  /* 0x0006380001177983 */ /* 0x000f220000300800 */
[----:B--2---:R-:W-:-:S15]  /*52200*/  HMMA.16816.F32 R8, R4, R2, R8 ;  /* 0x000000020408723c */ /* 0x004fde0000001808 */
[----:B------:R-:W-:-:S08]  /*52210*/  NOP ;  /* 0x0000000000007918 */ /* 0x000fd00000000000 */
[----:B------:R-:W-:Y:S04]  /*52220*/  STL.64 [R1+0xc0], R8 ;  /* 0x0000c00801007387 */ /* 0x000fe80000100a00 */
[----:B------:R0:W-:Y:S04]  /*52230*/  STL.64 [R1+0xc8], R10 ;  /* 0x0000c80a01007387 */ /* 0x0001e80000100a00 */
[----:B0-----:R-:W2:Y:S04]  /*52240*/  LDL.LU.64 R10, [R1+0x3a70] ;  /* 0x003a7000010a7983 */ /* 0x001ea80000300a00 */
[----:B------:R-:W3:Y:S04]  /*52250*/  LDL.LU.64 R8, [R1+0x3a68] ;  /* 0x003a680001087983 */ /* 0x000ee80000300a00 */
[----:B------:R-:W4:Y:S04]  /*52260*/  LDL.LU R2, [R1+0xd50] ;  /* 0x000d500001027983 */ /* 0x000f280000300800 */
[----:B------:R-:W4:Y:S01]  /*52270*/  LDL.LU R3, [R1+0xd58] ;  /* 0x000d580001037983 */ /* 0x000f220000300800 */
        /* <DEDUP_REMOVED lines=12> */
[----:B0-----:R-:W2:Y:S04]  /*52340*/  LDL.LU R8, [R1+0x50] ;  /* 0x0000500001087983 */ /* 0x001ea80000300800 */
[----:B------:R-:W2:Y:S04]  /*52350*/  LDL.LU R9, [R1+0x54] ;  /* 0x0000540001097983 */ /* 0x000ea80000300800 */
[----:B-1----:R-:W2:Y:S04]  /*52360*/  LDL.LU R10, [R1+0x58] ;  /* 0x00005800010a7983 */ /* 0x002ea80000300800 */
[----:B------:R-:W2:Y:S01]  /*52370*/  LDL.LU R11, [R1+0x5c] ;  /* 0x00005c00010b7983 */ /* 0x000ea20000300800 */
[----:B---3--:R-:W-:-:S15]  /*52380*/  HMMA.16816.F32 R16, R4, R12, R16 ;  /* 0x0000000c0410723c */ /* 0x008fde0000001810 */
[----:B------:R-:W-:-:S08]  /*52390*/  NOP ;  /* 0x0000000000007918 */ /* 0x000fd00000000000 */
[----:B------:R-:W-:Y:S04]  /*523a0*/  STL.64 [R1+0x70], R16 ;  /* 0x0000701001007387 */ /* 0x000fe80000100a00 */
[----:B------:R0:W-:Y:S04]  /*523b0*/  STL.64 [R1+0x78], R18 ;  /* 0x0000781201007387 */ /* 0x0001e80000100a00 */
[----:B0-----:R-:W3:Y:S04]  /*523c0*/  LDL.LU.64 R18, [R1+0x3a40] ;  /* 0x003a400001127983 */ /* 0x001ee80000300a00 */
[----:B------:R-:W4:Y:S04]  /*523d0*/  LDL.LU.64 R16, [R1+0x3a38] ;  /* 0x003a380001107983 */ /* 0x000f280000300a00 */
[----:B------:R-:W4:Y:S01]  /*523e0*/  LDL.LU R13, [R1+0xd48] ;  /* 0x000d4800010d7983 */ /* 0x000f220000300800 */
[----:B--2---:R-:W-:Y:S03]  /*523f0*/  HMMA.16816.F32 R8, R4, R14, R8 ;  /* 0x0000000e0408723c */ /* 0x004fe60000001808 */
[----:B------:R-:W2:-:S15]  /*52400*/  LDL.LU R12, [R1+0x40] ;  /* 0x00004000010c7983 */ /* 0x000e9e0000300800 */
[----:B------:R-:W-:-:S05]  /*52410*/  NOP ;  /* 0x0000000000007918 */ /* 0x000fca0000000000 */
[----:B------:R0:W-:Y:S04]  /*52420*/  STL.64 [R1+0x50], R8 ;  /* 0x0000500801007387 */ /* 0x0001e80000100a00 */
[----:B------:R-:W-:Y:S01]  /*52430*/  STL.64 [R1+0x58], R10 ;  /* 0x0000580a01007387 */ /* 0x000fe20000100a00 */
[----:B----4-:R-:W-:-:S03]  /*52440*/  IMAD R16, R16, 0x100, R13 ;  /* 0x0000010010107824 */ /* 0x010fc600078e020d */
[----:B------:R-:W2:Y:S04]  /*52450*/  LDL.LU R13, [R1+0x44] ;  /* 0x00004400010d7983 */ /* 0x000ea80000300800 */
[----:B------:R-:W2:Y:S04]  /*52460*/  LDL.LU R14, [R1+0x48] ;  /* 0x00004800010e7983 */ /* 0x000ea80000300800 */
[----:B------:R-:W2:Y:S01]  /*52470*/  LDL.LU R15, [R1+0x4c] ;  /* 0x00004c00010f7983 */ /* 0x000ea20000300800 */
[----:B0-----:R-:W-:Y:S02]  /*52480*/  F2FP.F16.E4M3.UNPACK_B R9, R23.H1 ;  /* 0x00000017ff09723e */ /* 0x001fe400030006ff */
[----:B------:R-:W-:-:S03]  /*52490*/  F2FP.F16.E4M3.UNPACK_B R8, R0.H1 ;  /* 0x00000000ff08723e */ /* 0x000fc600030006ff */
[----:B------:R-:W-:Y:S01]  /*524a0*/  STL [R1+0x28], R9 ;  /* 0x0000280901007387 */ /* 0x000fe20000100800 */
[C---:B--2---:R-:W-:Y:S06]  /*524b0*/  HMMA.16816.F32 R12, R4.reuse, R20, R12 ;  /* 0x00000014040c723c */ /* 0x044fec000000180c */
[----:B------:R-:W-:-:S15]  /*524c0*/  HMMA.16816.F32 R4, R4, R28, R24 ;  /* 0x0000001c0404723c */ /* 0x000fde0000001818 */
[----:B------:R-:W-:-:S02]  /*524d0*/  NOP ;  /* 0x0000000000007918 */ /* 0x000fc40000000000 */
[----:B------:R0:W-:Y:S04]  /*524e0*/  STL.64 [R1+0x40], R12 ;  /* 0x0000400c01007387 */ /* 0x0001e80000100a00 */
[----:B------:R1:W-:Y:S04]  /*524f0*/  STL.64 [R1+0x48], R14 ;  /* 0x0000480e01007387 */ /* 0x0003e80000100a00 */
[----:B------:R-:W-:Y:S04]  /*52500*/  STL [R1+0x2c], R8 ;  /* 0x00002c0801007387 */ /* 0x000fe80000100800 */
[----:B0-----:R-:W2:Y:S04]  /*52510*/  LDL.LU R12, [R1+0x2c0] ;  /* 0x0002c000010c7983 */ /* 0x001ea80000300800 */
[----:B------:R0:W-:Y:S04]  /*52520*/  STL.64 [R1+0x30], R4 ;  /* 0x0000300401007387 */ /* 0x0001e80000100a00 */
[----:B------:R4:W-:Y:S04]  /*52530*/  STL.64 [R1+0x38], R6 ;  /* 0x0000380601007387 */ /* 0x0009e80000100a00 */
[----:B------:R-:W2:Y:S04]  /*52540*/  LDL.LU R13, [R1+0x2c4] ;  /* 0x0002c400010d7983 */ /* 0x000ea80000300800 */
[----:B-1----:R-:W3:Y:S04]  /*52550*/  LDL.LU R14, [R1+0x2c8] ;  /* 0x0002c800010e7983 */ /* 0x002ee80000300800 */
[----:B------:R-:W3:Y:S04]  /*52560*/  LDL.LU R15, [R1+0x2cc] ;  /* 0x0002cc00010f7983 */ /* 0x000ee80000300800 */
[----:B---3--:R-:W-:Y:S04]  /*52570*/  STL.64 [R1+0x39d0], R14 ;  /* 0x0039d00e01007387 */ /* 0x008fe80000100a00 */
[----:B--2---:R1:W-:Y:S04]  /*52580*/  STL.64 [R1+0x39c8], R12 ;  /* 0x0039c80c01007387 */ /* 0x0043e80000100a00 */
[----:B0-----:R-:W2:Y:S04]  /*52590*/  LDL.LU R4, [R1+0x2b0] ;  /* 0x0002b00001047983 */ /* 0x001ea80000300800 */
[----:B------:R-:W2:Y:S04]  /*525a0*/  LDL.LU R5, [R1+0x2b4] ;  /* 0x0002b40001057983 */ /* 0x000ea80000300800 */
[----:B----4-:R-:W3:Y:S04]  /*525b0*/  LDL.LU R6, [R1+0x2b8] ;  /* 0x0002b80001067983 */ /* 0x010ee80000300800 */
[----:B------:R-:W3:Y:S04]  /*525c0*/  LDL.LU R7, [R1+0x2bc] ;  /* 0x0002bc0001077983 */ /* 0x000ee80000300800 */
[----:B---3--:R0:W-:Y:S04]  /*525d0*/  STL.64 [R1+0x39e0], R6 ;  /* 0x0039e00601007387 */ /* 0x0081e80000100a00 */
[----:B--2---:R-:W-:Y:S04]  /*525e0*/  STL.64 [R1+0x39d8], R4 ;  /* 0x0039d80401007387 */ /* 0x004fe80000100a00 */
[----:B------:R-:W2:Y:S04]  /*525f0*/  LDL.LU R28, [R1+0x6e8] ;  /* 0x0006e800011c7983 */ /* 0x000ea80000300800 */
[----:B------:R-:W3:Y:S04]  /*52600*/  LDL.LU R29, [R1+0x6ec] ;  /* 0x0006ec00011d7983 */ /* 0x000ee80000300800 */
[----:B-1----:R-:W4:Y:S04]  /*52610*/  LDL.LU R12, [R1+0x280] ;  /* 0x00028000010c7983 */ /* 0x002f280000300800 */
[----:B------:R-:W4:Y:S04]  /*52620*/  LDL.LU R13, [R1+0x284] ;  /* 0x00028400010d7983 */ /* 0x000f280000300800 */
[----:B------:R-:W2:Y:S04]  /*52630*/  LDL.LU R14, [R1+0x288] ;  /* 0x00028800010e7983 */ /* 0x000ea80000300800 */
[----:B------:R-:W2:Y:S01]  /*52640*/  LDL.LU R15, [R1+0x28c] ;  /* 0x00028c00010f7983 */ /* 0x000ea20000300800 */
[----:B------:R-:W-:-:S03]  /*52650*/  IMAD R17, R17, 0x100, R2 ;  /* 0x0000010011117824 */ /* 0x000fc600078e0202 */
[----:B0-----:R-:W3:Y:S04]  /*52660*/  LDL.LU R7, [R1+0x658] ;  /* 0x0006580001077983 */ /* 0x001ee80000300800 */
[----:B------:R-:W3:Y:S04]  /*52670*/  LDL.LU R0, [R1+0x65c] ;  /* 0x00065c0001007983 */ /* 0x000ee80000300800 */
[----:B------:R-:W3:Y:S04]  /*52680*/  LDL.LU R20, [R1+0x678] ;  /* 0x0006780001147983 */ /* 0x000ee80000300800 */
[----:B------:R-:W3:Y:S01]  /*52690*/  LDL.LU R21, [R1+0x67c] ;  /* 0x00067c0001157983 */ /* 0x000ee20000300800 */
[----:B------:R-:W-:-:S03]  /*526a0*/  IMAD R18, R18, 0x100, R3 ;  /* 0x0000010012127824 */ /* 0x000fc600078e0203 */
[----:B------:R-:W3:Y:S04]  /*526b0*/  LDL.LU R2, [R1+0x6c8] ;  /* 0x0006c80001027983 */ /* 0x000ee80000300800 */
[----:B------:R-:W3:Y:S04]  /*526c0*/  LDL.LU R3, [R1+0x6cc] ;  /* 0x0006cc0001037983 */ /* 0x000ee80000300800 */
[----:B--2---:R-:W-:Y:S04]  /*526d0*/  STL.64 [R1+0x39f0], R14 ;  /* 0x0039f00e01007387 */ /* 0x004fe80000100a00 */
[----:B----4-:R0:W-:Y:S04]  /*526e0*/  STL.64 [R1+0x39e8], R12 ;  /* 0x0039e80c01007387 */ /* 0x0101e80000100a00 */
[----:B0-----:R-:W2:Y:S04]  /*526f0*/  LDL.LU R12, [R1+0x270] ;  /* 0x00027000010c7983 */ /* 0x001ea80000300800 */
[----:B------:R-:W2:Y:S04]  /*52700*/  LDL.LU R13, [R1+0x274] ;  /* 0x00027400010d7983 */ /* 0x000ea80000300800 */
[----:B------:R-:W4:Y:S04]  /*52710*/  LDL.LU R14, [R1+0x278] ;  /* 0x00027800010e7983 */ /* 0x000f280000300800 */
[----:B------:R-:W4:Y:S04]  /*52720*/  LDL.LU R15, [R1+0x27c] ;  /* 0x00027c00010f7983 */ /* 0x000f280000300800 */
[----:B------:R-:W3:Y:S04]  /*52730*/  LDL.LU R5, [R1+0x648] ;  /* 0x0006480001057983 */ /* 0x000ee80000300800 */
[----:B------:R-:W3:Y:S04]  /*52740*/  LDL.LU R6, [R1+0x64c] ;  /* 0x00064c0001067983 */ /* 0x000ee80000300800 */
        /* <DEDUP_REMOVED lines=12> */
[----:B----4-:R-:W-:Y:S04]  /*52810*/  STL.64 [R1+0x3a20], R14 ;  /* 0x003a200e01007387 */ /* 0x010fe80000100a00 */
[----:B--2---:R-:W-:Y:S04]  /*52820*/  STL.64 [R1+0x3a18], R12 ;  /* 0x003a180c01007387 */ /* 0x004fe80000100a00 */
[----:B------:R-:W2:Y:S04]  /*52830*/  LDL.LU R26, [R1+0x698] ;  /* 0x00069800011a7983 */ /* 0x000ea80000300800 */
[----:B------:R-:W2:Y:S04]  /*52840*/  LDL.LU R27, [R1+0x69c] ;  /* 0x00069c00011b7983 */ /* 0x000ea80000300800 */
[----:B------:R-:W4:Y:S04]  /*52850*/  LDL.LU R24, [R1+0x668] ;  /* 0x0006680001187983 */ /* 0x000f280000300800 */
[----:B------:R-:W4:Y:S01]  /*52860*/  LDL.LU R25, [R1+0x66c] ;  /* 0x00066c0001197983 */ /* 0x000f220000300800 */
[----:B------:R-:W-:-:S03]  /*52870*/  IMAD R19, R19, 0x100, R22 ;  /* 0x0000010013137824 */ /* 0x000fc600078e0216 */
[----:B--2---:R-:W-:Y:S04]  /*52880*/  STL.64 [R1+0x3a30], R26 ;  /* 0x003a301a01007387 */ /* 0x004fe80000100a00 */
[----:B----4-:R0:W-:Y:S04]  /*52890*/  STL.64 [R1+0x3a28], R24 ;  /* 0x003a281801007387 */ /* 0x0101e80000100a00 */
[----:B0-----:R-:W2:Y:S04]  /*528a0*/  LDL.LU R24, [R1+0x90] ;  /* 0x0000900001187983 */ /* 0x001ea80000300800 */
[----:B------:R-:W2:Y:S04]  /*528b0*/  LDL.LU R25, [R1+0x94] ;  /* 0x0000940001197983 */ /* 0x000ea80000300800 */
[----:B------:R-:W2:Y:S04]  /*528c0*/  LDL.LU R26, [R1+0x98] ;  /* 0x00009800011a7983 */ /* 0x000ea80000300800 */
[----:B------:R-:W2:Y:S01]  /*528d0*/  LDL.LU R27, [R1+0x9c] ;  /* 0x00009c00011b7983 */ /* 0x000ea20000300800 */
[----:B------:R-:W-:-:S02]  /*528e0*/  F2FP.F16.E4M3.UNPACK_B R16, R16 ;  /* 0x00000010ff10723e */ /* 0x000fc400020006ff */
[----:B------:R-:W-:Y:S02]  /*528f0*/  F2FP.F16.E4M3.UNPACK_B R17, R17 ;  /* 0x00000011ff11723e */ /* 0x000fe400020006ff */
[----:B------:R-:W-:Y:S02]  /*52900*/  F2FP.F16.E4M3.UNPACK_B R18, R18 ;  /* 0x00000012ff12723e */ /* 0x000fe400020006ff */
[----:B------:R-:W-:Y:S01]  /*52910*/  F2FP.F16.E4M3.UNPACK_B R19, R19 ;  /* 0x00000013ff13723e */ /* 0x000fe200020006ff */
[----:B------:R-:W-:Y:S02]  /*52920*/  IMAD.MOV.U32 R14, RZ, RZ, R9 ;  /* 0x000000ffff0e7224 */ /* 0x000fe400078e0009 */
[----:B------:R-:W-:Y:S01]  /*52930*/  IMAD.MOV.U32 R15, RZ, RZ, R8 ;  /* 0x000000ffff0f7224 */ /* 0x000fe200078e0008 */
[----:B------:R-:W4:Y:S04]  /*52940*/  LDL.LU R22, [R1+0x688] ;  /* 0x0006880001167983 */ /* 0x000f280000300800 */
[----:B------:R-:W4:Y:S04]  /*52950*/  LDL.LU R23, [R1+0x68c] ;  /* 0x00068c0001177983 */ /* 0x000f280000300800 */
[----:B------:R-:W4:Y:S04]  /*52960*/  LDL.LU R8, [R1+0x300] ;  /* 0x0003000001087983 */ /* 0x000f280000300800 */
[----:B------:R-:W4:Y:S04]  /*52970*/  LDL.LU R9, [R1+0x304] ;  /* 0x0003040001097983 */ /* 0x000f280000300800 */
[----:B------:R-:W4:Y:S04]  /*52980*/  LDL.LU R10, [R1+0x308] ;  /* 0x00030800010a7983 */ /* 0x000f280000300800 */
[----:B------:R-:W4:Y:S01]  /*52990*/  LDL.LU R11, [R1+0x30c] ;  /* 0x00030c00010b7983 */ /* 0x000f220000300800 */
[----:B--2---:R-:W-:Y:S03]  /*529a0*/  HMMA.16816.F32 R12, R16, R14, R24 ;  /* 0x0000000e100c723c */ /* 0x004fe60000001818 */
[----:B------:R-:W2:Y:S04]  /*529b0*/  LDL.LU.64 R26, [R1+0x3a30] ;  /* 0x003a3000011a7983 */ /* 0x000ea80000300a00 */
[----:B------:R-:W4:-:S15]  /*529c0*/  LDL.LU.64 R24, [R1+0x3a28] ;  /* 0x003a280001187983 */ /* 0x000f1e0000300a00 */
[----:B------:R-:W-:-:S01]  /*529d0*/  NOP ;  /* 0x0000000000007918 */ /* 0x000fc20000000000 */
[----:B------:R-:W-:Y:S04]  /*529e0*/  STL.64 [R1+0x60], R12 ;  /* 0x0000600c01007387 */ /* 0x000fe80000100a00 */
[----:B------:R0:W-:Y:S04]  /*529f0*/  STL.64 [R1+0x68], R14 ;  /* 0x0000680e01007387 */ /* 0x0001e80000100a00 */
[----:B0-----:R-:W2:Y:S04]  /*52a00*/  LDL.LU.64 R14, [R1+0x3a20] ;  /* 0x003a2000010e7983 */ /* 0x001ea80000300a00 */
[----:B------:R-:W2:Y:S01]  /*52a10*/  LDL.LU.64 R12, [R1+0x3a18] ;  /* 0x003a1800010c7983 */ /* 0x000ea20000300a00 */
[----:B---3--:R-:W-:-:S02]  /*52a20*/  F2FP.F16.E4M3.UNPACK_B R4, R5.H1 ;  /* 0x00000005ff04723e */ /* 0x008fc400030006ff */
[----:B------:R-:W-:-:S03]  /*52a30*/  F2FP.F16.E4M3.UNPACK_B R5, R6.H1 ;  /* 0x00000006ff05723e */ /* 0x000fc600030006ff */
[----:B------:R-:W-:Y:S04]  /*52a40*/  STL [R1+0x18], R4 ;  /* 0x0000180401007387 */ /* 0x000fe80000100800 */
[----:B------:R-:W-:Y:S01]  /*52a50*/  STL [R1+0x1c], R5 ;  /* 0x00001c0501007387 */ /* 0x000fe20000100800 */
[----:B--2---:R-:W-:-:S15]  /*52a60*/  HMMA.16816.F32 R12, R16, R4, R12 ;  /* 0x00000004100c723c */ /* 0x004fde000000180c */
[----:B------:R-:W-:-:S08]  /*52a70*/  NOP ;  /* 0x0000000000007918 */ /* 0x000fd00000000000 */
[----:B------:R-:W-:Y:S04]  /*52a80*/  STL.64 [R1+0x90], R12 ;  /* 0x0000900c01007387 */ /* 0x000fe80000100a00 */
[----:B------:R0:W-:Y:S04]  /*52a90*/  STL.64 [R1+0x98], R14 ;  /* 0x0000980e01007387 */ /* 0x0001e80000100a00 */
[----:B0-----:R-:W2:Y:S04]  /*52aa0*/  LDL.LU.64 R14, [R1+0x3a10] ;  /* 0x003a1000010e7983 */ /* 0x001ea80000300a00 */
[----:B------:R-:W2:Y:S01]  /*52ab0*/  LDL.LU.64 R12, [R1+0x3a08] ;  /* 0x003a0800010c7983 */ /* 0x000ea20000300a00 */
[----:B------:R-:W-:-:S02]  /*52ac0*/  F2FP.F16.E4M3.UNPACK_B R6, R7.H1 ;  /* 0x00000007ff06723e */ /* 0x000fc400030006ff */
[----:B------:R-:W-:Y:S01]  /*52ad0*/  F2FP.F16.E4M3.UNPACK_B R7, R0.H1 ;  /* 0x00000000ff07723e */ /* 0x000fe200030006ff */
[----:B------:R-:W-:Y:S02]  /*52ae0*/  IMAD.MOV.U32 R0, RZ, RZ, R5 ;  /* 0x000000ffff007224 */ /* 0x000fe400078e0005 */
[----:B------:R-:W-:Y:S04]  /*52af0*/  STL [R1+0x10], R6 ;  /* 0x0000100601007387 */ /* 0x000fe80000100800 */
        /* <DEDUP_REMOVED lines=13> */
[----:B------:R2:W-:Y:S02]  /*52bd0*/  STL [R1+0xc], R5 ;  /* 0x00000c0501007387 */ /* 0x0005e40000100800 */
[----:B--2---:R-:W-:Y:S02]  /*52be0*/  HMMA.16816.F32 R4, R16, R4, R12 ;  /* 0x000000041004723c */ /* 0x004fe4000000180c */
[----:B------:R-:W2:Y:S04]  /*52bf0*/  LDL.LU.64 R14, [R1+0x39f0] ;  /* 0x0039f000010e7983 */ /* 0x000ea80000300a00 */
[----:B------:R-:W2:Y:S01]  /*52c00*/  LDL.LU.64 R12, [R1+0x39e8] ;  /* 0x0039e800010c7983 */ /* 0x000ea20000300a00 */
[----:B------:R-:W-:-:S02]  /*52c10*/  F2FP.F16.E4M3.UNPACK_B R2, R2.H1 ;  /* 0x00000002ff02723e */ /* 0x000fc400030006ff */
[----:B------:R-:W-:-:S14]  /*52c20*/  F2FP.F16.E4M3.UNPACK_B R3, R3.H1 ;  /* 0x00000003ff03723e */ /* 0x000fdc00030006ff */
[----:B------:R-:W-:Y:S04]  /*52c30*/  STL.64 [R1+0xd0], R4 ;  /* 0x0000d00401007387 */ /* 0x000fe80000100a00 */
[----:B------:R0:W-:Y:S04]  /*52c40*/  STL.64 [R1+0xd8], R6 ;  /* 0x0000d80601007387 */ /* 0x0001e80000100a00 */
[----:B0-----:R-:W3:Y:S04]  /*52c50*/  LDL.LU.64 R6, [R1+0x39e0] ;  /* 0x0039e00001067983 */ /* 0x001ee80000300a00 */
[----:B------:R-:W3:Y:S04]  /*52c60*/  LDL.LU.64 R4, [R1+0x39d8] ;  /* 0x0039d80001047983 */ /* 0x000ee80000300a00 */
[----:B------:R-:W-:Y:S04]  /*52c70*/  STL [R1], R2 ;  /* 0x0000000201007387 */ /* 0x000fe80000100800 */
        /* <DEDUP_REMOVED lines=8> */
[----:B------:R-:W-:-:S07]  /*52d00*/  F2FP.F16.E4M3.UNPACK_B R29, R29.H1 ;  /* 0x0000001dff1d723e */ /* 0x000fce00030006ff */
[----:B---3--:R-:W-:Y:S01]  /*52d10*/  HMMA.16816.F32 R4, R16, R28, R4 ;  /* 0x0000001c1004723c */ /* 0x008fe20000001804 */
[----:B------:R-:W-:Y:S01]  /*52d20*/  IMAD.MOV.U32 R0, RZ, RZ, R3 ;  /* 0x000000ffff007224 */ /* 0x000fe200078e0003 */
[----:B------:R-:W-:Y:S02]  /*52d30*/  F2FP.F16.E4M3.UNPACK_B R26, R26.H1 ;  /* 0x0000001aff1a723e */ /* 0x000fe400030006ff */
[----:B------:R-:W-:Y:S02]  /*52d40*/  F2FP.F16.E4M3.UNPACK_B R27, R27.H1 ;  /* 0x0000001bff1b723e */ /* 0x000fe400030006ff */
[----:B------:R-:W-:Y:S04]  /*52d50*/  STL [R1+0x3974], R0 ;  /* 0x0039740001007387 */ /* 0x000fe80000100800 */
[----:B------:R-:W-:-:S13]  /*52d60*/  STL.64 [R1+0x3948], R28 ;  /* 0x0039481c01007387 */ /* 0x000fda0000100a00 */
[----:B------:R-:W-:Y:S04]  /*52d70*/  STL.64 [R1+0x120], R4 ;  /* 0x0001200401007387 */ /* 0x000fe80000100a00 */
[----:B------:R2:W-:Y:S01]  /*52d80*/  STL.64 [R1+0x128], R6 ;  /* 0x0001280601007387 */ /* 0x0005e20000100a00 */
[----:B----4-:R-:W-:Y:S02]  /*52d90*/  F2FP.F16.E4M3.UNPACK_B R24, R24.H1 ;  /* 0x00000018ff18723e */ /* 0x010fe400030006ff */
[----:B------:R-:W-:Y:S01]  /*52da0*/  F2FP.F16.E4M3.UNPACK_B R25, R25.H1 ;  /* 0x00000019ff19723e */ /* 0x000fe200030006ff */
[----:B--2---:R-:W-:-:S15]  /*52db0*/  HMMA.16816.F32 R4, R16, R26, R12 ;  /* 0x0000001a1004723c */ /* 0x004fde000000180c */
[----:B------:R-:W-:-:S08]  /*52dc0*/  NOP ;  /* 0x0000000000007918 */ /* 0x000fd00000000000 */
[----:B------:R-:W-:Y:S04]  /*52dd0*/  STL.64 [R1+0x140], R4 ;  /* 0x0001400401007387 */ /* 0x000fe80000100a00 */
[----:B------:R0:W-:Y:S02]  /*52de0*/  STL.64 [R1+0x148], R6 ;  /* 0x0001480601007387 */ /* 0x0001e40000100a00 */
[----:B0-----:R-:W-:Y:S02]  /*52df0*/  HMMA.16816.F32 R4, R16, R24, R8 ;  /* 0x000000181004723c */ /* 0x001fe40000001808 */
[----:B------:R-:W2:Y:S04]  /*52e00*/  LDL.LU R8, [R1+0x6b8] ;  /* 0x0006b80001087983 */ /* 0x000ea80000300800 */
[----:B------:R-:W2:-:S15]  /*52e10*/  LDL.LU R9, [R1+0x6bc] ;  /* 0x0006bc0001097983 */ /* 0x000e9e0000300800 */
[----:B------:R-:W-:-:S02]  /*52e20*/  NOP ;  /* 0x0000000000007918 */ /* 0x000fc40000000000 */
[----:B------:R-:W-:Y:S04]  /*52e30*/  STL.64 [R1+0x170], R4 ;  /* 0x0001700401007387 */ /* 0x000fe80000100a00 */
[----:B------:R-:W-:Y:S04]  /*52e40*/  STL.64 [R1+0x178], R6 ;  /* 0x0001780601007387 */ /* 0x000fe80000100a00 */
        /* <DEDUP_REMOVED lines=9> */
[----:B------:R-:W4:Y:S04]  /*52ee0*/  LDL.LU R3, [R1+0x6ac] ;  /* 0x0006ac0001037983 */ /* 0x000f280000300800 */
[----:B------:R-:W2:Y:S04]  /*52ef0*/  LDL.LU R4, [R1+0xd64] ;  /* 0x000d640001047983 */ /* 0x000ea80000300800 */
[----:B------:R-:W3:Y:S04]  /*52f00*/  LDL.LU R5, [R1+0xd6c] ;  /* 0x000d6c0001057983 */ /* 0x000ee80000300800 */
[----:B---3--:R0:W-:Y:S04]  /*52f10*/  STL [R1+0x3990], R5 ;  /* 0x0039900501007387 */ /* 0x0081e80000100800 */
[----:B0-----:R-:W2:Y:S04]  /*52f20*/  LDL.LU R5, [R1+0xd68] ;  /* 0x000d680001057983 */ /* 0x001ea80000300800 */
[----:B------:R-:W3:Y:S04]  /*52f30*/  LDL.LU R6, [R1+0xd74] ;  /* 0x000d740001067983 */ /* 0x000ee80000300800 */
[----:B---3--:R0:W-:Y:S04]  /*52f40*/  STL [R1+0x398c], R6 ;  /* 0x00398c0601007387 */ /* 0x0081e80000100800 */
[----:B0-----:R-:W3:Y:S04]  /*52f50*/  LDL.LU R6, [R1+0xd70] ;  /* 0x000d700001067983 */ /* 0x001ee80000300800 */
[----:B------:R-:W4:Y:S04]  /*52f60*/  LDL.LU R12, [R1+0x6f8] ;  /* 0x0006f800010c7983 */ /* 0x000f280000300800 */
[----:B----4-:R0:W-:Y:S04]  /*52f70*/  STL [R1+0x3988], R12 ;  /* 0x0039880c01007387 */ /* 0x0101e80000100800 */
[----:B0-----:R-:W4:Y:S04]  /*52f80*/  LDL.LU R12, [R1+0xd78] ;  /* 0x000d7800010c7983 */ /* 0x001f280000300800 */
[----:B------:R-:W4:Y:S04]  /*52f90*/  LDL.LU R13, [R1+0x6fc] ;  /* 0x0006fc00010d7983 */ /* 0x000f280000300800 */
[----:B------:R-:W4:Y:S04]  /*52fa0*/  LDL.LU R0, [R1+0xd80] ;  /* 0x000d800001007983 */ /* 0x000f280000300800 */
[----:B------:R-:W3:Y:S04]  /*52fb0*/  LDL.LU R7, [R1+0xd7c] ;  /* 0x000d7c0001077983 */ /* 0x000ee80000300800 */
[----:B---3--:R-:W-:Y:S04]  /*52fc0*/  STL.64 [R1+0x39a0], R6 ;  /* 0x0039a00601007387 */ /* 0x008fe80000100a00 */
[----:B--2---:R0:W-:Y:S04]  /*52fd0*/  STL.64 [R1+0x3998], R4 ;  /* 0x0039980401007387 */ /* 0x0041e80000100a00 */
[----:B0-----:R-:W2:Y:S04]  /*52fe0*/  LDL.LU R4, [R1+0x360] ;  /* 0x0003600001047983 */ /* 0x001ea80000300800 */
[----:B------:R-:W2:Y:S04]  /*52ff0*/  LDL.LU R5, [R1+0x364] ;  /* 0x0003640001057983 */ /* 0x000ea80000300800 */
[----:B------:R-:W3:Y:S04]  /*53000*/  LDL.LU R6, [R1+0x368] ;  /* 0x0003680001067983 */ /* 0x000ee80000300800 */
[----:B------:R-:W3:Y:S01]  /*53010*/  LDL.LU R7, [R1+0x36c] ;  /* 0x00036c0001077983 */ /* 0x000ee20000300800 */
[----:B------:R-:W-:-:S02]  /*53020*/  F2FP.F16.E4M3.UNPACK_B R22, R22.H1 ;  /* 0x00000016ff16723e */ /* 0x000fc400030006ff */
[----:B------:R-:W-:Y:S01]  /*53030*/  F2FP.F16.E4M3.UNPACK_B R23, R23.H1 ;  /* 0x00000017ff17723e */ /* 0x000fe200030006ff */
        /* <DEDUP_REMOVED lines=8> */
[----:B------:R-:W3:Y:S04]  /*530c0*/  LDL.LU R20, [R1+0x718] ;  /* 0x0007180001147983 */ /* 0x000ee80000300800 */
[----:B------:R-:W3:Y:S04]  /*530d0*/  LDL.LU R21, [R1+0x71c] ;  /* 0x00071c0001157983 */ /* 0x000ee80000300800 */
[----:B------:R-:W3:Y:S04]  /*530e0*/  LDL.LU R28, [R1+0x738] ;  /* 0x00073800011c7983 */ /* 0x000ee80000300800 */
[----:B------:R-:W3:Y:S04]  /*530f0*/  LDL.LU R29, [R1+0x73c] ;  /* 0x00073c00011d7983 */ /* 0x000ee80000300800 */
[----:B------:R-:W-:Y:S04]  /*53100*/  STL.64 [R1+0x38d8], R26 ;  /* 0x0038d81a01007387 */ /* 0x000fe80000100a00 */
[----:B------:R0:W-:Y:S04]  /*53110*/  STL.64 [R1+0x38d0], R24 ;  /* 0x0038d01801007387 */ /* 0x0001e80000100a00 */
[----:B0-----:R-:W4:Y:S04]  /*53120*/  LDL.LU R24, [R1+0x530] ;  /* 0x0005300001187983 */ /* 0x001f280000300800 */
[----:B------:R-:W4:Y:S04]  /*53130*/  LDL.LU R25, [R1+0x534] ;  /* 0x0005340001197983 */ /* 0x000f280000300800 */
[----:B------:R-:W3:Y:S04]  /*53140*/  LDL.LU R26, [R1+0x538] ;  /* 0x00053800011a7983 */ /* 0x000ee80000300800 */
[----:B------:R-:W3:Y:S01]  /*53150*/  LDL.LU R27, [R1+0x53c] ;  /* 0x00053c00011b7983 */ /* 0x000ee20000300800 */
[----:B------:R-:W-:-:S02]  /*53160*/  F2FP.F16.E4M3.UNPACK_B R2, R2.H1 ;  /* 0x00000002ff02723e */ /* 0x000fc400030006ff */
[----:B------:R-:W-:Y:S01]  /*53170*/  F2FP.F16.E4M3.UNPACK_B R3, R3.H1 ;  /* 0x00000003ff03723e */ /* 0x000fe200030006ff */
[C---:B------:R-:W-:Y:S06]  /*53180*/  HMMA.16816.F32 R8, R16.reuse, R22, R8 ;  /* 0x000000161008723c */ /* 0x040fec0000001808 */
[----:B--2---:R-:W-:Y:S01]  /*53190*/  HMMA.16816.F32 R4, R16, R2, R4 ;  /* 0x000000021004723c */ /* 0x004fe20000001804 */
[----:B---3--:R-:W-:Y:S04]  /*531a0*/  STL.64 [R1+0x3980], R26 ;  /* 0x0039801a01007387 */ /* 0x008fe80000100a00 */
        /* <DEDUP_REMOVED lines=13> */
[----:B----4-:R-:W-:-:S02]  /*53280*/  F2FP.F16.E4M3.UNPACK_B R8, R8.H1 ;  /* 0x00000008ff08723e */ /* 0x010fc400030006ff */
[----:B------:R-:W-:-:S07]  /*53290*/  F2FP.F16.E4M3.UNPACK_B R9, R9.H1 ;  /* 0x00000009ff09723e */ /* 0x000fce00030006ff */
[----:B--2---:R-:W-:-:S15]  /*532a0*/  HMMA.16816.F32 R4, R16, R8, R4 ;  /* 0x000000081004723c */ /* 0x004fde0000001804 */
[----:B------:R-:W-:-:S08]  /*532b0*/  NOP ;  /* 0x0000000000007918 */ /* 0x000fd00000000000 */
[----:B------:R-:W-:Y:S04]  /*532c0*/  STL.64 [R1+0x1e0], R4 ;  /* 0x0001e00401007387 */ /* 0x000fe80000100a00 */
[----:B------:R0:W-:Y:S04]  /*532d0*/  STL.64 [R1+0x1e8], R6 ;  /* 0x0001e80601007387 */ /* 0x0001e80000100a00 */
[----:B0-----:R-:W2:Y:S04]  /*532e0*/  LDL.LU.64 R6, [R1+0x39a0] ;  /* 0x0039a00001067983 */ /* 0x001ea80000300a00 */
[----:B------:R-:W4:Y:S02]  /*532f0*/  LDL.LU.64 R4, [R1+0x3998] ;  /* 0x0039980001047983 */ /* 0x000f240000300a00 */
[----:B----4-:R-:W-:-:S02]  /*53300*/  IMAD R4, R4, 0x100, R5 ;  /* 0x0000010004047824 */ /* 0x010fc400078e0205 */
[----:B------:R-:W2:Y:S01]  /*53310*/  LDL.LU R5, [R1+0x3990] ;  /* 0x0039900001057983 */ /* 0x000ea20000300800 */
[----:B---3--:R-:W-:Y:S02]  /*53320*/  F2FP.F16.E4M3.UNPACK_B R10, R10.H1 ;  /* 0x0000000aff0a723e */ /* 0x008fe400030006ff */
[----:B------:R-:W-:-:S07]  /*53330*/  F2FP.F16.E4M3.UNPACK_B R11, R11.H1 ;  /* 0x0000000bff0b723e */ /* 0x000fce00030006ff */
[----:B------:R-:W-:Y:S01]  /*53340*/  HMMA.16816.F32 R24, R16, R10, R24 ;  /* 0x0000000a1018723c */ /* 0x000fe20000001818 */
[----:B--2---:R-:W-:Y:S02]  /*53350*/  IMAD R5, R5, 0x100, R6 ;  /* 0x0000010005057824 */ /* 0x004fe400078e0206 */
[----:B------:R-:W2:Y:S02]  /*53360*/  LDL.LU R6, [R1+0x398c] ;  /* 0x00398c0001067983 */ /* 0x000ea40000300800 */
[----:B--2---:R-:W-:Y:S02]  /*53370*/  IMAD R6, R6, 0x100, R12 ;  /* 0x0000010006067824 */ /* 0x004fe400078e020c */
[----:B------:R-:W2:-:S15]  /*53380*/  LDL.LU R12, [R1+0x3988] ;  /* 0x00398800010c7983 */ /* 0x000e9e0000300800 */
[----:B------:R-:W-:-:S01]  /*53390*/  NOP ;  /* 0x0000000000007918 */ /* 0x000fc20000000000 */
[----:B------:R-:W-:Y:S04]  /*533a0*/  STL.64 [R1+0x200], R24 ;  /* 0x0002001801007387 */ /* 0x000fe80000100a00 */
[----:B------:R0:W-:Y:S04]  /*533b0*/  STL.64 [R1+0x208], R26 ;  /* 0x0002081a01007387 */ /* 0x0001e80000100a00 */
[----:B0-----:R-:W3:Y:S04]  /*533c0*/  LDL.LU.64 R26, [R1+0x3980] ;  /* 0x00398000011a7983 */ /* 0x001ee80000300a00 */
[----:B------:R-:W3:Y:S04]  /*533d0*/  LDL.LU.64 R24, [R1+0x3978] ;  /* 0x0039780001187983 */ /* 0x000ee80000300a00 */
[----:B------:R-:W-:Y:S04]  /*533e0*/  STL.64 [R1+0x3898], R10 ;  /* 0x0038980a01007387 */ /* 0x000fe80000100a00 */
[----:B------:R0:W-:Y:S04]  /*533f0*/  STL.64 [R1+0x3890], R8 ;  /* 0x0038900801007387 */ /* 0x0001e80000100a00 */
[----:B0-----:R-:W4:Y:S04]  /*53400*/  LDL.LU R8, [R1+0x400] ;  /* 0x0004000001087983 */ /* 0x001f280000300800 */
[----:B------:R-:W4:Y:S04]  /*53410*/  LDL.LU R9, [R1+0x404] ;  /* 0x0004040001097983 */ /* 0x000f280000300800 */
[----:B------:R-:W4:Y:S04]  /*53420*/  LDL.LU R10, [R1+0x408] ;  /* 0x00040800010a7983 */ /* 0x000f280000300800 */
[----:B------:R-:W4:Y:S01]  /*53430*/  LDL.LU R11, [R1+0x40c] ;  /* 0x00040c00010b7983 */ /* 0x000f220000300800 */
[----:B------:R-:W-:-:S02]  /*53440*/  F2FP.F16.E4M3.UNPACK_B R13, R13.H1 ;  /* 0x0000000dff0d723e */ /* 0x000fc400030006ff */
[----:B------:R-:W-:Y:S02]  /*53450*/  F2FP.F16.E4M3.UNPACK_B R14, R14.H1 ;  /* 0x0000000eff0e723e */ /* 0x000fe400030006ff */
[----:B------:R-:W-:Y:S01]  /*53460*/  F2FP.F16.E4M3.UNPACK_B R15, R15.H1 ;  /* 0x0000000fff0f723e */ /* 0x000fe200030006ff */
[----:B------:R-:W-:Y:S01]  /*53470*/  IMAD R7, R7, 0x100, R0 ;  /* 0x0000010007077824 */ /* 0x000fe200078e0200 */
[----:B------:R-:W-:Y:S01]  /*53480*/  F2FP.F16.E4M3.UNPACK_B R28, R28.H1 ;  /* 0x0000001cff1c723e */ /* 0x000fe200030006ff */
[----:B------:R-:W4:Y:S01]  /*53490*/  LDL.LU R0, [R1+0x3974] ;  /* 0x0039740001007983 */ /* 0x000f220000300800 */
[----:B------:R-:W-:Y:S02]  /*534a0*/  F2FP.F16.E4M3.UNPACK_B R29, R29.H1 ;  /* 0x0000001dff1d723e */ /* 0x000fe400030006ff */
[----:B--2---:R-:W-:Y:S01]  /*534b0*/  F2FP.F16.E4M3.UNPACK_B R12, R12.H1 ;  /* 0x0000000cff0c723e */ /* 0x004fe200030006ff */
[C---:B---3--:R-:W-:Y:S06]  /*534c0*/  HMMA.16816.F32 R24, R16.reuse, R14, R24 ;  /* 0x0000000e1018723c */ /* 0x048fec0000001818 */
[----:B----4-:R-:W-:Y:S06]  /*534d0*/  HMMA.16816.F32 R8, R16, R12, R8 ;  /* 0x0000000c1008723c */ /* 0x010fec0000001808 */
[----:B------:R-:W-:Y:S04]  /*534e0*/  STL [R1+0x388c], R12 ;  /* 0x00388c0c01007387 */ /* 0x000fe80000100800 */
[----:B------:R-:W-:-:S13]  /*534f0*/  STL [R1+0x3888], R13 ;  /* 0x0038880d01007387 */ /* 0x000fda0000100800 */
[----:B------:R0:W-:Y:S04]  /*53500*/  STL.64 [R1+0x250], R8 ;  /* 0x0002500801007387 */ /* 0x0001e80000100a00 */
[----:B------:R1:W-:Y:S04]  /*53510*/  STL.64 [R1+0x258], R10 ;  /* 0x0002580a01007387 */ /* 0x0003e80000100a00 */
[----:B------:R-:W-:Y:S04]  /*53520*/  STL [R1+0x20], R28 ;  /* 0x0000201c01007387 */ /* 0x000fe80000100800 */
[----:B------:R-:W-:Y:S04]  /*53530*/  STL [R1+0x24], R29 ;  /* 0x0000241d01007387 */ /* 0x000fe80000100800 */
[----:B------:R-:W-:Y:S04]  /*53540*/  STL.64 [R1+0x3950], R14 ;  /* 0x0039500e01007387 */ /* 0x000fe80000100a00 */
[----:B0-----:R-:W2:Y:S04]  /*53550*/  LDL.LU R8, [R1+0x410] ;  /* 0x0004100001087983 */ /* 0x001ea80000300800 */
[----:B------:R0:W-:Y:S04]  /*53560*/  STL.64 [R1+0x520], R24 ;  /* 0x0005201801007387 */ /* 0x0001e80000100a00 */
[----:B------:R3:W-:Y:S04]  /*53570*/  STL.64 [R1+0x528], R26 ;  /* 0x0005281a01007387 */ /* 0x0007e80000100a00 */
[----:B------:R-:W2:Y:S04]  /*53580*/  LDL.LU R9, [R1+0x414] ;  /* 0x0004140001097983 */ /* 0x000ea80000300800 */
[----:B-1----:R-:W4:Y:S04]  /*53590*/  LDL.LU R10, [R1+0x418] ;  /* 0x00041800010a7983 */ /* 0x002f280000300800 */
[----:B------:R-:W4:Y:S04]  /*535a0*/  LDL.LU R11, [R1+0x41c] ;  /* 0x00041c00010b7983 */ /* 0x000f280000300800 */
[----:B0-----:R-:W2:Y:S04]  /*535b0*/  LDL.LU R24, [R1+0x470] ;  /* 0x0004700001187983 */ /* 0x001ea80000300800 */
[----:B------:R-:W2:Y:S04]  /*535c0*/  LDL.LU R25, [R1+0x474] ;  /* 0x0004740001197983 */ /* 0x000ea80000300800 */
[----:B---3--:R-:W3:Y:S04]  /*535d0*/  LDL.LU R26, [R1+0x478] ;  /* 0x00047800011a7983 */ /* 0x008ee80000300800 */
[----:B------:R-:W3:Y:S04]  /*535e0*/  LDL.LU R27, [R1+0x47c] ;  /* 0x00047c00011b7983 */ /* 0x000ee80000300800 */
[----:B---3--:R0:W-:Y:S04]  /*535f0*/  STL.64 [R1+0x38e8], R26 ;  /* 0x0038e81a01007387 */ /* 0x0081e80000100a00 */
[----:B0-----:R-:W3:Y:S01]  /*53600*/  LDL R26, [R1] ;  /* 0x00000000011a7983 */ /* 0x001ee20000100800 */
[----:B------:R-:W-:-:S03]  /*53610*/  IMAD.MOV.U32 R27, RZ, RZ, R0 ;  /* 0x000000ffff1b7224 */ /* 0x000fc600078e0000 */
[----:B------:R-:W4:Y:S04]  /*53620*/  LDL.LU R0, [R1+0x3970] ;  /* 0x0039700001007983 */ /* 0x000f280000300800 */
[----:B--2---:R0:W-:Y:S04]  /*53630*/  STL.64 [R1+0x38e0], R24 ;  /* 0x0038e01801007387 */ /* 0x0041e80000100a00 */
[----:B0-----:R-:W2:Y:S04]  /*53640*/  LDL.64 R24, [R1+0x8] ;  /* 0x0000080001187983 */ /* 0x001ea80000100a00 */
[----:B---3--:R0:W-:Y:S04]  /*53650*/  STL.64 [R1+0x3918], R26 ;  /* 0x0039181a01007387 */ /* 0x0081e80000100a00 */
[----:B--2---:R-:W-:Y:S04]  /*53660*/  STL.64 [R1+0x3910], R24 ;  /* 0x0039101801007387 */ /* 0x004fe80000100a00 */
[----:B----4-:R-:W-:Y:S04]  /*53670*/  STL.64 [R1+0x38a8], R10 ;  /* 0x0038a80a01007387 */ /* 0x010fe80000100a00 */
[----:B------:R1:W-:Y:S01]  /*53680*/  STL.64 [R1+0x38a0], R8 ;  /* 0x0038a00801007387 */ /* 0x0003e20000100a00 */
[----:B0-----:R-:W-:-:S03]  /*53690*/  IMAD.MOV.U32 R27, RZ, RZ, R0 ;  /* 0x000000ffff1b7224 */ /* 0x001fc600078e0000 */
[----:B-1----:R-:W2:Y:S04]  /*536a0*/  LDL.LU R8, [R1+0x420] ;  /* 0x0004200001087983 */ /* 0x002ea80000300800 */
[----:B------:R-:W2:Y:S04]  /*536b0*/  LDL.LU R9, [R1+0x424] ;  /* 0x0004240001097983 */ /* 0x000ea80000300800 */
[----:B------:R-:W3:Y:S04]  /*536c0*/  LDL.LU R10, [R1+0x428] ;  /* 0x00042800010a7983 */ /* 0x000ee80000300800 */
[----:B------:R-:W3:Y:S04]  /*536d0*/  LDL.LU R11, [R1+0x42c] ;  /* 0x00042c00010b7983 */ /* 0x000ee80000300800 */
[----:B------:R-:W4:Y:S04]  /*536e0*/  LDL R26, [R1+0x10] ;  /* 0x00001000011a7983 */ /* 0x000f280000100800 */
[----:B------:R-:W2:Y:S04]  /*536f0*/  LDL.LU R0, [R1+0x396c] ;  /* 0x00396c0001007983 */ /* 0x000ea80000300800 */
[----:B----4-:R-:W-:Y:S04]  /*53700*/  STL.64 [R1+0x3930], R26 ;  /* 0x0039301a01007387 */ /* 0x010fe80000100a00 */
[----:B---3--:R-:W-:Y:S04]  /*53710*/  STL.64 [R1+0x38b8], R10 ;  /* 0x0038b80a01007387 */ /* 0x008fe80000100a00 */
[----:B--2---:R0:W-:Y:S01]  /*53720*/  STL.64 [R1+0x38b0], R8 ;  /* 0x0038b00801007387 */ /* 0x0041e20000100a00 */
[----:B------:R-:W-:-:S03]  /*53730*/  IMAD.MOV.U32 R25, RZ, RZ, R0 ;  /* 0x000000ffff197224 */ /* 0x000fc600078e0000 */
[----:B0-----:R-:W2:Y:S04]  /*53740*/  LDL.LU R8, [R1+0x430] ;  /* 0x0004300001087983 */ /* 0x001ea80000300800 */
[----:B------:R-:W2:Y:S04]  /*53750*/  LDL.LU R9, [R1+0x434] ;  /* 0x0004340001097983 */ /* 0x000ea80000300800 */
[----:B------:R-:W3:Y:S04]  /*53760*/  LDL.LU R10, [R1+0x438] ;  /* 0x00043800010a7983 */ /* 0x000ee80000300800 */
[----:B------:R-:W3:Y:S04]  /*53770*/  LDL.LU R11, [R1+0x43c] ;  /* 0x00043c00010b7983 */ /* 0x000ee80000300800 */
[----:B------:R-:W4:Y:S04]  /*53780*/  LDL R24, [R1+0x18] ;  /* 0x0000180001187983 */ /* 0x000f280000100800 */
[----:B------:R-:W4:Y:S04]  /*53790*/  LDL.LU R0, [R1+0x3968] ;  /* 0x0039680001007983 */ /* 0x000f280000300800 */
[----:B------:R-:W2:Y:S04]  /*537a0*/  LDL.LU R12, [R1+0x440] ;  /* 0x00044000010c7983 */ /* 0x000ea80000300800 */
        /* <DEDUP_REMOVED lines=9> */
[----:B------:R-:W3:Y:S04]  /*53840*/  LDL.64 R26, [R1+0x28] ;  /* 0x00002800011a7983 */ /* 0x000ee80000100a00 */
        /* <DEDUP_REMOVED lines=18> */
[----:B------:R-:W-:-:S02]  /*53970*/  F2FP.F16.E4M3.UNPACK_B R20, R20.H1 ;  /* 0x00000014ff14723e */ /* 0x000fc400030006ff */
[----:B------:R-:W-:-:S07]  /*53980*/  F2FP.F16.E4M3.UNPACK_B R21, R21.H1 ;  /* 0x00000015ff15723e */ /* 0x000fce00030006ff */
[C---:B------:R-:W-:Y:S01]  /*53990*/  HMMA.16816.F32 R12, R16.reuse, R20, R12 ;  /* 0x00000014100c723c */ /* 0x040fe2000000180c */
        /* <DEDUP_REMOVED lines=14> */
[----:B0-----:R-:W4:Y:S04]  /*53a80*/  LDL.LU.64 R14, [R1+0x3960] ;  /* 0x00396000010e7983 */ /* 0x001f280000300a00 */
[----:B------:R-:W4:Y:S02]  /*53a90*/  LDL.LU.64 R12, [R1+0x3958] ;  /* 0x00395800010c7983 */ /* 0x000f240000300a00 */
[----:B----4-:R-:W-:Y:S02]  /*53aa0*/  HMMA.16816.F32 R16, R16, R28, R12 ;  /* 0x0000001c1010723c */ /* 0x010fe4000000180c */
[----:B------:R-:W4:Y:S05]  /*53ab0*/  LDL.LU.64 R14, [R1+0x3950] ;  /* 0x00395000010e7983 */ /* 0x000f2a0000300a00 */
[----:B------:R-:W-:-:S02]  /*53ac0*/  IMAD.MOV.U32 R13, RZ, RZ, R28 ;  /* 0x000000ffff0d7224 */ /* 0x000fc400078e001c */
[----:B------:R-:W-:-:S14]  /*53ad0*/  IMAD.MOV.U32 R12, RZ, RZ, R29 ;  /* 0x000000ffff0c7224 */ /* 0x000fdc00078e001d */
[----:B------:R0:W-:Y:S04]  /*53ae0*/  STL.64 [R1+0x270], R16 ;  /* 0x0002701001007387 */ /* 0x0001e80000100a00 */
[----:B------:R1:W-:Y:S04]  /*53af0*/  STL.64 [R1+0x278], R18 ;  /* 0x0002781201007387 */ /* 0x0003e80000100a00 */
[----:B------:R-:W4:Y:S04]  /*53b00*/  LDL.LU.64 R28, [R1+0x3948] ;  /* 0x00394800011c7983 */ /* 0x000f280000300a00 */
[----:B0-----:R-:W3:Y:S04]  /*53b10*/  LDL.LU R16, [R1+0x500] ;  /* 0x0005000001107983 */ /* 0x001ee80000300800 */
[----:B------:R-:W3:Y:S04]  /*53b20*/  LDL.LU R17, [R1+0x504] ;  /* 0x0005040001117983 */ /* 0x000ee80000300800 */
[----:B-1----:R-:W3:Y:S04]  /*53b30*/  LDL.LU R18, [R1+0x508] ;  /* 0x0005080001127983 */ /* 0x002ee80000300800 */
[----:B------:R-:W3:Y:S01]  /*53b40*/  LDL.LU R19, [R1+0x50c] ;  /* 0x00050c0001137983 */ /* 0x000ee20000300800 */
[----:B------:R-:W-:-:S02]  /*53b50*/  F2FP.F16.E4M3.UNPACK_B R4, R4 ;  /* 0x00000004ff04723e */ /* 0x000fc400020006ff */
[----:B------:R-:W-:Y:S02]  /*53b60*/  F2FP.F16.E4M3.UNPACK_B R5, R5 ;  /* 0x00000005ff05723e */ /* 0x000fe400020006ff */
[----:B------:R-:W-:Y:S02]  /*53b70*/  F2FP.F16.E4M3.UNPACK_B R6, R6 ;  /* 0x00000006ff06723e */ /* 0x000fe400020006ff */
[----:B------:R-:W-:-:S07]  /*53b80*/  F2FP.F16.E4M3.UNPACK_B R7, R7 ;  /* 0x00000007ff07723e */ /* 0x000fce00020006ff */
[----:B---3--:R-:W-:-:S15]  /*53b90*/  HMMA.16816.F32 R16, R4, R26, R16 ;  /* 0x0000001a0410723c */ /* 0x008fde0000001810 */
[----:B------:R-:W-:-:S08]  /*53ba0*/  NOP ;  /* 0x0000000000007918 */ /* 0x000fd00000000000 */
[----:B------:R0:W-:Y:S02]  /*53bb0*/  STL.64 [R1+0x2b0], R16 ;  /* 0x0002b01001007387 */ /* 0x0001e40000100a00 */
[----:B0-----:R-:W-:Y:S02]  /*53bc0*/  IMAD.MOV.U32 R17, RZ, RZ, R26 ;  /* 0x000000ffff117224 */ /* 0x001fe400078e001a */
[----:B------:R-:W-:Y:S02]  /*53bd0*/  IMAD.MOV.U32 R16, RZ, RZ, R27 ;  /* 0x000000ffff107224 */ /* 0x000fe400078e001b */
[----:B--2---:R-:W-:Y:S01]  /*53be0*/  HMMA.16816.F32 R24, R4, R24, R8 ;  /* 0x000000180418723c */ /* 0x004fe20000001808 */
[----:B------:R-:W-:Y:S04]  /*53bf0*/  STL.64 [R1+0x2b8], R18 ;  /* 0x0002b81201007387 */ /* 0x000fe80000100a00 */
[----:B------:R-:W2:Y:S04]  /*53c00*/  LDL.LU.64 R10, [R1+0x3940] ;  /* 0x00394000010a7983 */ /* 0x000ea80000300a00 */
[----:B------:R-:W2:-:S14]  /*53c10*/  LDL.LU.64 R8, [R1+0x3938] ;  /* 0x0039380001087983 */ /* 0x000e9c0000300a00 */
        /* <DEDUP_REMOVED lines=15> */
[----:B0-----:R-:W3:Y:S04]  /*53d10*/  LDL.LU.64 R10, [R1+0x3908] ;  /* 0x00390800010a7983 */ /* 0x001ee80000300a00 */
[----:B------:R-:W3:Y:S01]  /*53d20*/  LDL.LU.64 R8, [R1+0x3900] ;  /* 0x0039000001087983 */ /* 0x000ee20000300a00 */
[----:B------:R-:W-:-:S02]  /*53d30*/  IMAD.MOV.U32 R19, RZ, RZ, R24 ;  /* 0x000000ffff137224 */ /* 0x000fc400078e0018 */
[----:B------:R-:W-:Y:S02]  /*53d40*/  IMAD.MOV.U32 R18, RZ, RZ, R25 ;  /* 0x000000ffff127224 */ /* 0x000fe400078e0019 */
[----:B---3--:R-:W-:Y:S01]  /*53d50*/  HMMA.16816.F32 R24, R4, R26, R8 ;  /* 0x0000001a0418723c */ /* 0x008fe20000001808 */
[----:B------:R-:W2:Y:S04]  /*53d60*/  LDL.LU.64 R10, [R1+0x38f8] ;  /* 0x0038f800010a7983 */ /* 0x000ea80000300a00 */
[----:B------:R-:W2:-:S15]  /*53d70*/  LDL.LU.64 R8, [R1+0x38f0] ;  /* 0x0038f00001087983 */ /* 0x000e9e0000300a00 */
[----:B------:R-:W-:-:S03]  /*53d80*/  NOP ;  /* 0x0000000000007918 */ /* 0x000fc60000000000 */
        /* <DEDUP_REMOVED lines=8> */
[----:B0-----:R-:W2:Y:S04]  /*53e10*/  LDL.LU.64 R26, [R1+0x38d8] ;  /* 0x0038d800011a7983 */ /* 0x001ea80000300a00 */
[----:B------:R-:W3:Y:S04]  /*53e20*/  LDL.LU.64 R24, [R1+0x38d0] ;  /* 0x0038d00001187983 */ /* 0x000ee80000300a00 */
[----:B------:R-:W-:Y:S01]  /*53e30*/  STL.64 [R1+0x37d0], R28 ;  /* 0x0037d01c01007387 */ /* 0x000fe20000100a00 */
        /* <DEDUP_REMOVED lines=25> */
[----:B------:R0:W-:Y:S04]  /*53fd0*/  STL.64 [R1+0x3868], R20 ;  /* 0x0038681401007387 */ /* 0x0001e80000100a00 */
[----:B0-----:R-:W4:Y:S04]  /*53fe0*/  LDL.LU R20, [R1+0x3f0] ;  /* 0x0003f00001147983 */ /* 0x001f280000300800 */
[----:B------:R-:W4:Y:S04]  /*53ff0*/  LDL.LU R21, [R1+0x3f4] ;  /* 0x0003f40001157983 */ /* 0x000f280000300800 */
[----:B------:R-:W4:Y:S01]  /*54000*/  LDL.LU R22, [R1+0x3f8] ;  /* 0x0003f80001167983 */ /* 0x000f220000300800 */
[----:B--2---:R-:W-:-:S15]  /*54010*/  HMMA.16816.F32 R8, R4, R2, R8 ;  /* 0x000000020408723c */ /* 0x004fde0000001808 */
[----:B------:R-:W-:-:S08]  /*54020*/  NOP ;  /* 0x0000000000007918 */ /* 0x000fd00000000000 */
[----:B------:R-:W-:Y:S04]  /*54030*/  STL.64 [R1+0x400], R8 ;  /* 0x0004000801007387 */ /* 0x000fe80000100a00 */
[----:B------:R0:W-:Y:S04]  /*54040*/  STL.64 [R1+0x408], R10 ;  /* 0x0004080a01007387 */ /* 0x0001e80000100a00 */
[----:B0-----:R-:W3:Y:S04]  /*54050*/  LDL.LU.64 R10, [R1+0x3898] ;  /* 0x00389800010a7983 */ /* 0x001ee80000300a00 */
[----:B------:R-:W4:Y:S01]  /*54060*/  LDL.LU.64 R8, [R1+0x3890] ;  /* 0x0038900001087983 */ /* 0x000f220000300a00 */
[----:B------:R-:W-:-:S07]  /*54070*/  IMAD.MOV.U32 R23, RZ, RZ, R0 ;  /* 0x000000ffff177224 */ /* 0x000fce00078e0000 */
[----:B----4-:R-:W-:-:S15]  /*54080*/  HMMA.16816.F32 R20, R4, R8, R20 ;  /* 0x000000080414723c */ /* 0x010fde0000001814 */
[----:B------:R-:W-:-:S08]  /*54090*/  NOP ;  /* 0x0000000000007918 */ /* 0x000fd00000000000 */
[----:B------:R-:W-:Y:S04]  /*540a0*/  STL.64 [R1+0x3f0], R20 ;  /* 0x0003f01401007387 */ /* 0x000fe80000100a00 */
[----:B------:R3:W-:Y:S01]  /*540b0*/  STL [R1+0x3f8], R22 ;  /* 0x0003f81601007387 */ /* 0x0007e20000100800 */
[----:B------:R-:W-:Y:S02]  /*540c0*/  IMAD.MOV.U32 R0, RZ, RZ, R23 ;  /* 0x000000ffff007224 */ /* 0x000fe400078e0017 */
[----:B---3--:R-:W-:Y:S03]  /*540d0*/  HMMA.16816.F32 R20, R4, R10, R24 ;  /* 0x0000000a0414723c */ /* 0x008fe60000001818 */
[----:B------:R-:W-:Y:S04]  /*540e0*/  STL [R1+0x3598], R0 ;  /* 0x0035980001007387 */ /* 0x000fe80000100800 */
[----:B------:R-:W-:Y:S04]  /*540f0*/  STL.64 [R1+0x37a8], R10 ;  /* 0x0037a80a01007387 */ /* 0x000fe80000100a00 */
[----:B------:R0:W-:-:S12]  /*54100*/  STL.64 [R1+0x37a0], R8 ;  /* 0x0037a00801007387 */ /* 0x0001d80000100a00 */
[----:B------:R-:W-:Y:S04]  /*54110*/  STL.64 [R1+0x3e0], R20 ;  /* 0x0003e01401007387 */ /* 0x000fe80000100a00 */
[----:B------:R-:W-:Y:S04]  /*54120*/  STL.64 [R1+0x3e8], R22 ;  /* 0x0003e81601007387 */ /* 0x000fe80000100a00 */
        /* <DEDUP_REMOVED lines=12> */
[----:B------:R-:W2:Y:S04]  /*541f0*/  LDL.64 R28, [R1] ;  /* 0x00000000011c7983 */ /* 0x000ea80000100a00 */
[----:B------:R-:W3:Y:S04]  /*54200*/  LDL.LU R24, [R1+0x330] ;  /* 0x0003300001187983 */ /* 0x000ee80000300800 */
[----:B------:R-:W3:Y:S04]  /*54210*/  LDL.LU R25, [R1+0x334] ;  /* 0x0003340001197983 */ /* 0x000ee80000300800 */
[----:B------:R-:W4:Y:S04]  /*54220*/  LDL.LU R26, [R1+0x338] ;  /* 0x00033800011a7983 */ /* 0x000f280000300800 */
[----:B------:R-:W4:Y:S04]  /*54230*/  LDL.LU R27, [R1+0x33c] ;  /* 0x00033c00011b7983 */ /* 0x000f280000300800 */
[----:B0-----:R-:W2:Y:S01]  /*54240*/  LDL.LU.64 R8, [R1+0x10] ;  /* 0x0000100001087983 */ /* 0x001ea20000300a00 */
[----:B------:R-:W-:-:S02]  /*54250*/  IMAD.MOV.U32 R10, RZ, RZ, R19 ;  /* 0x000000ffff0a7224 */ /* 0x000fc400078e0013 */
[----:B------:R-:W-:-:S05]  /*54260*/  IMAD.MOV.U32 R11, RZ, RZ, R18 ;  /* 0x000000ffff0b7224 */ /* 0x000fca00078e0012 */
[----:B------:R-:W-:Y:S04]  /*54270*/  STL.64 [R1+0x3820], R10 ;  /* 0x0038200a01007387 */ /* 0x000fe80000100a00 */
[----:B--2---:R0:W-:Y:S04]  /*54280*/  STL.64 [R1+0x3818], R8 ;  /* 0x0038180801007387 */ /* 0x0041e80000100a00 */
[----:B0-----:R-:W2:Y:S04]  /*54290*/  LDL.LU R8, [R1+0x390] ;  /* 0x0003900001087983 */ /* 0x001ea80000300800 */
[----:B------:R-:W2:Y:S04]  /*542a0*/  LDL.LU R9, [R1+0x394] ;  /* 0x0003940001097983 */ /* 0x000ea80000300800 */
[----:B------:R-:W3:Y:S04]  /*542b0*/  LDL.LU R10, [R1+0x398] ;  /* 0x00039800010a7983 */ /* 0x000ee80000300800 */
[----:B------:R-:W3:Y:S04]  /*542c0*/  LDL.LU R11, [R1+0x39c] ;  /* 0x00039c00010b7983 */ /* 0x000ee80000300800 */
[----:B---3--:R-:W-:Y:S04]  /*542d0*/  STL.64 [R1+0x3830], R10 ;  /* 0x0038300a01007387 */ /* 0x008fe80000100a00 */
[----:B--2---:R-:W-:Y:S04]  /*542e0*/  STL.64 [R1+0x3828], R8 ;  /* 0x0038280801007387 */ /* 0x004fe80000100a00 */
[----:B----4-:R-:W-:Y:S04]  /*542f0*/  STL.64 [R1+0x3800], R26 ;  /* 0x0038001a01007387 */ /* 0x010fe80000100a00 */
[----:B------:R0:W-:Y:S04]  /*54300*/  STL.64 [R1+0x37f8], R24 ;  /* 0x0037f81801007387 */ /* 0x0001e80000100a00 */
        /* <DEDUP_REMOVED lines=8> */
[----:B------:R-:W-:-:S02]  /*54390*/  IMAD.MOV.U32 R9, RZ, RZ, R12 ;  /* 0x000000ffff097224 */ /* 0x000fc400078e000c */
[----:B------:R-:W-:Y:S01]  /*543a0*/  IMAD.MOV.U32 R11, RZ, RZ, R16 ;  /* 0x000000ffff0b7224 */ /* 0x000fe200078e0010 */
[----:B------:R-:W3:Y:S01]  /*543b0*/  LDL.LU R12, [R1+0xd88] ;  /* 0x000d8800010c7983 */ /* 0x000ee20000300800 */
[----:B------:R-:W-:-:S03]  /*543c0*/  IMAD.MOV.U32 R8, RZ, RZ, R13 ;  /* 0x000000ffff087224 */ /* 0x000fc600078e000d */
[----:B------:R-:W3:Y:S01]  /*543d0*/  LDL.LU R16, [R1+0xd84] ;  /* 0x000d840001107983 */ /* 0x000ee20000300800 */
[----:B------:R-:W-:-:S03]  /*543e0*/  IMAD.MOV.U32 R10, RZ, RZ, R17 ;  /* 0x000000ffff0a7224 */ /* 0x000fc600078e0011 */
[----:B------:R-:W3:Y:S04]  /*543f0*/  LDL.LU R13, [R1+0xd90] ;  /* 0x000d9000010d7983 */ /* 0x000ee80000300800 */
[----:B------:R-:W3:Y:S04]  /*54400*/  LDL.LU R17, [R1+0xd8c] ;  /* 0x000d8c0001117983 */ /* 0x000ee80000300800 */
[----:B--2---:R-:W-:Y:S04]  /*54410*/  STL.64 [R1+0x3880], R22 ;  /* 0x0038801601007387 */ /* 0x004fe80000100a00 */
[----:B----4-:R0:W-:Y:S04]  /*54420*/  STL.64 [R1+0x3878], R20 ;  /* 0x0038781401007387 */ /* 0x0101e80000100a00 */
[----:B0-----:R-:W2:Y:S04]  /*54430*/  LDL.LU R20, [R1+0x3d0] ;  /* 0x0003d00001147983 */ /* 0x001ea80000300800 */
[----:B------:R-:W2:Y:S04]  /*54440*/  LDL.LU R21, [R1+0x3d4] ;  /* 0x0003d40001157983 */ /* 0x000ea80000300800 */
[----:B------:R-:W2:Y:S04]  /*54450*/  LDL.LU R22, [R1+0x3d8] ;  /* 0x0003d80001167983 */ /* 0x000ea80000300800 */
[----:B------:R-:W2:Y:S04]  /*54460*/  LDL.LU R23, [R1+0x3dc] ;  /* 0x0003dc0001177983 */ /* 0x000ea80000300800 */
[----:B------:R-:W4:Y:S04]  /*54470*/  LDL.LU R18, [R1+0xd94] ;  /* 0x000d940001127983 */ /* 0x000f280000300800 */
[----:B------:R-:W4:Y:S04]  /*54480*/  LDL.LU R0, [R1+0xda0] ;  /* 0x000da00001007983 */ /* 0x000f280000300800 */
[----:B------:R-:W4:Y:S04]  /*54490*/  LDL.LU R19, [R1+0xd9c] ;  /* 0x000d9c0001137983 */ /* 0x000f280000300800 */
[----:B------:R-:W-:Y:S04]  /*544a0*/  STL.64 [R1+0x3860], R10 ;  /* 0x0038600a01007387 */ /* 0x000fe80000100a00 */
[----:B------:R-:W-:Y:S04]  /*544b0*/  STL.64 [R1+0x3858], R8 ;  /* 0x0038580801007387 */ /* 0x000fe80000100a00 */
[----:B---3--:R-:W-:Y:S04]  /*544c0*/  STL.64 [R1+0x3810], R26 ;  /* 0x0038101a01007387 */ /* 0x008fe80000100a00 */
[----:B------:R0:W-:Y:S04]  /*544d0*/  STL.64 [R1+0x3808], R24 ;  /* 0x0038081801007387 */ /* 0x0001e80000100a00 */
[----:B0-----:R-:W3:Y:S04]  /*544e0*/  LDL.LU R24, [R1+0x380] ;  /* 0x0003800001187983 */ /* 0x001ee80000300800 */
[----:B------:R-:W3:Y:S04]  /*544f0*/  LDL.LU R25, [R1+0x384] ;  /* 0x0003840001197983 */ /* 0x000ee80000300800 */
[----:B------:R-:W2:Y:S04]  /*54500*/  LDL.LU R26, [R1+0x388] ;  /* 0x00038800011a7983 */ /* 0x000ea80000300800 */
[----:B------:R-:W2:Y:S04]  /*54510*/  LDL.LU R27, [R1+0x38c] ;  /* 0x00038c00011b7983 */ /* 0x000ea80000300800 */
[----:B------:R-:W4:Y:S04]  /*54520*/  LDL.LU R8, [R1+0x4b0] ;  /* 0x0004b00001087983 */ /* 0x000f280000300800 */
[----:B------:R-:W4:Y:S04]  /*54530*/  LDL.LU R9, [R1+0x4b4] ;  /* 0x0004b40001097983 */ /* 0x000f280000300800 */
[----:B------:R-:W4:Y:S04]  /*54540*/  LDL.LU R10, [R1+0x4b8] ;  /* 0x0004b800010a7983 */ /* 0x000f280000300800 */
[----:B------:R-:W4:Y:S04]  /*54550*/  LDL.LU R11, [R1+0x4bc] ;  /* 0x0004bc00010b7983 */ /* 0x000f280000300800 */
[----:B--2---:R-:W-:Y:S04]  /*54560*/  STL.64 [R1+0x3840], R26 ;  /* 0x0038401a01007387 */ /* 0x004fe80000100a00 */
[----:B---3--:R0:W-:Y:S04]  /*54570*/  STL.64 [R1+0x3838], R24 ;  /* 0x0038381801007387 */ /* 0x0081e80000100a00 */
[----:B0-----:R-:W2:Y:S04]  /*54580*/  LDL.LU R24, [R1+0x3a0] ;  /* 0x0003a00001187983 */ /* 0x001ea80000300800 */
[----:B------:R-:W2:Y:S04]  /*54590*/  LDL.LU R25, [R1+0x3a4] ;  /* 0x0003a40001197983 */ /* 0x000ea80000300800 */
[----:B------:R-:W3:Y:S04]  /*545a0*/  LDL.LU R26, [R1+0x3a8] ;  /* 0x0003a800011a7983 */ /* 0x000ee80000300800 */
[----:B------:R-:W3:Y:S01]  /*545b0*/  LDL.LU R27, [R1+0x3ac] ;  /* 0x0003ac00011b7983 */ /* 0x000ee20000300800 */
[----:B------:R-:W-:-:S02]  /*545c0*/  IMAD R16, R16, 0x100, R12 ;  /* 0x0000010010107824 */ /* 0x000fc400078e020c */
[----:B------:R-:W-:Y:S01]  /*545d0*/  IMAD R17, R17, 0x100, R13 ;  /* 0x0000010011117824 */ /* 0x000fe200078e020d */
[----:B---3--:R-:W-:Y:S04]  /*545e0*/  STL.64 [R1+0x3850], R26 ;  /* 0x0038501a01007387 */ /* 0x008fe80000100a00 */
[----:B--2---:R0:W-:Y:S04]  /*545f0*/  STL.64 [R1+0x3848], R24 ;  /* 0x0038481801007387 */ /* 0x0041e80000100a00 */
[----:B0-----:R-:W2:Y:S04]  /*54600*/  LDL.LU R24, [R1+0x3c0] ;  /* 0x0003c00001187983 */ /* 0x001ea80000300800 */
[----:B------:R-:W2:Y:S04]  /*54610*/  LDL.LU R25, [R1+0x3c4] ;  /* 0x0003c40001197983 */ /* 0x000ea80000300800 */
[----:B------:R-:W2:Y:S04]  /*54620*/  LDL.LU R26, [R1+0x3c8] ;  /* 0x0003c800011a7983 */ /* 0x000ea80000300800 */
[----:B------:R-:W2:Y:S04]  /*54630*/  LDL.LU R27, [R1+0x3cc] ;  /* 0x0003cc00011b7983 */ /* 0x000ea80000300800 */
[----:B------:R-:W3:Y:S04]  /*54640*/  LDL.LU R12, [R1+0x388c] ;  /* 0x00388c00010c7983 */ /* 0x000ee80000300800 */
[----:B------:R-:W3:Y:S02]  /*54650*/  LDL.LU R13, [R1+0x3888] ;  /* 0x00388800010d7983 */ /* 0x000ee40000300800 */
[----:B---3--:R-:W-:-:S15]  /*54660*/  HMMA.16816.F32 R20, R4, R12, R20 ;  /* 0x0000000c0414723c */ /* 0x008fde0000001814 */
[----:B------:R-:W-:-:S08]  /*54670*/  NOP ;  /* 0x0000000000007918 */ /* 0x000fd00000000000 */
[----:B------:R-:W-:Y:S04]  /*54680*/  STL.64 [R1+0x3d0], R20 ;  /* 0x0003d01401007387 */ /* 0x000fe80000100a00 */
[----:B------:R0:W-:Y:S04]  /*54690*/  STL.64 [R1+0x3d8], R22 ;  /* 0x0003d81601007387 */ /* 0x0001e80000100a00 */
[----:B0-----:R-:W3:Y:S04]  /*546a0*/  LDL.LU.64 R22, [R1+0x3880] ;  /* 0x0038800001167983 */ /* 0x001ee80000300a00 */
[----:B------:R-:W3:Y:S04]  /*546b0*/  LDL.LU.64 R20, [R1+0x3878] ;  /* 0x0038780001147983 */ /* 0x000ee80000300a00 */
[----:B------:R0:W-:Y:S04]  /*546c0*/  STL [R1+0x378c], R12 ;  /* 0x00378c0c01007387 */ /* 0x0001e80000100800 */
[----:B0-----:R-:W4:Y:S04]  /*546d0*/  LDL.LU R12, [R1+0xd98] ;  /* 0x000d9800010c7983 */ /* 0x001f280000300800 */
[----:B------:R-:W-:Y:S01]  /*546e0*/  STL [R1+0x3788], R13 ;  /* 0x0037880d01007387 */ /* 0x000fe20000100800 */
[----:B---3--:R-:W-:-:S15]  /*546f0*/  HMMA.16816.F32 R20, R4, R14, R20 ;  /* 0x0000000e0414723c */ /* 0x008fde0000001814 */
[----:B------:R-:W-:-:S08]  /*54700*/  NOP ;  /* 0x0000000000007918 */ /* 0x000fd00000000000 */
[----:B------:R-:W-:Y:S04]  /*54710*/  STL.64 [R1+0x4c0], R20 ;  /* 0x0004c01401007387 */ /* 0x000fe80000100a00 */
[----:B------:R0:W-:Y:S04]  /*54720*/  STL.64 [R1+0x4c8], R22 ;  /* 0x0004c81601007387 */ /* 0x0001e80000100a00 */
[----:B0-----:R-:W3:Y:S04]  /*54730*/  LDL.LU.64 R22, [R1+0x3870] ;  /* 0x0038700001167983 */ /* 0x001ee80000300a00 */
[----:B------:R-:W2:Y:S04]  /*54740*/  LDL.LU.64 R20, [R1+0x3868] ;  /* 0x0038680001147983 */ /* 0x000ea80000300a00 */
[----:B------:R0:W-:Y:S01]  /*54750*/  STL [R1+0x3774], R14 ;  /* 0x0037740e01007387 */ /* 0x0001e20000100800 */
[----:B----4-:R-:W-:-:S03]  /*54760*/  IMAD R18, R18, 0x100, R12 ;  /* 0x0000010012127824 */ /* 0x010fc600078e020c */
[----:B------:R1:W-:Y:S04]  /*54770*/  STL [R1+0x3770], R15 ;  /* 0x0037700f01007387 */ /* 0x0003e80000100800 */
[----:B------:R-:W4:Y:S04]  /*54780*/  LDL.LU R12, [R1+0x320] ;  /* 0x00032000010c7983 */ /* 0x000f280000300800 */
[----:B------:R-:W4:Y:S04]  /*54790*/  LDL.LU R13, [R1+0x324] ;  /* 0x00032400010d7983 */ /* 0x000f280000300800 */
[----:B0-----:R-:W4:Y:S04]  /*547a0*/  LDL.LU R14, [R1+0x328] ;  /* 0x00032800010e7983 */ /* 0x001f280000300800 */
[----:B-1----:R-:W4:Y:S01]  /*547b0*/  LDL.LU R15, [R1+0x32c] ;  /* 0x00032c00010f7983 */ /* 0x002f220000300800 */
[----:B--2---:R-:W-:-:S15]  /*547c0*/  HMMA.16816.F32 R8, R4, R20, R8 ;  /* 0x000000140408723c */ /* 0x004fde0000001808 */
[----:B------:R-:W-:-:S08]  /*547d0*/  NOP ;  /* 0x0000000000007918 */ /* 0x000fd00000000000 */
[----:B------:R-:W-:Y:S04]  /*547e0*/  STL.64 [R1+0x410], R8 ;  /* 0x0004100801007387 */ /* 0x000fe80000100a00 */
[----:B------:R0:W-:Y:S04]  /*547f0*/  STL.64 [R1+0x418], R10 ;  /* 0x0004180a01007387 */ /* 0x0001e80000100a00 */
[----:B0-----:R-:W2:Y:S04]  /*54800*/  LDL.LU.64 R10, [R1+0x3860] ;  /* 0x00386000010a7983 */ /* 0x001ea80000300a00 */
[----:B------:R-:W3:Y:S01]  /*54810*/  LDL.LU.64 R8, [R1+0x3858] ;  /* 0x0038580001087983 */ /* 0x000ee20000300a00 */
[----:B------:R-:W-:Y:S01]  /*54820*/  IMAD R19, R19, 0x100, R0 ;  /* 0x0000010013137824 */ /* 0x000fe200078e0200 */
[----:B------:R-:W-:-:S02]  /*54830*/  F2FP.F16.E4M3.UNPACK_B R16, R16 ;  /* 0x00000010ff10723e */ /* 0x000fc400020006ff */
[----:B------:R-:W-:Y:S02]  /*54840*/  F2FP.F16.E4M3.UNPACK_B R17, R17 ;  /* 0x00000011ff11723e */ /* 0x000fe400020006ff */
[----:B------:R-:W-:Y:S01]  /*54850*/  F2FP.F16.E4M3.UNPACK_B R18, R18 ;  /* 0x00000012ff12723e */ /* 0x000fe200020006ff */
[----:B---3--:R-:W-:Y:S01]  /*54860*/  HMMA.16816.F32 R4, R4, R8, R24 ;  /* 0x000000080404723c */ /* 0x008fe20000001818 */
[----:B------:R-:W2:Y:S04]  /*54870*/  LDL.LU.64 R26, [R1+0x3850] ;  /* 0x00385000011a7983 */ /* 0x000ea80000300a00 */
[----:B------:R-:W2:Y:S01]  /*54880*/  LDL.LU.64 R24, [R1+0x3848] ;  /* 0x0038480001187983 */ /* 0x000ea20000300a00 */
[----:B------:R-:W-:-:S15]  /*54890*/  F2FP.F16.E4M3.UNPACK_B R19, R19 ;  /* 0x00000013ff13723e */ /* 0x000fde00020006ff */
[----:B------:R-:W-:-:S02]  /*548a0*/  NOP ;  /* 0x0000000000007918 */ /* 0x000fc40000000000 */
[----:B------:R-:W-:Y:S04]  /*548b0*/  STL.64 [R1+0x3c0], R4 ;  /* 0x0003c00401007387 */ /* 0x000fe80000100a00 */
[----:B------:R0:W-:Y:S04]  /*548c0*/  STL.64 [R1+0x3c8], R6 ;  /* 0x0003c80601007387 */ /* 0x0001e80000100a00 */
[----:B0-----:R-:W3:Y:S01]  /*548d0*/  LDL.LU.64 R6, [R1+0x18] ;  /* 0x0000180001067983 */ /* 0x001ee20000300a00 */
[----:B--2---:R-:W-:Y:S03]  /*548e0*/  HMMA.16816.F32 R8, R16, R10, R24 ;  /* 0x0000000a1008723c */ /* 0x004fe60000001818 */
[----:B------:R-:W2:Y:S04]  /*548f0*/  LDL.LU.64 R26, [R1+0x3840] ;  /* 0x00384000011a7983 */ /* 0x000ea80000300a00 */
[----:B------:R-:W2:-:S15]  /*54900*/  LDL.LU.64 R24, [R1+0x3838] ;  /* 0x0038380001187983 */ /* 0x000e9e0000300a00 */
[----:B------:R-:W-:-:S01]  /*54910*/  NOP ;  /* 0x0000000000007918 */ /* 0x000fc20000000000 */
        /* <DEDUP_REMOVED lines=20> */
[----:B---3--:R-:W-:Y:S01]  /*54a60*/  HMMA.16816.F32 R8, R16, R10, R24 ;  /* 0x0000000a1008723c */ /* 0x008fe20000001818 */
[----:B------:R-:W2:Y:S04]  /*54a70*/  LDL.LU.64 R26, [R1+0x3800] ;  /* 0x00380000011a7983 */ /* 0x000ea80000300a00 */
[----:B------:R-:W2:-:S15]  /*54a80*/  LDL.LU.64 R24, [R1+0x37f8] ;  /* 0x0037f80001187983 */ /* 0x000e9e0000300a00 */
[----:B------:R-:W-:-:S03]  /*54a90*/  NOP ;  /* 0x0000000000007918 */ /* 0x000fc60000000000 */
        /* <DEDUP_REMOVED lines=8> */
[----:B------:R0:W-:Y:S04]  /*54b20*/  STL.64 [R1+0x348], R10 ;  /* 0x0003480a01007387 */ /* 0x0001e80000100a00 */
[----:B0-----:R-:W3:Y:S04]  /*54b30*/  LDL.LU.64 R10, [R1+0x37e0] ;  /* 0x0037e000010a7983 */ /* 0x001ee80000300a00 */
[----:B------:R-:W3:Y:S04]  /*54b40*/  LDL.LU.64 R8, [R1+0x37d8] ;  /* 0x0037d80001087983 */ /* 0x000ee80000300a00 */
[----:B------:R-:W2:Y:S02]  /*54b50*/  LDL.LU.64 R28, [R1+0x37d0] ;  /* 0x0037d000011c7983 */ /* 0x000ea40000300a00 */
[----:B--2---:R-:W-:-:S15]  /*54b60*/  HMMA.16816.F32 R24, R16, R28, R24 ;  /* 0x0000001c1018723c */ /* 0x004fde0000001818 */
[----:B------:R-:W-:-:S08]  /*54b70*/  NOP ;  /* 0x0000000000007918 */ /* 0x000fd00000000000 */
[----:B------:R-:W-:Y:S04]  /*54b80*/  STL.64 [R1+0x310], R24 ;  /* 0x0003101801007387 */ /* 0x000fe80000100a00 */
[----:B------:R0:W-:Y:S04]  /*54b90*/  STL.64 [R1+0x318], R26 ;  /* 0x0003181a01007387 */ /* 0x0001e80000100a00 */
[----:B0-----:R-:W4:Y:S04]  /*54ba0*/  LDL.LU.64 R26, [R1+0x37c8] ;  /* 0x0037c800011a7983 */ /* 0x001f280000300a00 */
[----:B------:R-:W3:Y:S01]  /*54bb0*/  LDL.LU.64 R24, [R1+0x37c0] ;  /* 0x0037c00001187983 */ /* 0x000ee20000300a00 */
[C---:B----4-:R-:W-:Y:S06]  /*54bc0*/  HMMA.16816.F32 R12, R16.reuse, R26, R12 ;  /* 0x0000001a100c723c */ /* 0x050fec000000180c */
[----:B---3--:R-:W-:Y:S01]  /*54bd0*/  HMMA.16816.F32 R8, R16, R24, R8 ;  /* 0x000000181008723c */ /* 0x008fe20000001808 */
[----:B------:R-:W-:-:S15]  /*54be0*/  STL.64 [R1+0x3708], R26 ;  /* 0x0037081a01007387 */ /* 0x000fde0000100a00 */
[----:B------:R-:W-:-:S01]  /*54bf0*/  NOP ;  /* 0x0000000000007918 */ /* 0x000fc20000000000 */
[----:B------:R-:W-:Y:S04]  /*54c00*/  STL.64 [R1+0x300], R12 ;  /* 0x0003000c01007387 */ /* 0x000fe80000100a00 */
[----:B------:R-:W-:Y:S04]  /*54c10*/  STL.64 [R1+0x308], R14 ;  /* 0x0003080e01007387 */ /* 0x000fe80000100a00 */
[----:B------:R0:W-:Y:S04]  /*54c20*/  STL.64 [R1+0x2f0], R8 ;  /* 0x0002f00801007387 */ /* 0x0001e80000100a00 */
[----:B------:R1:W-:Y:S04]  /*54c30*/  STL.64 [R1+0x2f8], R10 ;  /* 0x0002f80a01007387 */ /* 0x0003e80000100a00 */
[----:B------:R-:W-:Y:S04]  /*54c40*/  STL.64 [R1+0x3700], R24 ;  /* 0x0037001801007387 */ /* 0x000fe80000100a00 */
        /* <DEDUP_REMOVED lines=9> */
[----:B------:R-:W2:Y:S01]  /*54ce0*/  LDL.LU R11, [R1+0x2ec] ;  /* 0x0002ec00010b7983 */ /* 0x000ea20000300800 */
[----:B------:R-:W-:-:S02]  /*54cf0*/  IMAD.MOV.U32 R26, RZ, RZ, R7 ;  /* 0x000000ffff1a7224 */ /* 0x000fc400078e0007 */
[----:B------:R-:W-:Y:S02]  /*54d00*/  IMAD.MOV.U32 R27, RZ, RZ, R6 ;  /* 0x000000ffff1b7224 */ /* 0x000fe400078e0006 */
[----:B------:R-:W-:Y:S02]  /*54d10*/  IMAD.MOV.U32 R24, RZ, RZ, R5 ;  /* 0x000000ffff187224 */ /* 0x000fe400078e0005 */
[----:B------:R-:W-:Y:S01]  /*54d20*/  IMAD.MOV.U32 R25, RZ, RZ, R4 ;  /* 0x000000ffff197224 */ /* 0x000fe200078e0004 */
[----:B------:R-:W3:Y:S04]  /*54d30*/  LDL.LU R14, [R1+0xdb8] ;  /* 0x000db800010e7983 */ /* 0x000ee80000300800 */
[----:B------:R-:W4:Y:S04]  /*54d40*/  LDL.LU R6, [R1+0xdb4] ;  /* 0x000db40001067983 */ /* 0x000f280000300800 */
[----:B------:R-:W3:Y:S04]  /*54d50*/  LDL.LU R15, [R1+0xdc0] ;  /* 0x000dc000010f7983 */ /* 0x000ee80000300800 */
[----:B------:R-:W4:Y:S04]  /*54d60*/  LDL.LU R7, [R1+0xdbc] ;  /* 0x000dbc0001077983 */ /* 0x000f280000300800 */
        /* <DEDUP_REMOVED lines=12> */
[----:B------:R-:W4:Y:S04]  /*54e30*/  LDL.LU R12, [R1+0xda8] ;  /* 0x000da800010c7983 */ /* 0x000f280000300800 */
[----:B------:R-:W2:Y:S04]  /*54e40*/  LDL.LU R4, [R1+0xda4] ;  /* 0x000da40001047983 */ /* 0x000ea80000300800 */
[----:B------:R-:W4:Y:S04]  /*54e50*/  LDL.LU R13, [R1+0xdb0] ;  /* 0x000db000010d7983 */ /* 0x000f280000300800 */
[----:B---3--:R-:W-:Y:S04]  /*54e60*/  STL.64 [R1+0x3798], R14 ;  /* 0x0037980e01007387 */ /* 0x008fe80000100a00 */
[----:B----4-:R0:W-:Y:S04]  /*54e70*/  STL.64 [R1+0x3790], R12 ;  /* 0x0037900c01007387 */ /* 0x0101e80000100a00 */
[----:B0-----:R-:W3:Y:S04]  /*54e80*/  LDL.LU R12, [R1+0x290] ;  /* 0x00029000010c7983 */ /* 0x001ee80000300800 */
[----:B------:R-:W3:Y:S04]  /*54e90*/  LDL.LU R13, [R1+0x294] ;  /* 0x00029400010d7983 */ /* 0x000ee80000300800 */
[----:B------:R-:W3:Y:S04]  /*54ea0*/  LDL.LU R14, [R1+0x298] ;  /* 0x00029800010e7983 */ /* 0x000ee80000300800 */
[----:B------:R-:W3:Y:S04]  /*54eb0*/  LDL.LU R15, [R1+0x29c] ;  /* 0x00029c00010f7983 */ /* 0x000ee80000300800 */
[----:B------:R-:W4:Y:S04]  /*54ec0*/  LDL.LU R5, [R1+0xdac] ;  /* 0x000dac0001057983 */ /* 0x000f280000300800 */
[----:B------:R-:W-:Y:S04]  /*54ed0*/  STL.64 [R1+0x3768], R22 ;  /* 0x0037681601007387 */ /* 0x000fe80000100a00 */
[----:B------:R0:W-:Y:S04]  /*54ee0*/  STL.64 [R1+0x3760], R20 ;  /* 0x0037601401007387 */ /* 0x0001e80000100a00 */
        /* <DEDUP_REMOVED lines=14> */
[----:B------:R-:W4:Y:S02]  /*54fd0*/  LDL.LU.64 R8, [R1+0x37a0] ;  /* 0x0037a00001087983 */ /* 0x000f240000300a00 */
[----:B----4-:R-:W-:-:S15]  /*54fe0*/  HMMA.16816.F32 R24, R16, R8, R24 ;  /* 0x000000081018723c */ /* 0x010fde0000001818 */
[----:B------:R-:W-:-:S08]  /*54ff0*/  NOP ;  /* 0x0000000000007918 */ /* 0x000fd00000000000 */
[----:B------:R0:W-:Y:S04]  /*55000*/  STL.64 [R1+0x280], R24 ;  /* 0x0002801801007387 */ /* 0x0001e80000100a00 */
[----:B------:R1:W-:Y:S04]  /*55010*/  STL.64 [R1+0x288], R26 ;  /* 0x0002881a01007387 */ /* 0x0003e80000100a00 */
[----:B0-----:R-:W4:Y:S04]  /*55020*/  LDL.LU R24, [R1+0x1d0] ;  /* 0x0001d00001187983 */ /* 0x001f280000300800 */
[----:B------:R-:W4:Y:S04]  /*55030*/  LDL.LU R25, [R1+0x1d4] ;  /* 0x0001d40001197983 */ /* 0x000f280000300800 */
[----:B-1----:R-:W2:Y:S04]  /*55040*/  LDL.LU R26, [R1+0x1d8] ;  /* 0x0001d800011a7983 */ /* 0x002ea80000300800 */
[----:B------:R-:W2:Y:S01]  /*55050*/  LDL.LU R27, [R1+0x1dc] ;  /* 0x0001dc00011b7983 */ /* 0x000ea20000300800 */
[----:B---3--:R-:W-:Y:S03]  /*55060*/  HMMA.16816.F32 R12, R16, R10, R12 ;  /* 0x0000000a100c723c */ /* 0x008fe6000000180c */
        /* <DEDUP_REMOVED lines=12> */
[----:B0-----:R-:W2:Y:S04]  /*55130*/  LDL.LU R8, [R1+0x180] ;  /* 0x0001800001087983 */ /* 0x001ea80000300800 */
[----:B------:R-:W2:Y:S04]  /*55140*/  LDL.LU R9, [R1+0x184] ;  /* 0x0001840001097983 */ /* 0x000ea80000300800 */
[----:B------:R-:W2:Y:S04]  /*55150*/  LDL.LU R10, [R1+0x188] ;  /* 0x00018800010a7983 */ /* 0x000ea80000300800 */
[----:B------:R-:W2:Y:S01]  /*55160*/  LDL.LU R11, [R1+0x18c] ;  /* 0x00018c00010b7983 */ /* 0x000ea20000300800 */
[----:B----4-:R-:W-:-:S02]  /*55170*/  IMAD R4, R4, 0x100, R12 ;  /* 0x0000010004047824 */ /* 0x010fc400078e020c */
[----:B------:R-:W-:Y:S01]  /*55180*/  IMAD R5, R5, 0x100, R13 ;  /* 0x0000010005057824 */ /* 0x000fe200078e020d */
[----:B------:R-:W4:Y:S04]  /*55190*/  LDL.LU R12, [R1+0x378c] ;  /* 0x00378c00010c7983 */ /* 0x000f280000300800 */
[----:B------:R-:W4:Y:S01]  /*551a0*/  LDL.LU R13, [R1+0x3788] ;  /* 0x00378800010d7983 */ /* 0x000f220000300800 */
[----:B---3--:R-:W-:Y:S02]  /*551b0*/  IMAD R6, R6, 0x100, R14 ;  /* 0x0000010006067824 */ /* 0x008fe400078e020e */
[----:B------:R-:W-:Y:S01]  /*551c0*/  IMAD R7, R7, 0x100, R15 ;  /* 0x0000010007077824 */ /* 0x000fe200078e020f */
[----:B----4-:R-:W-:-:S15]  /*551d0*/  HMMA.16816.F32 R20, R16, R12, R20 ;  /* 0x0000000c1014723c */ /* 0x010fde0000001814 */
[----:B------:R-:W-:-:S08]  /*551e0*/  NOP ;  /* 0x0000000000007918 */ /* 0x000fd00000000000 */
[----:B------:R-:W-:Y:S04]  /*551f0*/  STL.64 [R1+0x240], R20 ;  /* 0x0002401401007387 */ /* 0x000fe80000100a00 */
[----:B------:R0:W-:Y:S04]  /*55200*/  STL.64 [R1+0x248], R22 ;  /* 0x0002481601007387 */ /* 0x0001e80000100a00 */
[----:B0-----:R-:W3:Y:S04]  /*55210*/  LDL.LU.64 R22, [R1+0x3780] ;  /* 0x0037800001167983 */ /* 0x001ee80000300a00 */
[----:B------:R-:W3:Y:S04]  /*55220*/  LDL.LU.64 R20, [R1+0x3778] ;  /* 0x0037780001147983 */ /* 0x000ee80000300a00 */
[----:B------:R-:W3:Y:S04]  /*55230*/  LDL.LU R14, [R1+0x3774] ;  /* 0x00377400010e7983 */ /* 0x000ee80000300800 */
[----:B------:R-:W3:Y:S02]  /*55240*/  LDL.LU R15, [R1+0x3770] ;  /* 0x00377000010f7983 */ /* 0x000ee40000300800 */
[----:B---3--:R-:W-:-:S15]  /*55250*/  HMMA.16816.F32 R20, R16, R14, R20 ;  /* 0x0000000e1014723c */ /* 0x008fde0000001814 */
[----:B------:R-:W-:-:S08]  /*55260*/  NOP ;  /* 0x0000000000007918 */ /* 0x000fd00000000000 */
[----:B------:R-:W-:Y:S04]  /*55270*/  STL.64 [R1+0x2d0], R20 ;  /* 0x0002d01401007387 */ /* 0x000fe80000100a00 */
[----:B------:R0:W-:Y:S04]  /*55280*/  STL.64 [R1+0x2d8], R22 ;  /* 0x0002d81601007387 */ /* 0x0001e80000100a00 */
[----:B0-----:R-:W3:Y:S04]  /*55290*/  LDL.LU.64 R22, [R1+0x3768] ;  /* 0x0037680001167983 */ /* 0x001ee80000300a00 */
[----:B------:R-:W2:Y:S04]  /*552a0*/  LDL.LU.64 R20, [R1+0x3760] ;  /* 0x0037600001147983 */ /* 0x000ea80000300a00 */
        /* <DEDUP_REMOVED lines=12> */
[----:B---3--:R0:W-:Y:S04]  /*55370*/  STL.64 [R1+0x36e8], R22 ;  /* 0x0036e81601007387 */ /* 0x0081e80000100a00 */
[----:B0-----:R-:W3:Y:S04]  /*55380*/  LDL.LU R22, [R1+0x28] ;  /* 0x0000280001167983 */ /* 0x001ee80000300800 */
[----:B------:R-:W3:Y:S04]  /*55390*/  LDL.LU R23, [R1+0x2c] ;  /* 0x00002c0001177983 */ /* 0x000ee80000300800 */
[----:B------:R0:W-:Y:S04]  /*553a0*/  STL.64 [R1+0x36e0], R20 ;  /* 0x0036e01401007387 */ /* 0x0001e80000100a00 */
[----:B0-----:R-:W2:Y:S04]  /*553b0*/  LDL R20, [R1+0x20] ;  /* 0x0000200001147983 */ /* 0x001ea80000100800 */
[----:B------:R-:W2:Y:S02]  /*553c0*/  LDL R21, [R1+0x24] ;  /* 0x0000240001157983 */ /* 0x000ea40000100800 */
[----:B--2---:R-:W-:Y:S02]  /*553d0*/  HMMA.16816.F32 R16, R16, R20, R24 ;  /* 0x000000141010723c */ /* 0x004fe40000001818 */
[----:B------:R-:W2:Y:S04]  /*553e0*/  LDL.LU.64 R26, [R1+0x3748] ;  /* 0x00374800011a7983 */ /* 0x000ea80000300a00 */
[----:B------:R-:W4:-:S15]  /*553f0*/  LDL.LU.64 R24, [R1+0x3740] ;  /* 0x0037400001187983 */ /* 0x000f1e0000300a00 */
[----:B------:R-:W-:-:S02]  /*55400*/  NOP ;  /* 0x0000000000007918 */ /* 0x000fc40000000000 */
[----:B------:R0:W-:Y:S04]  /*55410*/  STL.64 [R1+0x230], R16 ;  /* 0x0002301001007387 */ /* 0x0001e80000100a00 */
[----:B------:R1:W-:Y:S04]  /*55420*/  STL.64 [R1+0x238], R18 ;  /* 0x0002381201007387 */ /* 0x0003e80000100a00 */
        /* <DEDUP_REMOVED lines=8> */
[----:B---3--:R-:W-:Y:S01]  /*554b0*/  HMMA.16816.F32 R20, R4, R22, R16 ;  /* 0x000000160414723c */ /* 0x008fe20000001810 */
[----:B------:R-:W3:-:S15]  /*554c0*/  LDL.LU R17, [R1+0xdcc] ;  /* 0x000dcc0001117983 */ /* 0x000ede0000300800 */
[----:B------:R-:W-:-:S07]  /*554d0*/  NOP ;  /* 0x0000000000007918 */ /* 0x000fce0000000000 */
[----:B------:R-:W-:Y:S04]  /*554e0*/  STL.64 [R1+0x220], R20 ;  /* 0x0002201401007387 */ /* 0x000fe80000100a00 */
[----:B------:R-:W-:Y:S04]  /*554f0*/  STL.64 [R1+0x228], R22 ;  /* 0x0002281601007387 */ /* 0x000fe80000100a00 */
[----:B------:R-:W3:Y:S01]  /*55500*/  LDL.LU R18, [R1+0xdd4] ;  /* 0x000dd40001127983 */ /* 0x000ee20000300800 */
[C---:B----4-:R-:W-:Y:S06]  /*55510*/  HMMA.16816.F32 R12, R4.reuse, R24, R12 ;  /* 0x00000018040c723c */ /* 0x050fec000000180c */
[----:B--2---:R-:W-:-:S15]  /*55520*/  HMMA.16816.F32 R8, R4, R26, R8 ;  /* 0x0000001a0408723c */ /* 0x004fde0000001808 */
[----:B------:R-:W-:-:S02]  /*55530*/  NOP ;  /* 0x0000000000007918 */ /* 0x000fc40000000000 */
[----:B------:R0:W-:Y:S04]  /*55540*/  STL.64 [R1+0x210], R12 ;  /* 0x0002100c01007387 */ /* 0x0001e80000100a00 */
[----:B------:R1:W-:Y:S04]  /*55550*/  STL.64 [R1+0x218], R14 ;  /* 0x0002180e01007387 */ /* 0x0003e80000100a00 */
[----:B---3--:R2:W-:Y:S04]  /*55560*/  STL [R1+0x3734], R18 ;  /* 0x0037341201007387 */ /* 0x0085e80000100800 */
[----:B------:R-:W-:Y:S04]  /*55570*/  STL [R1+0x3730], R17 ;  /* 0x0037301101007387 */ /* 0x000fe80000100800 */
[----:B0-----:R-:W3:Y:S04]  /*55580*/  LDL.LU R12, [R1+0x80] ;  /* 0x00008000010c7983 */ /* 0x001ee80000300800 */
[----:B------:R-:W-:Y:S04]  /*55590*/  STL.64 [R1+0x1f0], R8 ;  /* 0x0001f00801007387 */ /* 0x000fe80000100a00 */
[----:B------:R-:W-:Y:S04]  /*555a0*/  STL.64 [R1+0x1f8], R10 ;  /* 0x0001f80a01007387 */ /* 0x000fe80000100a00 */
[----:B------:R-:W3:Y:S04]  /*555b0*/  LDL.LU R13, [R1+0x84] ;  /* 0x00008400010d7983 */ /* 0x000ee80000300800 */
[----:B-1----:R-:W4:Y:S04]  /*555c0*/  LDL.LU R14, [R1+0x88] ;  /* 0x00008800010e7983 */ /* 0x002f280000300800 */
[----:B------:R-:W4:Y:S04]  /*555d0*/  LDL.LU R15, [R1+0x8c] ;  /* 0x00008c00010f7983 */ /* 0x000f280000300800 */
[----:B------:R-:W3:Y:S04]  /*555e0*/  LDL.LU R20, [R1+0x100] ;  /* 0x0001000001147983 */ /* 0x000ee80000300800 */
[----:B------:R-:W3:Y:S04]  /*555f0*/  LDL.LU R21, [R1+0x104] ;  /* 0x0001040001157983 */ /* 0x000ee80000300800 */
[----:B------:R-:W4:Y:S04]  /*55600*/  LDL.LU R22, [R1+0x108] ;  /* 0x0001080001167983 */ /* 0x000f280000300800 */
[----:B------:R-:W4:Y:S04]  /*55610*/  LDL.LU R23, [R1+0x10c] ;  /* 0x00010c0001177983 */ /* 0x000f280000300800 */
[----:B------:R-:W3:Y:S04]  /*55620*/  LDL.LU R24, [R1+0x130] ;  /* 0x0001300001187983 */ /* 0x000ee80000300800 */
[----:B------:R-:W3:Y:S04]  /*55630*/  LDL.LU R25, [R1+0x134] ;  /* 0x0001340001197983 */ /* 0x000ee80000300800 */
[----:B------:R-:W4:Y:S04]  /*55640*/  LDL.LU R26, [R1+0x138] ;  /* 0x00013800011a7983 */ /* 0x000f280000300800 */
[----:B------:R-:W4:Y:S04]  /*55650*/  LDL.LU R27, [R1+0x13c] ;  /* 0x00013c00011b7983 */ /* 0x000f280000300800 */
[----:B--2---:R-:W2:Y:S04]  /*55660*/  LDL.LU R18, [R1+0x8] ;  /* 0x0000080001127983 */ /* 0x004ea80000300800 */
[----:B------:R-:W2:Y:S04]  /*55670*/  LDL.LU R19, [R1+0xc] ;  /* 0x00000c0001137983 */ /* 0x000ea80000300800 */
[----:B----4-:R0:W-:Y:S04]  /*55680*/  STL.64 [R1+0x3718], R26 ;  /* 0x0037181a01007387 */ /* 0x0101e80000100a00 */
[----:B0-----:R-:W4:Y:S01]  /*55690*/  LDL.LU R26, [R1] ;  /* 0x00000000011a7983 */ /* 0x001f220000300800 */
[----:B------:R-:W-:-:S03]  /*556a0*/  IMAD.MOV.U32 R27, RZ, RZ, R0 ;  /* 0x000000ffff1b7224 */ /* 0x000fc600078e0000 */
[----:B---3--:R0:W-:Y:S04]  /*556b0*/  STL.64 [R1+0x3710], R24 ;  /* 0x0037101801007387 */ /* 0x0081e80000100a00 */
[----:B----4-:R1:W-:Y:S04]  /*556c0*/  STL.64 [R1+0x3738], R26 ;  /* 0x0037381a01007387 */ /* 0x0103e80000100a00 */
[----:B0-----:R-:W2:Y:S04]  /*556d0*/  LDL.LU R24, [R1+0x160] ;  /* 0x0001600001187983 */ /* 0x001ea80000300800 */
[----:B------:R-:W2:Y:S04]  /*556e0*/  LDL.LU R25, [R1+0x164] ;  /* 0x0001640001197983 */ /* 0x000ea80000300800 */
[----:B-1----:R-:W2:Y:S04]  /*556f0*/  LDL.LU R26, [R1+0x168] ;  /* 0x00016800011a7983 */ /* 0x002ea80000300800 */
        /* <DEDUP_REMOVED lines=17> */
[C---:B--2---:R-:W-:Y:S03]  /*55810*/  HMMA.16816.F32 R16, R4.reuse, R18, R24 ;  /* 0x000000120410723c */ /* 0x044fe60000001818 */
        /* <DEDUP_REMOVED lines=12> */
[----:B------:R-:W4:Y:S04]  /*558e0*/  LDL.LU.64 R26, [R1+0x3738] ;  /* 0x00373800011a7983 */ /* 0x000f280000300a00 */
[----:B------:R-:W-:Y:S04]  /*558f0*/  STL.64 [R1+0x1d0], R16 ;  /* 0x0001d01001007387 */ /* 0x000fe80000100a00 */
[----:B------:R0:W-:Y:S04]  /*55900*/  STL.64 [R1+0x1d8], R18 ;  /* 0x0001d81201007387 */ /* 0x0001e80000100a00 */
[----:B0-----:R-:W2:Y:S04]  /*55910*/  LDL.LU R18, [R1+0x3734] ;  /* 0x0037340001127983 */ /* 0x001ea80000300800 */
[----:B------:R-:W3:Y:S04]  /*55920*/  LDL.LU R17, [R1+0x3730] ;  /* 0x0037300001117983 */ /* 0x000ee80000300800 */
[----:B------:R-:W3:Y:S04]  /*55930*/  LDL.LU R16, [R1+0xdc4] ;  /* 0x000dc40001107983 */ /* 0x000ee80000300800 */
[----:B------:R-:W2:Y:S01]  /*55940*/  LDL.LU R19, [R1+0xddc] ;  /* 0x000ddc0001137983 */ /* 0x000ea20000300800 */
[C---:B----4-:R-:W-:Y:S03]  /*55950*/  HMMA.16816.F32 R24, R4.reuse, R26, R20 ;  /* 0x0000001a0418723c */ /* 0x050fe60000001814 */
[----:B--2---:R-:W-:Y:S04]  /*55960*/  STL.64 [R1+0x3698], R18 ;  /* 0x0036981201007387 */ /* 0x004fe80000100a00 */
[----:B---3--:R0:W-:Y:S04]  /*55970*/  STL.64 [R1+0x3690], R16 ;  /* 0x0036901001007387 */ /* 0x0081e80000100a00 */
[----:B0-----:R-:W2:Y:S04]  /*55980*/  LDL.LU R16, [R1+0x70] ;  /* 0x0000700001107983 */ /* 0x001ea80000300800 */
[----:B------:R-:W2:Y:S04]  /*55990*/  LDL.LU R17, [R1+0x74] ;  /* 0x0000740001117983 */ /* 0x000ea80000300800 */
[----:B------:R-:W2:Y:S04]  /*559a0*/  LDL.LU R18, [R1+0x78] ;  /* 0x0000780001127983 */ /* 0x000ea80000300800 */
[----:B------:R-:W2:Y:S04]  /*559b0*/  LDL.LU R19, [R1+0x7c] ;  /* 0x00007c0001137983 */ /* 0x000ea80000300800 */
[----:B------:R-:W3:Y:S04]  /*559c0*/  LDL.LU.64 R22, [R1+0x3728] ;  /* 0x0037280001167983 */ /* 0x000ee80000300a00 */
[----:B------:R-:W3:Y:S04]  /*559d0*/  LDL.LU.64 R20, [R1+0x3720] ;  /* 0x0037200001147983 */ /* 0x000ee80000300a00 */
        /* <DEDUP_REMOVED lines=9> */
[----:B------:R-:W4:Y:S04]  /*55a70*/  LDL.LU.64 R24, [R1+0x3700] ;  /* 0x0037000001187983 */ /* 0x000f280000300a00 */
[----:B------:R-:W2:Y:S01]  /*55a80*/  LDL.LU R29, [R1+0xdc8] ;  /* 0x000dc800011d7983 */ /* 0x000ea20000300800 */
[----:B---3--:R-:W-:-:S15]  /*55a90*/  HMMA.16816.F32 R20, R4, R26, R20 ;  /* 0x0000001a0414723c */ /* 0x008fde0000001814 */
[----:B------:R-:W-:-:S08]  /*55aa0*/  NOP ;  /* 0x0000000000007918 */ /* 0x000fd00000000000 */
[----:B------:R-:W-:Y:S04]  /*55ab0*/  STL.64 [R1+0x180], R20 ;  /* 0x0001801401007387 */ /* 0x000fe80000100a00 */
[----:B------:R0:W-:Y:S04]  /*55ac0*/  STL.64 [R1+0x188], R22 ;  /* 0x0001881601007387 */ /* 0x0001e80000100a00 */
[----:B0-----:R-:W4:Y:S04]  /*55ad0*/  LDL.LU.64 R22, [R1+0x36f8] ;  /* 0x0036f80001167983 */ /* 0x001f280000300a00 */
[----:B------:R-:W4:Y:S04]  /*55ae0*/  LDL.LU.64 R20, [R1+0x36f0] ;  /* 0x0036f00001147983 */ /* 0x000f280000300a00 */
[----:B------:R-:W3:Y:S04]  /*55af0*/  LDL.LU R26, [R1+0xdd0] ;  /* 0x000dd000011a7983 */ /* 0x000ee80000300800 */
[----:B------:R-:W3:Y:S01]  /*55b00*/  LDL.LU R27, [R1+0xdd8] ;  /* 0x000dd800011b7983 */ /* 0x000ee20000300800 */
[----:B----4-:R-:W-:-:S15]  /*55b10*/  HMMA.16816.F32 R20, R4, R24, R20 ;  /* 0x000000180414723c */ /* 0x010fde0000001814 */
[----:B------:R-:W-:-:S08]  /*55b20*/  NOP ;  /* 0x0000000000007918 */ /* 0x000fd00000000000 */
[----:B------:R-:W-:Y:S04]  /*55b30*/  STL.64 [R1+0x160], R20 ;  /* 0x0001601401007387 */ /* 0x000fe80000100a00 */
[----:B------:R0:W-:Y:S04]  /*55b40*/  STL.64 [R1+0x168], R22 ;  /* 0x0001681601007387 */ /* 0x0001e80000100a00 */
[----:B0-----:R-:W4:Y:S04]  /*55b50*/  LDL.LU.64 R22, [R1+0x36e8] ;  /* 0x0036e80001167983 */ /* 0x001f280000300a00 */
[----:B------:R-:W2:Y:S04]  /*55b60*/  LDL.LU.64 R20, [R1+0x36e0] ;  /* 0x0036e00001147983 */ /* 0x000ea80000300a00 */
[----:B------:R-:W4:Y:S04]  /*55b70*/  LDL.LU R25, [R1+0xde0] ;  /* 0x000de00001197983 */ /* 0x000f280000300800 */
[----:B---3--:R-:W-:Y:S04]  /*55b80*/  STL.64 [R1+0x3688], R26 ;  /* 0x0036881a01007387 */ /* 0x008fe80000100a00 */
[----:B----4-:R0:W-:Y:S04]  /*55b90*/  STL [R1+0x3680], R25 ;  /* 0x0036801901007387 */ /* 0x0101e80000100800 */
[----:B------:R-:W3:Y:S01]  /*55ba0*/  LDL.LU R24, [R1+0x50] ;  /* 0x0000500001187983 */ /* 0x000ee20000300800 */
[C---:B------:R-:W-:Y:S03]  /*55bb0*/  HMMA.16816.F32 R8, R4.reuse, R22, R8 ;  /* 0x000000160408723c */ /* 0x040fe60000001808 */
[----:B0-----:R-:W3:Y:S04]  /*55bc0*/  LDL.LU R25, [R1+0x54] ;  /* 0x0000540001197983 */ /* 0x001ee80000300800 */
[----:B------:R-:W3:Y:S04]  /*55bd0*/  LDL.LU R26, [R1+0x58] ;  /* 0x00005800011a7983 */ /* 0x000ee80000300800 */
[----:B------:R-:W3:Y:S04]  /*55be0*/  LDL.LU R27, [R1+0x5c] ;  /* 0x00005c00011b7983 */ /* 0x000ee80000300800 */
[----:B------:R-:W4:Y:S08]  /*55bf0*/  LDL R23, [R1+0x780] ;  /* 0x0007800001177983 */ /* 0x000f300000100800 */
[----:B------:R-:W-:Y:S04]  /*55c00*/  STL.64 [R1+0x130], R8 ;  /* 0x0001300801007387 */ /* 0x000fe80000100a00 */
[----:B------:R-:W-:Y:S04]  /*55c10*/  STL.64 [R1+0x138], R10 ;  /* 0x0001380a01007387 */ /* 0x000fe80000100a00 */
[----:B----4-:R-:W0:Y:S04]  /*55c20*/  LDSM.16.M88.4 R8, [R23+UR4] ;  /* 0x000000041708783b */ /* 0x010e280008000200 */
[----:B0-----:R-:W-:Y:S04]  /*55c30*/  STL.64 [R1+0x750], R8 ;  /* 0x0007500801007387 */ /* 0x001fe80000100a00 */
[----:B------:R0:W-:Y:S04]  /*55c40*/  STL.64 [R1+0x758], R10 ;  /* 0x0007580a01007387 */ /* 0x0001e80000100a00 */
[----:B0-----:R-:W4:Y:S04]  /*55c50*/  LDL.LU.64 R10, [R1+0x36d8] ;  /* 0x0036d800010a7983 */ /* 0x001f280000300a00 */
[----:B------:R-:W4:Y:S02]  /*55c60*/  LDL.LU.64 R8, [R1+0x36d0] ;  /* 0x0036d00001087983 */ /* 0x000f240000300a00 */
[----:B----4-:R-:W-:-:S15]  /*55c70*/  HMMA.16816.F32 R8, R4, R2, R8 ;  /* 0x000000020408723c */ /* 0x010fde0000001808 */
[----:B------:R-:W-:-:S08]  /*55c80*/  NOP ;  /* 0x0000000000007918 */ /* 0x000fd00000000000 */
[----:B------:R-:W-:Y:S04]  /*55c90*/  STL.64 [R1+0x110], R8 ;  /* 0x0001100801007387 */ /* 0x000fe80000100a00 */
[----:B------:R-:W-:Y:S04]  /*55ca0*/  STL.64 [R1+0x118], R10 ;  /* 0x0001180a01007387 */ /* 0x000fe80000100a00 */
[----:B------:R-:W0:Y:S04]  /*55cb0*/  LDSM.16.M88.4 R8, [R23+UR4+0x800] ;  /* 0x000800041708783b */ /* 0x000e280008000200 */
[----:B0-----:R-:W-:Y:S04]  /*55cc0*/  STL.64 [R1+0x770], R8 ;  /* 0x0007700801007387 */ /* 0x001fe80000100a00 */
[----:B------:R0:W-:Y:S04]  /*55cd0*/  STL.64 [R1+0x778], R10 ;  /* 0x0007780a01007387 */ /* 0x0001e80000100a00 */
[----:B0-----:R-:W4:Y:S04]  /*55ce0*/  LDL.LU.64 R10, [R1+0x36c8] ;  /* 0x0036c800010a7983 */ /* 0x001f280000300a00 */
[----:B------:R-:W2:Y:S02]  /*55cf0*/  LDL.LU.64 R8, [R1+0x36c0] ;  /* 0x0036c00001087983 */ /* 0x000ea40000300a00 */
[----:B--2---:R-:W-:-:S15]  /*55d00*/  HMMA.16816.F32 R12, R4, R8, R12 ;  /* 0x00000008040c723c */ /* 0x004fde000000180c */
[----:B------:R-:W-:-:S08]  /*55d10*/  NOP ;  /* 0x0000000000007918 */ /* 0x000fd00000000000 */
[----:B------:R-:W-:Y:S04]  /*55d20*/  STL.64 [R1+0xe0], R12 ;  /* 0x0000e00c01007387 */ /* 0x000fe80000100a00 */
[----:B------:R-:W-:Y:S04]  /*55d30*/  STL.64 [R1+0xe8], R14 ;  /* 0x0000e80e01007387 */ /* 0x000fe80000100a00 */
[----:B------:R-:W0:Y:S04]  /*55d40*/  LDSM.16.M88.4 R12, [R23+UR4+0x1000] ;  /* 0x00100004170c783b */ /* 0x000e280008000200 */
[----:B0-----:R-:W-:Y:S04]  /*55d50*/  STL.64 [R1+0x760], R12 ;  /* 0x0007600c01007387 */ /* 0x001fe80000100a00 */
[----:B------:R0:W-:Y:S04]  /*55d60*/  STL.64 [R1+0x768], R14 ;  /* 0x0007680e01007387 */ /* 0x0001e80000100a00 */
[----:B0-----:R-:W4:Y:S04]  /*55d70*/  LDL.LU.64 R14, [R1+0x36b8] ;  /* 0x0036b800010e7983 */ /* 0x001f280000300a00 */
[----:B------:R-:W4:Y:S04]  /*55d80*/  LDL.LU.64 R12, [R1+0x36b0] ;  /* 0x0036b000010c7983 */ /* 0x000f280000300a00 */
[----:B------:R-:W2:Y:S01]  /*55d90*/  LDL.LU R8, [R1+0x40] ;  /* 0x0000400001087983 */ /* 0x000ea20000300800 */
[----:B----4-:R-:W-:-:S15]  /*55da0*/  HMMA.16816.F32 R12, R4, R10, R12 ;  /* 0x0000000a040c723c */ /* 0x010fde000000180c */
[----:B------:R-:W-:-:S08]  /*55db0*/  NOP ;  /* 0x0000000000007918 */ /* 0x000fd00000000000 */
[----:B------:R-:W-:Y:S04]  /*55dc0*/  STL.64 [R1+0xc0], R12 ;  /* 0x0000c00c01007387 */ /* 0x000fe80000100a00 */
[----:B------:R-:W-:Y:S04]  /*55dd0*/  STL.64 [R1+0xc8], R14 ;  /* 0x0000c80e01007387 */ /* 0x000fe80000100a00 */
[----:B------:R-:W0:Y:S04]  /*55de0*/  LDSM.16.M88.4 R12, [R23+UR4+0x1800] ;  /* 0x00180004170c783b */ /* 0x000e280008000200 */
[----:B------:R-:W2:Y:S04]  /*55df0*/  LDL.LU R9, [R1+0x44] ;  /* 0x0000440001097983 */ /* 0x000ea80000300800 */
[----:B------:R-:W2:Y:S04]  /*55e00*/  LDL.LU R10, [R1+0x48] ;  /* 0x00004800010a7983 */ /* 0x000ea80000300800 */
[----:B------:R-:W2:Y:S04]  /*55e10*/  LDL.LU R11, [R1+0x4c] ;  /* 0x00004c00010b7983 */ /* 0x000ea80000300800 */
[----:B0-----:R-:W-:Y:S04]  /*55e20*/  STL.64 [R1+0x740], R12 ;  /* 0x0007400c01007387 */ /* 0x001fe80000100a00 */
[----:B------:R0:W-:Y:S01]  /*55e30*/  STL.64 [R1+0x748], R14 ;  /* 0x0007480e01007387 */ /* 0x0001e20000100a00 */
[----:B------:R-:W-:-:S03]  /*55e40*/  IMAD.MOV.U32 R0, RZ, RZ, R13 ;  /* 0x000000ffff007224 */ /* 0x000fc600078e000d */
[----:B0-----:R-:W3:Y:S04]  /*55e50*/  LDL.LU.64 R14, [R1+0x36a8] ;  /* 0x0036a800010e7983 */ /* 0x001ee80000300a00 */
        /* <DEDUP_REMOVED lines=9> */
[----:B------:R-:W4:Y:S01]  /*55ef0*/  LDL.LU.64 R16, [R1+0x3690] ;  /* 0x0036900001107983 */ /* 0x000f220000300a00 */
[----:B---3--:R-:W-:Y:S03]  /*55f00*/  HMMA.16816.F32 R12, R4, R14, R24 ;  /* 0x0000000e040c723c */ /* 0x008fe60000001818 */
[----:B------:R-:W3:Y:S04]  /*55f10*/  LDL.LU.64 R26, [R1+0x3688] ;  /* 0x00368800011a7983 */ /* 0x000ee80000300a00 */
[----:B------:R-:W3:-:S15]  /*55f20*/  LDL.LU R25, [R1+0x3680] ;  /* 0x0036800001197983 */ /* 0x000ede0000300800 */
[----:B------:R-:W-:-:S01]  /*55f30*/  NOP ;  /* 0x0000000000007918 */ /* 0x000fc20000000000 */
[----:B------:R-:W-:Y:S04]  /*55f40*/  STL.64 [R1+0x50], R12 ;  /* 0x0000500c01007387 */ /* 0x000fe80000100a00 */
[----:B------:R-:W-:Y:S04]  /*55f50*/  STL.64 [R1+0x58], R14 ;  /* 0x0000580e01007387 */ /* 0x000fe80000100a00 */
[----:B------:R-:W0:Y:S01]  /*55f60*/  LDSM.16.M88.4 R12, [R23+UR4+0x2800] ;  /* 0x00280004170c783b */ /* 0x000e220008000200 */
[----:B--2---:R-:W-:Y:S03]  /*55f70*/  HMMA.16816.F32 R8, R4, R20, R8 ;  /* 0x000000140408723c */ /* 0x004fe60000001808 */
[----:B0-----:R-:W-:Y:S01]  /*55f80*/  STL.64 [R1+0x6f0], R12 ;  /* 0x0006f00c01007387 */ /* 0x001fe20000100a00 */
[----:B------:R-:W-:-:S03]  /*55f90*/  IMAD.MOV.U32 R28, RZ, RZ, R12 ;  /* 0x000000ffff1c7224 */ /* 0x000fc600078e000c */
[----:B------:R-:W-:Y:S01]  /*55fa0*/  STL.64 [R1+0x6f8], R14 ;  /* 0x0006f80e01007387 */ /* 0x000fe20000100a00 */
[----:B----4-:R-:W-:Y:S02]  /*55fb0*/  IMAD R16, R16, 0x100, R29 ;  /* 0x0000010010107824 */ /* 0x010fe400078e021d */
[----:B------:R-:W-:Y:S02]  /*55fc0*/  IMAD.MOV.U32 R29, RZ, RZ, R13 ;  /* 0x000000ffff1d7224 */ /* 0x000fe400078e000d */
[----:B------:R-:W0:Y:S01]  /*55fd0*/  LDSM.16.M88.4 R12, [R23+UR4+0x3000] ;  /* 0x00300004170c783b */ /* 0x000e220008000200 */
[----:B---3--:R-:W-:Y:S02]  /*55fe0*/  IMAD R17, R17, 0x100, R26 ;  /* 0x0000010011117824 */ /* 0x008fe400078e021a */
[----:B------:R-:W-:Y:S01]  /*55ff0*/  IMAD R18, R18, 0x100, R27 ;  /* 0x0000010012127824 */ /* 0x000fe200078e021b */
[----:B0-----:R-:W-:Y:S04]  /*56000*/  STL.64 [R1+0x710], R12 ;  /* 0x0007100c01007387 */ /* 0x001fe80000100a00 */
[----:B------:R-:W-:Y:S04]  /*56010*/  STL.64 [R1+0x718], R14 ;  /* 0x0007180e01007387 */ /* 0x000fe80000100a00 */
[----:B------:R-:W2:Y:S04]  /*56020*/  LDL.LU R2, [R1+0x20] ;  /* 0x0000200001027983 */ /* 0x000ea80000300800 */
[----:B------:R-:W-:Y:S04]  /*56030*/  STL.64 [R1+0x40], R8 ;  /* 0x0000400801007387 */ /* 0x000fe80000100a00 */
[----:B------:R-:W-:Y:S04]  /*56040*/  STL.64 [R1+0x48], R10 ;  /* 0x0000480a01007387 */ /* 0x000fe80000100a00 */
[----:B------:R-:W0:Y:S01]  /*56050*/  LDSM.16.M88.4 R8, [R23+UR4+0x3800] ;  /* 0x003800041708783b */ /* 0x000e220008000200 */
[----:B------:R-:W-:-:S02]  /*56060*/  IMAD.MOV.U32 R26, RZ, RZ, R12 ;  /* 0x000000ffff1a7224 */ /* 0x000fc400078e000c */
[----:B------:R-:W-:Y:S02]  /*56070*/  IMAD.MOV.U32 R27, RZ, RZ, R13 ;  /* 0x000000ffff1b7224 */ /* 0x000fe400078e000d */
[----:B------:R-:W-:Y:S01]  /*56080*/  IMAD R19, R19, 0x100, R25 ;  /* 0x0000010013137824 */ /* 0x000fe200078e0219 */
[----:B------:R-:W1:Y:S04]  /*56090*/  LDSM.16.M88.4 R12, [R23+UR4+0x4000] ;  /* 0x00400004170c783b */ /* 0x000e680008000200 */
[----:B------:R-:W2:Y:S01]  /*560a0*/  LDL.LU R3, [R1+0x24] ;  /* 0x0000240001037983 */ /* 0x000ea20000300800 */
[----:B------:R-:W-:Y:S02]  /*560b0*/  F2FP.F16.E4M3.UNPACK_B R18, R18 ;  /* 0x00000012ff12723e */ /* 0x000fe400020006ff */
[----:B------:R-:W-:-:S02]  /*560c0*/  F2FP.F16.E4M3.UNPACK_B R16, R16 ;  /* 0x00000010ff10723e */ /* 0x000fc400020006ff */
[----:B------:R-:W-:Y:S02]  /*560d0*/  F2FP.F16.E4M3.UNPACK_B R19, R19 ;  /* 0x00000013ff13723e */ /* 0x000fe400020006ff */
[----:B------:R-:W-:Y:S01]  /*560e0*/  F2FP.F16.E4M3.UNPACK_B R17, R17 ;  /* 0x00000011ff11723e */ /* 0x000fe200020006ff */
[----:B0-----:R-:W-:Y:S02]  /*560f0*/  IMAD.MOV.U32 R24, RZ, RZ, R8 ;  /* 0x000000ffff187224 */ /* 0x001fe400078e0008 */
[----:B------:R-:W-:Y:S01]  /*56100*/  IMAD.MOV.U32 R25, RZ, RZ, R9 ;  /* 0x000000ffff197224 */ /* 0x000fe200078e0009 */
[----:B------:R0:W-:Y:S04]  /*56110*/  STL.64 [R1+0x6e0], R8 ;  /* 0x0006e00801007387 */ /* 0x0001e80000100a00 */
[----:B------:R-:W-:Y:S01]  /*56120*/  STL.64 [R1+0x6e8], R10 ;  /* 0x0006e80a01007387 */ /* 0x000fe20000100a00 */
[----:B-1----:R-:W-:-:S03]  /*56130*/  IMAD.MOV.U32 R23, RZ, RZ, R13 ;  /* 0x000000ffff177224 */ /* 0x002fc600078e000d */
[----:B0-----:R-:W3:Y:S04]  /*56140*/  LDL R8, [R1+0x750] ;  /* 0x0007500001087983 */ /* 0x001ee80000100800 */
[----:B------:R-:W4:Y:S04]  /*56150*/  LDL R9, [R1+0x754] ;  /* 0x0007540001097983 */ /* 0x000f280000100800 */
[----:B------:R-:W-:Y:S04]  /*56160*/  STL.64 [R1+0x3650], R26 ;  /* 0x0036501a01007387 */ /* 0x000fe80000100a00 */
[----:B------:R-:W-:Y:S04]  /*56170*/  STL.64 [R1+0x3648], R24 ;  /* 0x0036481801007387 */ /* 0x000fe80000100a00 */
[----:B------:R-:W-:Y:S04]  /*56180*/  STL.64 [R1+0x3678], R18 ;  /* 0x0036781201007387 */ /* 0x000fe80000100a00 */
[----:B------:R0:W-:Y:S04]  /*56190*/  STL.64 [R1+0x3670], R16 ;  /* 0x0036701001007387 */ /* 0x0001e80000100a00 */
[----:B0-----:R-:W2:Y:S04]  /*561a0*/  LDL.LU R16, [R1+0x30] ;  /* 0x0000300001107983 */ /* 0x001ea80000300800 */
[----:B------:R-:W2:Y:S04]  /*561b0*/  LDL.LU R17, [R1+0x34] ;  /* 0x0000340001117983 */ /* 0x000ea80000300800 */
[----:B------:R-:W2:Y:S04]  /*561c0*/  LDL.LU R18, [R1+0x38] ;  /* 0x0000380001127983 */ /* 0x000ea80000300800 */
[----:B------:R-:W2:Y:S04]  /*561d0*/  LDL.LU R19, [R1+0x3c] ;  /* 0x00003c0001137983 */ /* 0x000ea80000300800 */
[----:B------:R0:W-:Y:S04]  /*561e0*/  STL.64 [R1+0x700], R12 ;  /* 0x0007000c01007387 */ /* 0x0001e80000100a00 */
[----:B------:R-:W-:Y:S04]  /*561f0*/  STL.64 [R1+0x708], R14 ;  /* 0x0007080e01007387 */ /* 0x000fe80000100a00 */
[----:B------:R-:W4:Y:S04]  /*56200*/  LDL R10, [R1+0x770] ;  /* 0x00077000010a7983 */ /* 0x000f280000100800 */
[----:B------:R-:W4:Y:S04]  /*56210*/  LDL R11, [R1+0x774] ;  /* 0x00077400010b7983 */ /* 0x000f280000100800 */
[----:B0-----:R-:W3:Y:S01]  /*56220*/  LDL R13, [R1+0x740] ;  /* 0x00074000010d7983 */ /* 0x001ee20000100800 */
[----:B------:R-:W-:-:S03]  /*56230*/  IMAD.MOV.U32 R22, RZ, RZ, R12 ;  /* 0x000000ffff167224 */ /* 0x000fc600078e000c */
[----:B---3--:R0:W-:Y:S04]  /*56240*/  STL [R1+0x3658], R13 ;  /* 0x0036580d01007387 */ /* 0x0081e80000100800 */
[----:B------:R-:W3:Y:S04]  /*56250*/  LDL.LU R12, [R1+0x90] ;  /* 0x00009000010c7983 */ /* 0x000ee80000300800 */
[----:B0-----:R-:W3:Y:S04]  /*56260*/  LDL.LU R13, [R1+0x94] ;  /* 0x00009400010d7983 */ /* 0x001ee80000300800 */
[----:B------:R-:W3:Y:S04]  /*56270*/  LDL.LU R14, [R1+0x98] ;  /* 0x00009800010e7983 */ /* 0x000ee80000300800 */
[----:B------:R-:W3:Y:S01]  /*56280*/  LDL.LU R15, [R1+0x9c] ;  /* 0x00009c00010f7983 */ /* 0x000ee20000300800 */
[----:B--2---:R-:W-:Y:S01]  /*56290*/  HMMA.16816.F32 R16, R4, R2, R16 ;  /* 0x000000020410723c */ /* 0x004fe20000001810 */
[----:B------:R-:W-:-:S02]  /*562a0*/  F2FP.F16.E4M3.UNPACK_B R8, R8 ;  /* 0x00000008ff08723e */ /* 0x000fc400020006ff */
[----:B----4-:R-:W-:Y:S01]  /*562b0*/  F2FP.F16.E4M3.UNPACK_B R9, R9 ;  /* 0x00000009ff09723e */ /* 0x010fe200020006ff */
[----:B---3--:R-:W-:Y:S04]  /*562c0*/  STL.64 [R1+0x3668], R14 ;  /* 0x0036680e01007387 */ /* 0x008fe80000100a00 */
[----:B------:R0:W-:Y:S04]  /*562d0*/  STL.64 [R1+0x3660], R12 ;  /* 0x0036600c01007387 */ /* 0x0001e80000100a00 */
        /* <DEDUP_REMOVED lines=8> */
[----:B------:R-:W4:Y:S04]  /*56360*/  LDL R5, [R1+0x760] ;  /* 0x0007600001057983 */ /* 0x000f280000100800 */
[----:B------:R-:W-:Y:S04]  /*56370*/  STL [R1+0x28], R8 ;  /* 0x0000280801007387 */ /* 0x000fe80000100800 */
[----:B------:R-:W-:Y:S04]  /*56380*/  STL.64 [R1+0x30], R16 ;  /* 0x0000301001007387 */ /* 0x000fe80000100a00 */
[----:B------:R-:W-:Y:S04]  /*56390*/  STL.64 [R1+0x38], R18 ;  /* 0x0000381201007387 */ /* 0x000fe80000100a00 */
[----:B------:R-:W3:Y:S04]  /*563a0*/  LDL R7, [R1+0x764] ;  /* 0x0007640001077983 */ /* 0x000ee80000100800 */
[----:B------:R-:W-:Y:S04]  /*563b0*/  STL [R1+0x2c], R9 ;  /* 0x00002c0901007387 */ /* 0x000fe80000100800 */
[----:B------:R-:W2:Y:S04]  /*563c0*/  LDL R6, [R1+0x780] ;  /* 0x0007800001067983 */ /* 0x000ea80000100800 */
[----:B------:R-:W3:Y:S04]  /*563d0*/  LDL R20, [R1+0x730] ;  /* 0x0007300001147983 */ /* 0x000ee80000100800 */
[----:B------:R-:W3:Y:S04]  /*563e0*/  LDL R21, [R1+0x734] ;  /* 0x0007340001157983 */ /* 0x000ee80000100800 */
[----:B--2---:R-:W0:Y:S04]  /*563f0*/  LDSM.16.M88.4 R16, [R6+UR4+0x4800] ;  /* 0x004800040610783b */ /* 0x004e280008000200 */
[----:B0-----:R-:W-:Y:S04]  /*56400*/  STL.64 [R1+0x6b0], R16 ;  /* 0x0006b01001007387 */ /* 0x001fe80000100a00 */
[----:B------:R0:W-:Y:S01]  /*56410*/  STL.64 [R1+0x6b8], R18 ;  /* 0x0006b81201007387 */ /* 0x0001e20000100a00 */
[----:B------:R-:W-:-:S02]  /*56420*/  IMAD.MOV.U32 R2, RZ, RZ, R16 ;  /* 0x000000ffff027224 */ /* 0x000fc400078e0010 */
[----:B------:R-:W-:Y:S01]  /*56430*/  IMAD.MOV.U32 R3, RZ, RZ, R17 ;  /* 0x000000ffff037224 */ /* 0x000fe200078e0011 */
[----:B0-----:R-:W2:Y:S04]  /*56440*/  LDL.LU.64 R18, [R1+0x3678] ;  /* 0x0036780001127983 */ /* 0x001ea80000300a00 */
[----:B------:R-:W2:Y:S02]  /*56450*/  LDL.LU.64 R16, [R1+0x3670] ;  /* 0x0036700001107983 */ /* 0x000ea40000300a00 */
[----:B--2---:R-:W-:-:S15]  /*56460*/  HMMA.16816.F32 R12, R16, R8, R12 ;  /* 0x00000008100c723c */ /* 0x004fde000000180c */
[----:B------:R-:W-:-:S08]  /*56470*/  NOP ;  /* 0x0000000000007918 */ /* 0x000fd00000000000 */
[----:B------:R-:W-:Y:S04]  /*56480*/  STL.64 [R1+0x60], R12 ;  /* 0x0000600c01007387 */ /* 0x000fe80000100a00 */
[----:B------:R-:W-:Y:S04]  /*56490*/  STL.64 [R1+0x68], R14 ;  /* 0x0000680e01007387 */ /* 0x000fe80000100a00 */
[----:B------:R-:W0:Y:S04]  /*564a0*/  LDSM.16.M88.4 R12, [R6+UR4+0x5000] ;  /* 0x00500004060c783b */ /* 0x000e280008000200 */
[----:B0-----:R-:W-:Y:S04]  /*564b0*/  STL.64 [R1+0x6a0], R12 ;  /* 0x0006a00c01007387 */ /* 0x001fe80000100a00 */
[----:B------:R0:W-:Y:S01]  /*564c0*/  STL.64 [R1+0x6a8], R14 ;  /* 0x0006a80e01007387 */ /* 0x0001e20000100a00 */
[----:B------:R-:W-:-:S02]  /*564d0*/  IMAD.MOV.U32 R8, RZ, RZ, R12 ;  /* 0x000000ffff087224 */ /* 0x000fc400078e000c */
[----:B------:R-:W-:Y:S01]  /*564e0*/  IMAD.MOV.U32 R9, RZ, RZ, R13 ;  /* 0x000000ffff097224 */ /* 0x000fe200078e000d */
[----:B0-----:R-:W2:Y:S04]  /*564f0*/  LDL.LU.64 R14, [R1+0x3668] ;  /* 0x00366800010e7983 */ /* 0x001ea80000300a00 */
[----:B------:R-:W2:Y:S01]  /*56500*/  LDL.LU.64 R12, [R1+0x3660] ;  /* 0x00366000010c7983 */ /* 0x000ea20000300a00 */
[----:B------:R-:W-:Y:S02]  /*56510*/  F2FP.F16.E4M3.UNPACK_B R10, R10 ;  /* 0x0000000aff0a723e */ /* 0x000fe400020006ff */
[----:B------:R-:W-:-:S05]  /*56520*/  F2FP.F16.E4M3.UNPACK_B R11, R11 ;  /* 0x0000000bff0b723e */ /* 0x000fca00020006ff */
[----:B------:R-:W-:Y:S01]  /*56530*/  STL.64 [R1+0x18], R10 ;  /* 0x0000180a01007387 */ /* 0x000fe20000100a00 */
[----:B----4-:R-:W-:Y:S02]  /*56540*/  F2FP.F16.E4M3.UNPACK_B R4, R5 ;  /* 0x00000005ff04723e */ /* 0x010fe400020006ff */
[----:B---3--:R-:W-:Y:S01]  /*56550*/  F2FP.F16.E4M3.UNPACK_B R5, R7 ;  /* 0x00000007ff05723e */ /* 0x008fe200020006ff */
[----:B--2---:R-:W-:-:S15]  /*56560*/  HMMA.16816.F32 R12, R16, R10, R12 ;  /* 0x0000000a100c723c */ /* 0x004fde000000180c */
[----:B------:R-:W-:-:S08]  /*56570*/  NOP ;  /* 0x0000000000007918 */ /* 0x000fd00000000000 */
[----:B------:R-:W-:Y:S04]  /*56580*/  STL.64 [R1+0x70], R12 ;  /* 0x0000700c01007387 */ /* 0x000fe80000100a00 */
[----:B------:R-:W-:Y:S04]  /*56590*/  STL.64 [R1+0x78], R14 ;  /* 0x0000780e01007387 */ /* 0x000fe80000100a00 */
[----:B------:R-:W0:Y:S04]  /*565a0*/  LDSM.16.M88.4 R12, [R6+UR4+0x5800] ;  /* 0x00580004060c783b */ /* 0x000e280008000200 */
[----:B0-----:R0:W-:Y:S04]  /*565b0*/  STL.64 [R1+0x690], R12 ;  /* 0x0006900c01007387 */ /* 0x0011e80000100a00 */
[----:B------:R-:W-:Y:S01]  /*565c0*/  STL.64 [R1+0x698], R14 ;  /* 0x0006980e01007387 */ /* 0x000fe20000100a00 */
[----:B------:R-:W-:-:S03]  /*565d0*/  IMAD.MOV.U32 R7, RZ, RZ, R13 ;  /* 0x000000ffff077224 */ /* 0x000fc600078e000d */
[----:B0-----:R-:W2:Y:S01]  /*565e0*/  LDL.LU R13, [R1+0x3658] ;  /* 0x00365800010d7983 */ /* 0x001ea20000300800 */
[----:B------:R-:W-:-:S03]  /*565f0*/  IMAD.MOV.U32 R10, RZ, RZ, R12 ;  /* 0x000000ffff0a7224 */ /* 0x000fc600078e000c */
[----:B------:R-:W-:Y:S04]  /*56600*/  STL.64 [R1+0x10], R4 ;  /* 0x0000100401007387 */ /* 0x000fe80000100a00 */
[----:B------:R-:W-:Y:S04]  /*56610*/  STL [R1+0x3600], R10 ;  /* 0x0036000a01007387 */ /* 0x000fe80000100800 */
[----:B------:R0:W-:Y:S04]  /*56620*/  STL.64 [R1+0x35f8], R8 ;  /* 0x0035f80801007387 */ /* 0x0001e80000100a00 */
[----:B0-----:R-:W3:Y:S04]  /*56630*/  LDL.LU R8, [R1+0xd0] ;  /* 0x0000d00001087983 */ /* 0x001ee80000300800 */
[----:B------:R-:W3:Y:S04]  /*56640*/  LDL.LU R9, [R1+0xd4] ;  /* 0x0000d40001097983 */ /* 0x000ee80000300800 */
[----:B------:R-:W3:Y:S04]  /*56650*/  LDL.LU R10, [R1+0xd8] ;  /* 0x0000d800010a7983 */ /* 0x000ee80000300800 */
[----:B------:R-:W3:Y:S01]  /*56660*/  LDL.LU R11, [R1+0xdc] ;  /* 0x0000dc00010b7983 */ /* 0x000ee20000300800 */
[----:B------:R-:W-:Y:S01]  /*56670*/  HMMA.16816.F32 R24, R16, R4, R24 ;  /* 0x000000041018723c */ /* 0x000fe20000001818 */
[----:B------:R-:W-:-:S05]  /*56680*/  F2FP.F16.E4M3.UNPACK_B R15, R0 ;  /* 0x00000000ff0f723e */ /* 0x000fca00020006ff */
[----:B------:R-:W-:Y:S01]  /*56690*/  IMAD.MOV.U32 R0, RZ, RZ, R5 ;  /* 0x000000ffff007224 */ /* 0x000fe200078e0005 */
[----:B------:R-:W-:Y:S02]  /*566a0*/  F2FP.F16.E4M3.UNPACK_B R4, R20 ;  /* 0x00000014ff04723e */ /* 0x000fe400020006ff */
[----:B------:R-:W-:Y:S02]  /*566b0*/  F2FP.F16.E4M3.UNPACK_B R5, R21 ;  /* 0x00000015ff05723e */ /* 0x000fe400020006ff */
[----:B--2---:R-:W-:-:S05]  /*566c0*/  F2FP.F16.E4M3.UNPACK_B R14, R13 ;  /* 0x0000000dff0e723e */ /* 0x004fca00020006ff */
[----:B------:R-:W-:Y:S07]  /*566d0*/  STL [R1+0x8], R14 ;  /* 0x0000080e01007387 */ /* 0x000fee0000100800 */
[----:B------:R-:W-:Y:S04]  /*566e0*/  STL.64 [R1+0x90], R24 ;  /* 0x0000901801007387 */ /* 0x000fe80000100a00 */
[----:B------:R-:W-:Y:S04]  /*566f0*/  STL.64 [R1+0x98], R26 ;  /* 0x0000981a01007387 */ /* 0x000fe80000100a00 */
[----:B------:R-:W0:Y:S01]  /*56700*/  LDSM.16.M88.4 R24, [R6+UR4+0x6000] ;  /* 0x006000040618783b */ /* 0x000e220008000200 */
[----:B---3--:R-:W-:Y:S03]  /*56710*/  HMMA.16816.F32 R8, R16, R14, R8 ;  /* 0x0000000e1008723c */ /* 0x008fe60000001808 */
[----:B------:R-:W-:Y:S04]  /*56720*/  STL [R1+0x359c], R0 ;  /* 0x00359c0001007387 */ /* 0x000fe80000100800 */
[----:B------:R-:W-:Y:S04]  /*56730*/  STL [R1+0xc], R15 ;  /* 0x00000c0f01007387 */ /* 0x000fe80000100800 */
[----:B0-----:R-:W-:Y:S04]  /*56740*/  STL.64 [R1+0x680], R24 ;  /* 0x0006801801007387 */ /* 0x001fe80000100a00 */
[----:B------:R0:W-:Y:S01]  /*56750*/  STL.64 [R1+0x688], R26 ;  /* 0x0006881a01007387 */ /* 0x0001e20000100a00 */
[----:B------:R-:W-:-:S02]  /*56760*/  IMAD.MOV.U32 R12, RZ, RZ, R24 ;  /* 0x000000ffff0c7224 */ /* 0x000fc400078e0018 */
[----:B------:R-:W-:Y:S01]  /*56770*/  IMAD.MOV.U32 R13, RZ, RZ, R25 ;  /* 0x000000ffff0d7224 */ /* 0x000fe200078e0019 */
[----:B0-----:R-:W2:Y:S04]  /*56780*/  LDL.LU.64 R26, [R1+0x3650] ;  /* 0x00365000011a7983 */ /* 0x001ea80000300a00 */
[----:B------:R-:W3:Y:S04]  /*56790*/  LDL.LU.64 R24, [R1+0x3648] ;  /* 0x0036480001187983 */ /* 0x000ee80000300a00 */
[----:B------:R-:W-:Y:S04]  /*567a0*/  STL [R1], R4 ;  /* 0x0000000401007387 */ /* 0x000fe80000100800 */
[----:B------:R-:W-:Y:S04]  /*567b0*/  STL.64 [R1+0xb0], R8 ;  /* 0x0000b00801007387 */ /* 0x000fe80000100a00 */
[----:B------:R-:W-:Y:S04]  /*567c0*/  STL.64 [R1+0xb8], R10 ;  /* 0x0000b80a01007387 */ /* 0x000fe80000100a00 */
[----:B------:R-:W0:Y:S01]  /*567d0*/  LDSM.16.M88.4 R8, [R6+UR4+0x6800] ;  /* 0x006800040608783b */ /* 0x000e220008000200 */
[----:B------:R-:W-:-:S05]  /*567e0*/  IMAD.MOV.U32 R0, RZ, RZ, R15 ;  /* 0x000000ffff007224 */ /* 0x000fca00078e000f */
[----:B------:R-:W-:Y:S04]  /*567f0*/  STL [R1+0x35c0], R0 ;  /* 0x0035c00001007387 */ /* 0x000fe80000100800 */
[----:B------:R-:W-:Y:S04]  /*56800*/  STL [R1+0x4], R5 ;  /* 0x0000040501007387 */ /* 0x000fe80000100800 */
[----:B0-----:R0:W-:Y:S01]  /*56810*/  STL.64 [R1+0x670], R8 ;  /* 0x0006700801007387 */ /* 0x0011e20000100a00 */
[----:B------:R-:W-:-:S03]  /*56820*/  IMAD.MOV.U32 R14, RZ, RZ, R8 ;  /* 0x000000ffff0e7224 */ /* 0x000fc600078e0008 */
[----:B------:R1:W-:Y:S01]  /*56830*/  STL.64 [R1+0x678], R10 ;  /* 0x0006780a01007387 */ /* 0x0003e20000100a00 */
[----:B------:R-:W-:-:S03]  /*56840*/  IMAD.MOV.U32 R15, RZ, RZ, R9 ;  /* 0x000000ffff0f7224 */ /* 0x000fc600078e0009 */
[----:B0-----:R-:W4:Y:S04]  /*56850*/  LDL.LU R8, [R1+0x1a0] ;  /* 0x0001a00001087983 */ /* 0x001f280000300800 */
[----:B------:R-:W4:Y:S04]  /*56860*/  LDL.LU R9, [R1+0x1a4] ;  /* 0x0001a40001097983 */ /* 0x000f280000300800 */
[----:B-1----:R-:W2:Y:S04]  /*56870*/  LDL.LU R10, [R1+0x1a8] ;  /* 0x0001a800010a7983 */ /* 0x002ea80000300800 */
        /* <DEDUP_REMOVED lines=26> */
[----:B------:R-:W-:Y:S04]  /*56a20*/  STL.64 [R1+0x35e8], R12 ;  /* 0x0035e80c01007387 */ /* 0x000fe80000100a00 */
[----:B------:R-:W0:Y:S04]  /*56a30*/  LDSM.16.M88.4 R12, [R6+UR4+0x7000] ;  /* 0x00700004060c783b */ /* 0x000e280008000200 */
[----:B0-----:R0:W-:Y:S01]  /*56a40*/  STL.64 [R1+0x6d0], R12 ;  /* 0x0006d00c01007387 */ /* 0x0011e20000100a00 */
[----:B------:R-:W-:-:S03]  /*56a50*/  IMAD.MOV.U32 R20, RZ, RZ, R12 ;  /* 0x000000ffff147224 */ /* 0x000fc600078e000c */
[----:B------:R1:W-:Y:S04]  /*56a60*/  STL.64 [R1+0x6d8], R14 ;  /* 0x0006d80e01007387 */ /* 0x0003e80000100a00 */
[----:B0-----:R-:W4:Y:S01]  /*56a70*/  LDL.LU R12, [R1+0x1c0] ;  /* 0x0001c000010c7983 */ /* 0x001f220000300800 */
[----:B------:R-:W-:Y:S01]  /*56a80*/  IMAD.MOV.U32 R21, RZ, RZ, R13 ;  /* 0x000000ffff157224 */ /* 0x000fe200078e000d */
[----:B--2---:R-:W-:-:S15]  /*56a90*/  HMMA.16816.F32 R8, R16, R4, R8 ;  /* 0x000000041008723c */ /* 0x004fde0000001808 */
[----:B------:R-:W-:-:S08]  /*56aa0*/  NOP ;  /* 0x0000000000007918 */ /* 0x000fd00000000000 */
[----:B------:R-:W-:Y:S04]  /*56ab0*/  STL.64 [R1+0xd0], R8 ;  /* 0x0000d00801007387 */ /* 0x000fe80000100a00 */
[----:B------:R-:W-:Y:S04]  /*56ac0*/  STL.64 [R1+0xd8], R10 ;  /* 0x0000d80a01007387 */ /* 0x000fe80000100a00 */
[----:B------:R-:W0:Y:S04]  /*56ad0*/  LDSM.16.M88.4 R8, [R6+UR4+0x7800] ;  /* 0x007800040608783b */ /* 0x000e280008000200 */
[----:B------:R-:W4:Y:S04]  /*56ae0*/  LDL.LU R13, [R1+0x1c4] ;  /* 0x0001c400010d7983 */ /* 0x000f280000300800 */
[----:B-1----:R-:W4:Y:S04]  /*56af0*/  LDL.LU R14, [R1+0x1c8] ;  /* 0x0001c800010e7983 */ /* 0x002f280000300800 */
[----:B------:R-:W4:Y:S04]  /*56b00*/  LDL.LU R15, [R1+0x1cc] ;  /* 0x0001cc00010f7983 */ /* 0x000f280000300800 */
[----:B------:R-:W2:Y:S04]  /*56b10*/  LDL.LU R4, [R1+0xde8] ;  /* 0x000de80001047983 */ /* 0x000ea80000300800 */
[----:B0-----:R-:W-:Y:S04]  /*56b20*/  STL.64 [R1+0x6c0], R8 ;  /* 0x0006c00801007387 */ /* 0x001fe80000100a00 */
[----:B------:R0:W-:Y:S01]  /*56b30*/  STL.64 [R1+0x6c8], R10 ;  /* 0x0006c80a01007387 */ /* 0x0001e20000100a00 */
[----:B------:R-:W-:-:S03]  /*56b40*/  IMAD.MOV.U32 R0, RZ, RZ, R9 ;  /* 0x000000ffff007224 */ /* 0x000fc600078e0009 */
[----:B0-----:R-:W3:Y:S04]  /*56b50*/  LDL.LU.64 R10, [R1+0x3640] ;  /* 0x00364000010a7983 */ /* 0x001ee80000300a00 */
[----:B------:R-:W3:Y:S01]  /*56b60*/  LDL.LU.64 R8, [R1+0x3638] ;  /* 0x0036380001087983 */ /* 0x000ee20000300a00 */
[----:B------:R-:W-:Y:S02]  /*56b70*/  F2FP.F16.E4M3.UNPACK_B R28, R28 ;  /* 0x0000001cff1c723e */ /* 0x000fe400020006ff */
[----:B------:R-:W-:-:S07]  /*56b80*/  F2FP.F16.E4M3.UNPACK_B R29, R29 ;  /* 0x0000001dff1d723e */ /* 0x000fce00020006ff */
[----:B---3--:R-:W-:-:S15]  /*56b90*/  HMMA.16816.F32 R8, R16, R28, R8 ;  /* 0x0000001c1008723c */ /* 0x008fde0000001808 */
[----:B------:R-:W-:-:S08]  /*56ba0*/  NOP ;  /* 0x0000000000007918 */ /* 0x000fd00000000000 */
[----:B------:R-:W-:Y:S04]  /*56bb0*/  STL.64 [R1+0xf0], R8 ;  /* 0x0000f00801007387 */ /* 0x000fe80000100a00 */
[----:B------:R0:W-:Y:S04]  /*56bc0*/  STL.64 [R1+0xf8], R10 ;  /* 0x0000f80a01007387 */ /* 0x0001e80000100a00 */
[----:B0-----:R-:W3:Y:S04]  /*56bd0*/  LDL.LU.64 R10, [R1+0x3630] ;  /* 0x00363000010a7983 */ /* 0x001ee80000300a00 */
[----:B------:R-:W3:Y:S01]  /*56be0*/  LDL.LU.64 R8, [R1+0x3628] ;  /* 0x0036280001087983 */ /* 0x000ee20000300a00 */
[----:B------:R-:W-:-:S02]  /*56bf0*/  F2FP.F16.E4M3.UNPACK_B R26, R26 ;  /* 0x0000001aff1a723e */ /* 0x000fc400020006ff */
[----:B------:R-:W-:Y:S01]  /*56c00*/  F2FP.F16.E4M3.UNPACK_B R27, R27 ;  /* 0x0000001bff1b723e */ /* 0x000fe200020006ff */
[----:B------:R0:W-:Y:S04]  /*56c10*/  STL.64 [R1+0x3540], R28 ;  /* 0x0035401c01007387 */ /* 0x0001e80000100a00 */
[----:B0-----:R-:W2:Y:S04]  /*56c20*/  LDL.LU R28, [R1+0xdf4] ;  /* 0x000df400011c7983 */ /* 0x001ea80000300800 */
[----:B------:R-:W2:Y:S04]  /*56c30*/  LDL.LU R5, [R1+0xdf0] ;  /* 0x000df00001057983 */ /* 0x000ea80000300800 */
[----:B------:R-:W2:Y:S04]  /*56c40*/  LDL.LU R29, [R1+0xdfc] ;  /* 0x000dfc00011d7983 */ /* 0x000ea80000300800 */
[----:B------:R-:W2:Y:S01]  /*56c50*/  LDL.LU R6, [R1+0xdf8] ;  /* 0x000df80001067983 */ /* 0x000ea20000300800 */
[----:B---3--:R-:W-:-:S15]  /*56c60*/  HMMA.16816.F32 R8, R16, R26, R8 ;  /* 0x0000001a1008723c */ /* 0x008fde0000001808 */
[----:B------:R-:W-:-:S08]  /*56c70*/  NOP ;  /* 0x0000000000007918 */ /* 0x000fd00000000000 */
[----:B------:R-:W-:Y:S04]  /*56c80*/  STL.64 [R1+0x100], R8 ;  /* 0x0001000801007387 */ /* 0x000fe80000100a00 */
[----:B------:R0:W-:Y:S04]  /*56c90*/  STL.64 [R1+0x108], R10 ;  /* 0x0001080a01007387 */ /* 0x0001e80000100a00 */
[----:B0-----:R-:W3:Y:S04]  /*56ca0*/  LDL.LU.64 R10, [R1+0x3620] ;  /* 0x00362000010a7983 */ /* 0x001ee80000300a00 */
[----:B------:R-:W3:Y:S01]  /*56cb0*/  LDL.LU.64 R8, [R1+0x3618] ;  /* 0x0036180001087983 */ /* 0x000ee20000300a00 */
[----:B------:R-:W-:-:S02]  /*56cc0*/  F2FP.F16.E4M3.UNPACK_B R24, R24 ;  /* 0x00000018ff18723e */ /* 0x000fc400020006ff */
        /* <DEDUP_REMOVED lines=11> */
[----:B------:R-:W-:Y:S01]  /*56d80*/  STL.64 [R1+0x3530], R24 ;  /* 0x0035301801007387 */ /* 0x000fe20000100a00 */
[----:B---3--:R-:W-:-:S15]  /*56d90*/  HMMA.16816.F32 R8, R16, R22, R8 ;  /* 0x000000161008723c */ /* 0x008fde0000001808 */
[----:B------:R-:W-:-:S08]  /*56da0*/  NOP ;  /* 0x0000000000007918 */ /* 0x000fd00000000000 */
[----:B------:R-:W-:Y:S04]  /*56db0*/  STL.64 [R1+0x140], R8 ;  /* 0x0001400801007387 */ /* 0x000fe80000100a00 */
[----:B------:R0:W-:Y:S04]  /*56dc0*/  STL.64 [R1+0x148], R10 ;  /* 0x0001480a01007387 */ /* 0x0001e80000100a00 */
[----:B0-----:R-:W3:Y:S04]  /*56dd0*/  LDL.LU R10, [R1+0x3600] ;  /* 0x00360000010a7983 */ /* 0x001ee80000300800 */
[----:B------:R-:W2:Y:S04]  /*56de0*/  LDL.LU.64 R8, [R1+0x35f8] ;  /* 0x0035f80001087983 */ /* 0x000ea80000300a00 */
[----:B------:R-:W-:Y:S04]  /*56df0*/  STL.64 [R1+0x35d0], R22 ;  /* 0x0035d01601007387 */ /* 0x000fe80000100a00 */
[----:B------:R0:W-:Y:S04]  /*56e00*/  STL.64 [R1+0x35c8], R20 ;  /* 0x0035c81401007387 */ /* 0x0001e80000100a00 */
[----:B0-----:R-:W3:Y:S04]  /*56e10*/  LDL.LU R20, [R1+0x1e0] ;  /* 0x0001e00001147983 */ /* 0x001ee80000300800 */
[----:B------:R-:W3:Y:S04]  /*56e20*/  LDL.LU R21, [R1+0x1e4] ;  /* 0x0001e40001157983 */ /* 0x000ee80000300800 */
[----:B------:R-:W3:Y:S04]  /*56e30*/  LDL.LU R22, [R1+0x1e8] ;  /* 0x0001e80001167983 */ /* 0x000ee80000300800 */
[----:B------:R-:W3:Y:S01]  /*56e40*/  LDL.LU R23, [R1+0x1ec] ;  /* 0x0001ec0001177983 */ /* 0x000ee20000300800 */
[----:B------:R-:W-:-:S02]  /*56e50*/  F2FP.F16.E4M3.UNPACK_B R2, R2 ;  /* 0x00000002ff02723e */ /* 0x000fc400020006ff */
[----:B------:R-:W-:-:S07]  /*56e60*/  F2FP.F16.E4M3.UNPACK_B R3, R3 ;  /* 0x00000003ff03723e */ /* 0x000fce00020006ff */
[----:B----4-:R-:W-:Y:S01]  /*56e70*/  HMMA.16816.F32 R12, R16, R2, R12 ;  /* 0x00000002100c723c */ /* 0x010fe2000000180c */
[----:B------:R-:W-:-:S15]  /*56e80*/  F2FP.F16.E4M3.UNPACK_B R11, R7 ;  /* 0x00000007ff0b723e */ /* 0x000fde00020006ff */
[----:B------:R-:W-:-:S07]  /*56e90*/  NOP ;  /* 0x0000000000007918 */ /* 0x000fce0000000000 */
[----:B------:R-:W-:Y:S04]  /*56ea0*/  STL.64 [R1+0x150], R12 ;  /* 0x0001500c01007387 */ /* 0x000fe80000100a00 */
[----:B------:R0:W-:Y:S04]  /*56eb0*/  STL.64 [R1+0x158], R14 ;  /* 0x0001580e01007387 */ /* 0x0001e80000100a00 */
[----:B0-----:R-:W4:Y:S04]  /*56ec0*/  LDL.LU.64 R14, [R1+0x35f0] ;  /* 0x0035f000010e7983 */ /* 0x001f280000300a00 */
[----:B------:R-:W4:Y:S04]  /*56ed0*/  LDL.LU.64 R12, [R1+0x35e8] ;  /* 0x0035e800010c7983 */ /* 0x000f280000300a00 */
[----:B------:R-:W4:Y:S01]  /*56ee0*/  LDL.LU R7, [R1+0xe00] ;  /* 0x000e000001077983 */ /* 0x000f220000300800 */
[----:B--2---:R-:W-:-:S02]  /*56ef0*/  F2FP.F16.E4M3.UNPACK_B R8, R8 ;  /* 0x00000008ff08723e */ /* 0x004fc400020006ff */
[----:B------:R-:W-:-:S07]  /*56f00*/  F2FP.F16.E4M3.UNPACK_B R9, R9 ;  /* 0x00000009ff09723e */ /* 0x000fce00020006ff */
[----:B---3--:R-:W-:-:S15]  /*56f10*/  HMMA.16816.F32 R20, R16, R8, R20 ;  /* 0x000000081014723c */ /* 0x008fde0000001814 */
        /* <DEDUP_REMOVED lines=16> */
[----:B------:R-:W4:Y:S04]  /*57020*/  LDL.LU R26, [R1+0x2b8] ;  /* 0x0002b800011a7983 */ /* 0x000f280000300800 */
[----:B------:R-:W4:Y:S01]  /*57030*/  LDL.LU R27, [R1+0x2bc] ;  /* 0x0002bc00011b7983 */ /* 0x000f220000300800 */
[----:B------:R-:W-:-:S03]  /*57040*/  F2FP.F16.E4M3.UNPACK_B R10, R10 ;  /* 0x0000000aff0a723e */ /* 0x000fc600020006ff */
[----:B----4-:R-:W-:Y:S04]  /*57050*/  STL.64 [R1+0x35a8], R26 ;  /* 0x0035a81a01007387 */ /* 0x010fe80000100a00 */
[----:B---3--:R0:W-:Y:S04]  /*57060*/  STL.64 [R1+0x35a0], R24 ;  /* 0x0035a01801007387 */ /* 0x0081e80000100a00 */
[----:B0-----:R-:W3:Y:S04]  /*57070*/  LDL.LU R24, [R1+0x4f0] ;  /* 0x0004f00001187983 */ /* 0x001ee80000300800 */
[----:B------:R-:W3:Y:S04]  /*57080*/  LDL.LU R25, [R1+0x4f4] ;  /* 0x0004f40001197983 */ /* 0x000ee80000300800 */
[----:B------:R-:W4:Y:S04]  /*57090*/  LDL.LU R26, [R1+0x4f8] ;  /* 0x0004f800011a7983 */ /* 0x000f280000300800 */
[----:B------:R-:W4:Y:S01]  /*570a0*/  LDL.LU R27, [R1+0x4fc] ;  /* 0x0004fc00011b7983 */ /* 0x000f220000300800 */
[----:B--2---:R-:W-:Y:S01]  /*570b0*/  HMMA.16816.F32 R20, R16, R10, R20 ;  /* 0x0000000a1014723c */ /* 0x004fe20000001814 */
[----:B------:R-:W-:-:S02]  /*570c0*/  IMAD R5, R5, 0x100, R28 ;  /* 0x0000010005057824 */ /* 0x000fc400078e021c */
[----:B------:R-:W-:Y:S01]  /*570d0*/  IMAD R6, R6, 0x100, R29 ;  /* 0x0000010006067824 */ /* 0x000fe200078e021d */
[----:B----4-:R-:W-:Y:S04]  /*570e0*/  STL.64 [R1+0x35b8], R26 ;  /* 0x0035b81a01007387 */ /* 0x010fe80000100a00 */
[----:B---3--:R0:W-:Y:S04]  /*570f0*/  STL.64 [R1+0x35b0], R24 ;  /* 0x0035b01801007387 */ /* 0x0081e80000100a00 */
[----:B0-----:R-:W2:Y:S04]  /*57100*/  LDL.LU R24, [R1+0x520] ;  /* 0x0005200001187983 */ /* 0x001ea80000300800 */
[----:B------:R-:W2:Y:S04]  /*57110*/  LDL.LU R25, [R1+0x524] ;  /* 0x0005240001197983 */ /* 0x000ea80000300800 */
[----:B------:R-:W2:Y:S04]  /*57120*/  LDL.LU R26, [R1+0x528] ;  /* 0x00052800011a7983 */ /* 0x000ea80000300800 */
[----:B------:R-:W2:Y:S04]  /*57130*/  LDL.LU R27, [R1+0x52c] ;  /* 0x00052c00011b7983 */ /* 0x000ea80000300800 */
[----:B------:R-:W3:Y:S04]  /*57140*/  LDL.64 R28, [R1+0x28] ;  /* 0x00002800011c7983 */ /* 0x000ee80000100a00 */
[----:B------:R-:W-:Y:S04]  /*57150*/  STL.64 [R1+0x1a0], R20 ;  /* 0x0001a01401007387 */ /* 0x000fe80000100a00 */
[----:B------:R0:W-:Y:S04]  /*57160*/  STL.64 [R1+0x1a8], R22 ;  /* 0x0001a81601007387 */ /* 0x0001e80000100a00 */
[----:B0-----:R-:W4:Y:S04]  /*57170*/  LDL.LU.64 R22, [R1+0x35e0] ;  /* 0x0035e00001167983 */ /* 0x001f280000300a00 */
[----:B------:R-:W4:Y:S01]  /*57180*/  LDL.LU.64 R20, [R1+0x35d8] ;  /* 0x0035d80001147983 */ /* 0x000f220000300a00 */
[----:B------:R-:W-:-:S02]  /*57190*/  F2FP.F16.E4M3.UNPACK_B R12, R12 ;  /* 0x0000000cff0c723e */ /* 0x000fc400020006ff */
[----:B------:R-:W-:Y:S02]  /*571a0*/  F2FP.F16.E4M3.UNPACK_B R13, R13 ;  /* 0x0000000dff0d723e */ /* 0x000fe400020006ff */
[----:B------:R-:W-:Y:S02]  /*571b0*/  F2FP.F16.E4M3.UNPACK_B R14, R14 ;  /* 0x0000000eff0e723e */ /* 0x000fe400020006ff */
[----:B------:R-:W-:Y:S01]  /*571c0*/  F2FP.F16.E4M3.UNPACK_B R15, R15 ;  /* 0x0000000fff0f723e */ /* 0x000fe200020006ff */
[----:B------:R0:W-:Y:S04]  /*571d0*/  STL.64 [R1+0x34f8], R10 ;  /* 0x0034f80a01007387 */ /* 0x0001e80000100a00 */
[----:B0-----:R-:W3:Y:S04]  /*571e0*/  LDL.LU R10, [R1+0xe04] ;  /* 0x000e0400010a7983 */ /* 0x001ee80000300800 */
[----:B------:R-:W3:Y:S04]  /*571f0*/  LDL R11, [R1+0x6c0] ;  /* 0x0006c000010b7983 */ /* 0x000ee80000100800 */
[----:B------:R0:W-:Y:S02]  /*57200*/  STL.64 [R1+0x34f0], R8 ;  /* 0x0034f00801007387 */ /* 0x0001e40000100a00 */
[----:B0-----:R-:W-:Y:S01]  /*57210*/  F2FP.F16.E4M3.UNPACK_B R9, R0 ;  /* 0x00000000ff09723e */ /* 0x001fe200020006ff */
[C---:B--2---:R-:W-:Y:S06]  /*57220*/  HMMA.16816.F32 R24, R16.reuse, R14, R24 ;  /* 0x0000000e1018723c */ /* 0x044fec0000001818 */
[----:B----4-:R-:W-:-:S15]  /*57230*/  HMMA.16816.F32 R20, R16, R12, R20 ;  /* 0x0000000c1014723c */ /* 0x010fde0000001814 */
[----:B------:R-:W-:-:S08]  /*57240*/  NOP ;  /* 0x0000000000007918 */ /* 0x000fd00000000000 */
[----:B------:R-:W-:Y:S04]  /*57250*/  STL.64 [R1+0x1c0], R20 ;  /* 0x0001c01401007387 */ /* 0x000fe80000100a00 */
[----:B------:R0:W-:Y:S04]  /*57260*/  STL.64 [R1+0x1c8], R22 ;  /* 0x0001c81601007387 */ /* 0x0001e80000100a00 */
[----:B0-----:R-:W2:Y:S04]  /*57270*/  LDL.LU.64 R22, [R1+0x35d0] ;  /* 0x0035d00001167983 */ /* 0x001ea80000300a00 */
[----:B------:R-:W4:Y:S04]  /*57280*/  LDL.LU.64 R20, [R1+0x35c8] ;  /* 0x0035c80001147983 */ /* 0x000f280000300a00 */
[----:B------:R-:W2:Y:S04]  /*57290*/  LDL.LU R0, [R1+0x35c0] ;  /* 0x0035c00001007983 */ /* 0x000ea80000300800 */
[----:B------:R-:W-:Y:S04]  /*572a0*/  STL.64 [R1+0x4e0], R24 ;  /* 0x0004e01801007387 */ /* 0x000fe80000100a00 */
[----:B------:R0:W-:Y:S04]  /*572b0*/  STL.64 [R1+0x4e8], R26 ;  /* 0x0004e81a01007387 */ /* 0x0001e80000100a00 */
[----:B0-----:R-:W2:Y:S04]  /*572c0*/  LDL.LU.64 R26, [R1+0x35b8] ;  /* 0x0035b800011a7983 */ /* 0x001ea80000300a00 */
[----:B------:R-:W2:Y:S01]  /*572d0*/  LDL.LU.64 R24, [R1+0x35b0] ;  /* 0x0035b00001187983 */ /* 0x000ea20000300a00 */
[----:B---3--:R-:W-:-:S03]  /*572e0*/  F2FP.F16.E4M3.UNPACK_B R8, R11 ;  /* 0x0000000bff08723e */ /* 0x008fc600020006ff */
[----:B------:R-:W-:Y:S04]  /*572f0*/  STL [R1+0x34c4], R14 ;  /* 0x0034c40e01007387 */ /* 0x000fe80000100800 */
[----:B------:R-:W-:Y:S04]  /*57300*/  STL [R1+0x20], R8 ;  /* 0x0000200801007387 */ /* 0x000fe80000100800 */
[----:B------:R-:W-:Y:S04]  /*57310*/  STL [R1+0x34c0], R15 ;  /* 0x0034c00f01007387 */ /* 0x000fe80000100800 */
[----:B------:R-:W-:Y:S01]  /*57320*/  STL [R1+0x24], R9 ;  /* 0x0000240901007387 */ /* 0x000fe20000100800 */
[----:B----4-:R-:W-:-:S02]  /*57330*/  F2FP.F16.E4M3.UNPACK_B R20, R20 ;  /* 0x00000014ff14723e */ /* 0x010fc400020006ff */
[----:B------:R-:W-:-:S07]  /*57340*/  F2FP.F16.E4M3.UNPACK_B R21, R21 ;  /* 0x00000015ff15723e */ /* 0x000fce00020006ff */
        /* <DEDUP_REMOVED lines=12> */
[----:B------:R-:W-:Y:S01]  /*57410*/  IMAD R7, R7, 0x100, R10 ;  /* 0x0000010007077824 */ /* 0x000fe200078e020a */
[----:B------:R-:W-:-:S02]  /*57420*/  F2FP.F16.E4M3.UNPACK_B R4, R4 ;  /* 0x00000004ff04723e */ /* 0x000fc400020006ff */
[----:B------:R-:W-:Y:S02]  /*57430*/  F2FP.F16.E4M3.UNPACK_B R5, R5 ;  /* 0x00000005ff05723e */ /* 0x000fe400020006ff */
[----:B------:R-:W-:Y:S02]  /*57440*/  F2FP.F16.E4M3.UNPACK_B R6, R6 ;  /* 0x00000006ff06723e */ /* 0x000fe400020006ff */
[----:B------:R-:W-:Y:S01]  /*57450*/  F2FP.F16.E4M3.UNPACK_B R7, R7 ;  /* 0x00000007ff07723e */ /* 0x000fe200020006ff */
[----:B------:R-:W-:Y:S02]  /*57460*/  IMAD.MOV.U32 R15, RZ, RZ, R8 ;  /* 0x000000ffff0f7224 */ /* 0x000fe400078e0008 */
[----:B------:R-:W-:Y:S01]  /*57470*/  IMAD.MOV.U32 R14, RZ, RZ, R9 ;  /* 0x000000ffff0e7224 */ /* 0x000fe200078e0009 */
[----:B---3--:R-:W-:Y:S06]  /*57480*/  HMMA.16816.F32 R16, R16, R8, R20 ;  /* 0x000000081010723c */ /* 0x008fec0000001814 */
[----:B--2---:R-:W-:-:S15]  /*57490*/  HMMA.16816.F32 R8, R4, R28, R24 ;  /* 0x0000001c0408723c */ /* 0x004fde0000001818 */
[----:B------:R-:W-:-:S02]  /*574a0*/  NOP ;  /* 0x0000000000007918 */ /* 0x000fc40000000000 */
[----:B------:R0:W-:Y:S04]  /*574b0*/  STL.64 [R1+0x1e0], R16 ;  /* 0x0001e01001007387 */ /* 0x0001e80000100a00 */
[----:B------:R-:W-:Y:S04]  /*574c0*/  STL.64 [R1+0x1e8], R18 ;  /* 0x0001e81201007387 */ /* 0x000fe80000100a00 */
[----:B0-----:R-:W2:Y:S04]  /*574d0*/  LDL.LU R16, [R1+0xe08] ;  /* 0x000e080001107983 */ /* 0x001ea80000300800 */
[----:B------:R-:W2:Y:S04]  /*574e0*/  LDL.LU R17, [R1+0xe10] ;  /* 0x000e100001117983 */ /* 0x000ea80000300800 */
[----:B------:R-:W-:Y:S04]  /*574f0*/  STL [R1+0x34cc], R14 ;  /* 0x0034cc0e01007387 */ /* 0x000fe80000100800 */
[----:B------:R-:W-:Y:S04]  /*57500*/  STL [R1+0x34c8], R15 ;  /* 0x0034c80f01007387 */ /* 0x000fe80000100800 */
[----:B------:R0:W-:Y:S04]  /*57510*/  STL.64 [R1+0x3548], R12 ;  /* 0x0035480c01007387 */ /* 0x0001e80000100a00 */
[----:B------:R-:W-:Y:S04]  /*57520*/  STL.64 [R1+0x270], R8 ;  /* 0x0002700801007387 */ /* 0x000fe80000100a00 */
[----:B------:R-:W-:Y:S04]  /*57530*/  STL.64 [R1+0x278], R10 ;  /* 0x0002780a01007387 */ /* 0x000fe80000100a00 */
[----:B------:R-:W3:Y:S04]  /*57540*/  LDL.LU R20, [R1+0x430] ;  /* 0x0004300001147983 */ /* 0x000ee80000300800 */
[----:B------:R-:W3:Y:S04]  /*57550*/  LDL.LU R21, [R1+0x434] ;  /* 0x0004340001157983 */ /* 0x000ee80000300800 */
[----:B------:R-:W4:Y:S04]  /*57560*/  LDL.LU R22, [R1+0x438] ;  /* 0x0004380001167983 */ /* 0x000f280000300800 */
[----:B------:R-:W4:Y:S04]  /*57570*/  LDL.LU R23, [R1+0x43c] ;  /* 0x00043c0001177983 */ /* 0x000f280000300800 */
[----:B------:R-:W2:Y:S04]  /*57580*/  LDL.LU R24, [R1+0x460] ;  /* 0x0004600001187983 */ /* 0x000ea80000300800 */
[----:B------:R-:W2:Y:S04]  /*57590*/  LDL.LU R25, [R1+0x464] ;  /* 0x0004640001197983 */ /* 0x000ea80000300800 */
[----:B------:R-:W3:Y:S04]  /*575a0*/  LDL.LU R26, [R1+0x468] ;  /* 0x00046800011a7983 */ /* 0x000ee80000300800 */
[----:B------:R-:W3:Y:S04]  /*575b0*/  LDL.LU R27, [R1+0x46c] ;  /* 0x00046c00011b7983 */ /* 0x000ee80000300800 */
[----:B---3--:R1:W-:Y:S04]  /*575c0*/  STL.64 [R1+0x3558], R26 ;  /* 0x0035581a01007387 */ /* 0x0083e80000100a00 */
[----:B--2---:R-:W-:Y:S04]  /*575d0*/  STL.64 [R1+0x3550], R24 ;  /* 0x0035501801007387 */ /* 0x004fe80000100a00 */
[----:B0-----:R-:W2:Y:S04]  /*575e0*/  LDL.LU R12, [R1+0x480] ;  /* 0x00048000010c7983 */ /* 0x001ea80000300800 */
[----:B------:R-:W2:Y:S04]  /*575f0*/  LDL.LU R13, [R1+0x484] ;  /* 0x00048400010d7983 */ /* 0x000ea80000300800 */
[----:B------:R-:W3:Y:S04]  /*57600*/  LDL.LU R14, [R1+0x488] ;  /* 0x00048800010e7983 */ /* 0x000ee80000300800 */
[----:B------:R-:W3:Y:S04]  /*57610*/  LDL.LU R15, [R1+0x48c] ;  /* 0x00048c00010f7983 */ /* 0x000ee80000300800 */
[----:B---3--:R-:W-:Y:S04]  /*57620*/  STL.64 [R1+0x3568], R14 ;  /* 0x0035680e01007387 */ /* 0x008fe80000100a00 */
[----:B--2---:R0:W-:Y:S04]  /*57630*/  STL.64 [R1+0x3560], R12 ;  /* 0x0035600c01007387 */ /* 0x0041e80000100a00 */
[----:B-1----:R-:W2:Y:S01]  /*57640*/  LDL R26, [R1+0x8] ;  /* 0x00000800011a7983 */ /* 0x002ea20000100800 */
[----:B------:R-:W-:-:S03]  /*57650*/  IMAD.MOV.U32 R27, RZ, RZ, R0 ;  /* 0x000000ffff1b7224 */ /* 0x000fc600078e0000 */
[----:B------:R-:W3:Y:S04]  /*57660*/  LDL.LU R0, [R1+0x359c] ;  /* 0x00359c0001007983 */ /* 0x000ee80000300800 */
[----:B--2---:R1:W-:Y:S04]  /*57670*/  STL.64 [R1+0x3570], R26 ;  /* 0x0035701a01007387 */ /* 0x0043e80000100a00 */
[----:B0-----:R-:W2:Y:S04]  /*57680*/  LDL.LU R12, [R1+0x4a0] ;  /* 0x0004a000010c7983 */ /* 0x001ea80000300800 */
[----:B------:R-:W2:Y:S04]  /*57690*/  LDL.LU R13, [R1+0x4a4] ;  /* 0x0004a400010d7983 */ /* 0x000ea80000300800 */
[----:B------:R-:W4:Y:S04]  /*576a0*/  LDL.LU R14, [R1+0x4a8] ;  /* 0x0004a800010e7983 */ /* 0x000f280000300800 */
[----:B------:R-:W4:Y:S01]  /*576b0*/  LDL.LU R15, [R1+0x4ac] ;  /* 0x0004ac00010f7983 */ /* 0x000f220000300800 */
[----:B---3--:R-:W-:-:S03]  /*576c0*/  IMAD.MOV.U32 R25, RZ, RZ, R0 ;  /* 0x000000ffff197224 */ /* 0x008fc600078e0000 */
[----:B----4-:R-:W-:Y:S04]  /*576d0*/  STL.64 [R1+0x3580], R14 ;  /* 0x0035800e01007387 */ /* 0x010fe80000100a00 */
[----:B--2---:R0:W-:Y:S04]  /*576e0*/  STL.64 [R1+0x3578], R12 ;  /* 0x0035780c01007387 */ /* 0x0041e80000100a00 */
[----:B------:R-:W2:Y:S04]  /*576f0*/  LDL R24, [R1+0x10] ;  /* 0x0000100001187983 */ /* 0x000ea80000100800 */
[----:B------:R-:W3:Y:S04]  /*57700*/  LDL.LU R0, [R1+0x3598] ;  /* 0x0035980001007983 */ /* 0x000ee80000300800 */
[----:B-1----:R-:W4:Y:S04]  /*57710*/  LDL.64 R26, [R1+0x18] ;  /* 0x00001800011a7983 */ /* 0x002f280000100a00 */
        /* <DEDUP_REMOVED lines=8> */
[----:B0-----:R-:W4:Y:S04]  /*577a0*/  LDL.LU R12, [R1+0x3b0] ;  /* 0x0003b000010c7983 */ /* 0x001f280000300800 */
[----:B------:R-:W4:Y:S04]  /*577b0*/  LDL.LU R13, [R1+0x3b4] ;  /* 0x0003b400010d7983 */ /* 0x000f280000300800 */
[----:B------:R-:W4:Y:S04]  /*577c0*/  LDL.LU R14, [R1+0x3b8] ;  /* 0x0003b800010e7983 */ /* 0x000f280000300800 */
[----:B------:R-:W4:Y:S04]  /*577d0*/  LDL.LU R15, [R1+0x3bc] ;  /* 0x0003bc00010f7983 */ /* 0x000f280000300800 */
[----:B------:R-:W2:Y:S04]  /*577e0*/  LDL.64 R28, [R1] ;  /* 0x00000000011c7983 */ /* 0x000ea80000100a00 */
[----:B------:R-:W-:Y:S04]  /*577f0*/  STL.64 [R1+0x3528], R22 ;  /* 0x0035281601007387 */ /* 0x000fe80000100a00 */
[----:B------:R0:W-:Y:S04]  /*57800*/  STL.64 [R1+0x3520], R20 ;  /* 0x0035201401007387 */ /* 0x0001e80000100a00 */
[----:B0-----:R-:W3:Y:S04]  /*57810*/  LDL.LU R20, [R1+0x450] ;  /* 0x0004500001147983 */ /* 0x001ee80000300800 */
[----:B------:R-:W3:Y:S04]  /*57820*/  LDL.LU R21, [R1+0x454] ;  /* 0x0004540001157983 */ /* 0x000ee80000300800 */
        /* <DEDUP_REMOVED lines=16> */
[----:B------:R-:W3:Y:S04]  /*57930*/  LDL.LU R18, [R1+0x3e8] ;  /* 0x0003e80001127983 */ /* 0x000ee80000300800 */
[----:B------:R-:W3:Y:S01]  /*57940*/  LDL.LU R19, [R1+0x3ec] ;  /* 0x0003ec0001137983 */ /* 0x000ee20000300800 */
[----:B------:R-:W-:Y:S03]  /*57950*/  HMMA.16816.F32 R12, R4, R26, R12 ;  /* 0x0000001a040c723c */ /* 0x000fe6000000180c */
[----:B---3--:R-:W-:Y:S04]  /*57960*/  STL.64 [R1+0x34e8], R18 ;  /* 0x0034e81201007387 */ /* 0x008fe80000100a00 */
[----:B----4-:R0:W-:Y:S04]  /*57970*/  STL.64 [R1+0x34e0], R16 ;  /* 0x0034e01001007387 */ /* 0x0101e80000100a00 */
[----:B0-----:R-:W3:Y:S04]  /*57980*/  LDL.LU R16, [R1+0x3f0] ;  /* 0x0003f00001107983 */ /* 0x001ee80000300800 */
[----:B------:R-:W3:Y:S04]  /*57990*/  LDL.LU R17, [R1+0x3f4] ;  /* 0x0003f40001117983 */ /* 0x000ee80000300800 */
[----:B------:R-:W3:Y:S04]  /*579a0*/  LDL.LU R18, [R1+0x3f8] ;  /* 0x0003f80001127983 */ /* 0x000ee80000300800 */
[----:B------:R-:W-:Y:S04]  /*579b0*/  STL.64 [R1+0x290], R12 ;  /* 0x0002900c01007387 */ /* 0x000fe80000100a00 */
[----:B------:R0:W-:Y:S04]  /*579c0*/  STL.64 [R1+0x298], R14 ;  /* 0x0002980e01007387 */ /* 0x0001e80000100a00 */
[----:B0-----:R-:W4:Y:S04]  /*579d0*/  LDL.LU.64 R14, [R1+0x3590] ;  /* 0x00359000010e7983 */ /* 0x001f280000300a00 */
[----:B------:R-:W4:Y:S01]  /*579e0*/  LDL.LU.64 R12, [R1+0x3588] ;  /* 0x00358800010c7983 */ /* 0x000f220000300a00 */
[----:B------:R-:W-:-:S02]  /*579f0*/  IMAD.MOV.U32 R19, RZ, RZ, R0 ;  /* 0x000000ffff137224 */ /* 0x000fc400078e0000 */
[----:B------:R-:W-:Y:S02]  /*57a00*/  IMAD.MOV.U32 R0, RZ, RZ, R27 ;  /* 0x000000ffff007224 */ /* 0x000fe400078e001b */
[----:B----4-:R-:W-:Y:S01]  /*57a10*/  HMMA.16816.F32 R24, R4, R24, R12 ;  /* 0x000000180418723c */ /* 0x010fe2000000180c */
[----:B------:R-:W4:Y:S04]  /*57a20*/  LDL.LU.64 R14, [R1+0x3580] ;  /* 0x00358000010e7983 */ /* 0x000f280000300a00 */
[----:B------:R-:W4:-:S15]  /*57a30*/  LDL.LU.64 R12, [R1+0x3578] ;  /* 0x00357800010c7983 */ /* 0x000f1e0000300a00 */
[----:B------:R-:W-:-:S03]  /*57a40*/  NOP ;  /* 0x0000000000007918 */ /* 0x000fc60000000000 */
[----:B------:R-:W-:Y:S04]  /*57a50*/  STL.64 [R1+0x2b0], R24 ;  /* 0x0002b01801007387 */ /* 0x000fe80000100a00 */
[----:B------:R0:W-:Y:S04]  /*57a60*/  STL.64 [R1+0x2b8], R26 ;  /* 0x0002b81a01007387 */ /* 0x0001e80000100a00 */
[----:B0-----:R-:W4:Y:S02]  /*57a70*/  LDL.LU.64 R26, [R1+0x3570] ;  /* 0x00357000011a7983 */ /* 0x001f240000300a00 */
[----:B----4-:R-:W-:Y:S02]  /*57a80*/  HMMA.16816.F32 R24, R4, R26, R12 ;  /* 0x0000001a0418723c */ /* 0x010fe4000000180c */
[----:B------:R-:W4:Y:S04]  /*57a90*/  LDL.LU.64 R14, [R1+0x3568] ;  /* 0x00356800010e7983 */ /* 0x000f280000300a00 */
[----:B------:R-:W4:-:S15]  /*57aa0*/  LDL.LU.64 R12, [R1+0x3560] ;  /* 0x00356000010c7983 */ /* 0x000f1e0000300a00 */
[----:B------:R-:W-:-:S02]  /*57ab0*/  NOP ;  /* 0x0000000000007918 */ /* 0x000fc40000000000 */
[----:B------:R-:W-:Y:S04]  /*57ac0*/  STL.64 [R1+0x4b0], R24 ;  /* 0x0004b01801007387 */ /* 0x000fe80000100a00 */
[----:B------:R0:W-:Y:S04]  /*57ad0*/  STL.64 [R1+0x4b8], R26 ;  /* 0x0004b81a01007387 */ /* 0x0001e80000100a00 */
[----:B0-----:R-:W2:Y:S04]  /*57ae0*/  LDL.LU.64 R26, [R1+0x3558] ;  /* 0x00355800011a7983 */ /* 0x001ea80000300a00 */
[----:B------:R-:W2:Y:S01]  /*57af0*/  LDL.LU.64 R24, [R1+0x3550] ;  /* 0x0035500001187983 */ /* 0x000ea20000300a00 */
[----:B----4-:R-:W-:-:S15]  /*57b00*/  HMMA.16816.F32 R12, R4, R28, R12 ;  /* 0x0000001c040c723c */ /* 0x010fde000000180c */
[----:B------:R-:W-:-:S08]  /*57b10*/  NOP ;  /* 0x0000000000007918 */ /* 0x000fd00000000000 */
[----:B------:R0:W-:Y:S04]  /*57b20*/  STL.64 [R1+0x4a0], R12 ;  /* 0x0004a00c01007387 */ /* 0x0001e80000100a00 */
[----:B------:R1:W-:Y:S04]  /*57b30*/  STL.64 [R1+0x4a8], R14 ;  /* 0x0004a80e01007387 */ /* 0x0003e80000100a00 */
[----:B0-----:R-:W4:Y:S01]  /*57b40*/  LDL.LU.64 R12, [R1+0x3548] ;  /* 0x00354800010c7983 */ /* 0x001f220000300a00 */
[----:B-1----:R-:W-:Y:S02]  /*57b50*/  IMAD.MOV.U32 R14, RZ, RZ, R28 ;  /* 0x000000ffff0e7224 */ /* 0x002fe400078e001c */
[----:B------:R-:W-:-:S02]  /*57b60*/  IMAD.MOV.U32 R15, RZ, RZ, R29 ;  /* 0x000000ffff0f7224 */ /* 0x000fc400078e001d */
[----:B------:R-:W2:Y:S02]  /*57b70*/  LDL.LU.64 R28, [R1+0x3540] ;  /* 0x00354000011c7983 */ /* 0x000ea40000300a00 */
[----:B--2---:R-:W-:-:S15]  /*57b80*/  HMMA.16816.F32 R24, R4, R28, R24 ;  /* 0x0000001c0418723c */ /* 0x004fde0000001818 */
[----:B------:R-:W-:-:S08]  /*57b90*/  NOP ;  /* 0x0000000000007918 */ /* 0x000fd00000000000 */
        /* <DEDUP_REMOVED lines=28> */
[----:B------:R0:W-:Y:S04]  /*57d60*/  STL.64 [R1+0x34b8], R22 ;  /* 0x0034b81601007387 */ /* 0x0001e80000100a00 */
[----:B0-----:R-:W4:Y:S04]  /*57d70*/  LDL.LU R22, [R1+0xe0c] ;  /* 0x000e0c0001167983 */ /* 0x001f280000300800 */
[----:B------:R-:W4:Y:S04]  /*57d80*/  LDL.LU R23, [R1+0xe14] ;  /* 0x000e140001177983 */ /* 0x000f280000300800 */
[----:B---3--:R-:W-:Y:S01]  /*57d90*/  STL.64 [R1+0x34b0], R20 ;  /* 0x0034b01401007387 */ /* 0x008fe20000100a00 */
        /* <DEDUP_REMOVED lines=19> */
[----:B------:R4:W-:Y:S02]  /*57ed0*/  STL.64 [R1+0x33f0], R8 ;  /* 0x0033f00801007387 */ /* 0x0009e40000100a00 */
[----:B----4-:R-:W-:Y:S02]  /*57ee0*/  HMMA.16816.F32 R8, R4, R12, R24 ;  /* 0x0000000c0408723c */ /* 0x010fe40000001818 */
[----:B------:R-:W4:-:S15]  /*57ef0*/  LDL.LU R24, [R1+0x310] ;  /* 0x0003100001187983 */ /* 0x000f1e0000300800 */
[----:B------:R-:W-:-:S06]  /*57f00*/  NOP ;  /* 0x0000000000007918 */ /* 0x000fcc0000000000 */
[----:B------:R-:W-:Y:S04]  /*57f10*/  STL.64 [R1+0x420], R8 ;  /* 0x0004200801007387 */ /* 0x000fe80000100a00 */
[----:B------:R-:W-:Y:S04]  /*57f20*/  STL.64 [R1+0x428], R10 ;  /* 0x0004280a01007387 */ /* 0x000fe80000100a00 */
[----:B------:R-:W4:Y:S04]  /*57f30*/  LDL.LU R25, [R1+0x314] ;  /* 0x0003140001197983 */ /* 0x000f280000300800 */
[----:B------:R-:W2:Y:S04]  /*57f40*/  LDL.LU R26, [R1+0x318] ;  /* 0x00031800011a7983 */ /* 0x000ea80000300800 */
[----:B------:R-:W2:Y:S04]  /*57f50*/  LDL.LU R27, [R1+0x31c] ;  /* 0x00031c00011b7983 */ /* 0x000ea80000300800 */
[----:B--2---:R0:W-:Y:S02]  /*57f60*/  STL.64 [R1+0x3438], R26 ;  /* 0x0034381a01007387 */ /* 0x0041e40000100a00 */
[----:B0-----:R-:W-:-:S02]  /*57f70*/  IMAD.MOV.U32 R26, RZ, RZ, R14 ;  /* 0x000000ffff1a7224 */ /* 0x001fc400078e000e */
[----:B------:R-:W-:Y:S01]  /*57f80*/  IMAD.MOV.U32 R27, RZ, RZ, R15 ;  /* 0x000000ffff1b7224 */ /* 0x000fe200078e000f */
[----:B------:R-:W2:Y:S04]  /*57f90*/  LDL.LU R14, [R1+0x34cc] ;  /* 0x0034cc00010e7983 */ /* 0x000ea80000300800 */
[----:B------:R-:W2:Y:S04]  /*57fa0*/  LDL.LU R15, [R1+0x34c8] ;  /* 0x0034c800010f7983 */ /* 0x000ea80000300800 */
[----:B----4-:R0:W-:Y:S04]  /*57fb0*/  STL.64 [R1+0x3430], R24 ;  /* 0x0034301801007387 */ /* 0x0101e80000100a00 */
[----:B------:R-:W4:Y:S04]  /*57fc0*/  LDL.LU R8, [R1+0x300] ;  /* 0x0003000001087983 */ /* 0x000f280000300800 */
[----:B------:R-:W4:Y:S04]  /*57fd0*/  LDL.LU R9, [R1+0x304] ;  /* 0x0003040001097983 */ /* 0x000f280000300800 */
[----:B------:R-:W2:Y:S04]  /*57fe0*/  LDL.LU R10, [R1+0x308] ;  /* 0x00030800010a7983 */ /* 0x000ea80000300800 */
[----:B------:R-:W2:Y:S04]  /*57ff0*/  LDL.LU R11, [R1+0x30c] ;  /* 0x00030c00010b7983 */ /* 0x000ea80000300800 */
[----:B0-----:R-:W3:Y:S04]  /*58000*/  LDL.64 R24, [R1+0x8] ;  /* 0x0000080001187983 */ /* 0x001ee80000100a00 */
[----:B------:R-:W-:Y:S04]  /*58010*/  STL.64 [R1+0x3468], R26 ;  /* 0x0034681a01007387 */ /* 0x000fe80000100a00 */
[----:B---3--:R0:W-:Y:S04]  /*58020*/  STL.64 [R1+0x3460], R24 ;  /* 0x0034601801007387 */ /* 0x0081e80000100a00 */
[----:B0-----:R-:W3:Y:S04]  /*58030*/  LDL.LU R24, [R1+0x390] ;  /* 0x0003900001187983 */ /* 0x001ee80000300800 */
[----:B------:R-:W3:Y:S04]  /*58040*/  LDL.LU R25, [R1+0x394] ;  /* 0x0003940001197983 */ /* 0x000ee80000300800 */
[----:B------:R-:W4:Y:S04]  /*58050*/  LDL.LU R26, [R1+0x398] ;  /* 0x00039800011a7983 */ /* 0x000f280000300800 */
[----:B------:R-:W4:Y:S01]  /*58060*/  LDL.LU R27, [R1+0x39c] ;  /* 0x00039c00011b7983 */ /* 0x000f220000300800 */
[----:B------:R-:W-:-:S03]  /*58070*/  IMAD R16, R16, 0x100, R22 ;  /* 0x0000010010107824 */ /* 0x000fc600078e0216 */
[----:B----4-:R-:W-:Y:S04]  /*58080*/  STL.64 [R1+0x3478], R26 ;  /* 0x0034781a01007387 */ /* 0x010fe80000100a00 */
[----:B---3--:R-:W-:Y:S04]  /*58090*/  STL.64 [R1+0x3470], R24 ;  /* 0x0034701801007387 */ /* 0x008fe80000100a00 */
[----:B--2---:R-:W-:Y:S04]  /*580a0*/  STL.64 [R1+0x3448], R10 ;  /* 0x0034480a01007387 */ /* 0x004fe80000100a00 */
[----:B------:R0:W-:Y:S04]  /*580b0*/  STL.64 [R1+0x3440], R8 ;  /* 0x0034400801007387 */ /* 0x0001e80000100a00 */
[----:B0-----:R-:W2:Y:S04]  /*580c0*/  LDL.LU R8, [R1+0x340] ;  /* 0x0003400001087983 */ /* 0x001ea80000300800 */
[----:B------:R-:W2:Y:S04]  /*580d0*/  LDL.LU R9, [R1+0x344] ;  /* 0x0003440001097983 */ /* 0x000ea80000300800 */
[----:B------:R-:W3:Y:S04]  /*580e0*/  LDL.LU R10, [R1+0x348] ;  /* 0x00034800010a7983 */ /* 0x000ee80000300800 */
[----:B------:R-:W3:Y:S01]  /*580f0*/  LDL.LU R11, [R1+0x34c] ;  /* 0x00034c00010b7983 */ /* 0x000ee20000300800 */
[----:B------:R-:W-:-:S02]  /*58100*/  IMAD.MOV.U32 R25, RZ, RZ, R14 ;  /* 0x000000ffff197224 */ /* 0x000fc400078e000e */
[----:B------:R-:W-:Y:S01]  /*58110*/  IMAD.MOV.U32 R27, RZ, RZ, R18 ;  /* 0x000000ffff1b7224 */ /* 0x000fe200078e0012 */
[----:B------:R-:W4:Y:S01]  /*58120*/  LDL.LU R14, [R1+0xe1c] ;  /* 0x000e1c00010e7983 */ /* 0x000f220000300800 */
[----:B------:R-:W-:-:S03]  /*58130*/  IMAD.MOV.U32 R24, RZ, RZ, R15 ;  /* 0x000000ffff187224 */ /* 0x000fc600078e000f */
[----:B------:R-:W4:Y:S01]  /*58140*/  LDL.LU R18, [R1+0xe18] ;  /* 0x000e180001127983 */ /* 0x000f220000300800 */
[----:B------:R-:W-:-:S03]  /*58150*/  IMAD.MOV.U32 R26, RZ, RZ, R19 ;  /* 0x000000ffff1a7224 */ /* 0x000fc600078e0013 */
[----:B------:R-:W4:Y:S04]  /*58160*/  LDL.LU R15, [R1+0xe24] ;  /* 0x000e2400010f7983 */ /* 0x000f280000300800 */
[----:B------:R-:W4:Y:S04]  /*58170*/  LDL.LU R19, [R1+0xe20] ;  /* 0x000e200001137983 */ /* 0x000f280000300800 */
[----:B------:R-:W4:Y:S04]  /*58180*/  LDL.LU R20, [R1+0x4c0] ;  /* 0x0004c00001147983 */ /* 0x000f280000300800 */
[----:B------:R-:W4:Y:S01]  /*58190*/  LDL.LU R21, [R1+0x4c4] ;  /* 0x0004c40001157983 */ /* 0x000f220000300800 */
[----:B------:R-:W-:-:S03]  /*581a0*/  IMAD R17, R17, 0x100, R23 ;  /* 0x0000010011117824 */ /* 0x000fc600078e0217 */
[----:B------:R-:W4:Y:S04]  /*581b0*/  LDL.LU R22, [R1+0x4c8] ;  /* 0x0004c80001167983 */ /* 0x000f280000300800 */
[----:B------:R-:W4:Y:S04]  /*581c0*/  LDL.LU R23, [R1+0x4cc] ;  /* 0x0004cc0001177983 */ /* 0x000f280000300800 */
[----:B------:R-:W-:Y:S04]  /*581d0*/  STL.64 [R1+0x34a8], R26 ;  /* 0x0034a81a01007387 */ /* 0x000fe80000100a00 */
[----:B------:R0:W-:Y:S04]  /*581e0*/  STL.64 [R1+0x34a0], R24 ;  /* 0x0034a01801007387 */ /* 0x0001e80000100a00 */
[----:B0-----:R-:W4:Y:S04]  /*581f0*/  LDL.LU R24, [R1+0x410] ;  /* 0x0004100001187983 */ /* 0x001f280000300800 */
[----:B------:R-:W4:Y:S04]  /*58200*/  LDL.LU R25, [R1+0x414] ;  /* 0x0004140001197983 */ /* 0x000f280000300800 */
        /* <DEDUP_REMOVED lines=14> */
[----:B----4-:R-:W-:-:S02]  /*582f0*/  IMAD R18, R18, 0x100, R14 ;  /* 0x0000010012127824 */ /* 0x010fc400078e020e */
[----:B------:R-:W-:Y:S01]  /*58300*/  IMAD R19, R19, 0x100, R15 ;  /* 0x0000010013137824 */ /* 0x000fe200078e020f */
[----:B---3--:R-:W-:Y:S04]  /*58310*/  STL.64 [R1+0x3498], R10 ;  /* 0x0034980a01007387 */ /* 0x008fe80000100a00 */
[----:B--2---:R0:W-:Y:S04]  /*58320*/  STL.64 [R1+0x3490], R8 ;  /* 0x0034900801007387 */ /* 0x0041e80000100a00 */
[----:B0-----:R-:W2:Y:S04]  /*58330*/  LDL.LU R8, [R1+0x3c0] ;  /* 0x0003c00001087983 */ /* 0x001ea80000300800 */
[----:B------:R-:W2:Y:S04]  /*58340*/  LDL.LU R9, [R1+0x3c4] ;  /* 0x0003c40001097983 */ /* 0x000ea80000300800 */
[----:B------:R-:W2:Y:S04]  /*58350*/  LDL.LU R10, [R1+0x3c8] ;  /* 0x0003c800010a7983 */ /* 0x000ea80000300800 */
[----:B------:R-:W2:Y:S04]  /*58360*/  LDL.LU R11, [R1+0x3cc] ;  /* 0x0003cc00010b7983 */ /* 0x000ea80000300800 */
[----:B------:R0:W-:Y:S04]  /*58370*/  STL [R1+0x33cc], R12 ;  /* 0x0033cc0c01007387 */ /* 0x0001e80000100800 */
[----:B------:R1:W-:Y:S04]  /*58380*/  STL [R1+0x33c8], R13 ;  /* 0x0033c80d01007387 */ /* 0x0003e80000100800 */
[----:B0-----:R-:W3:Y:S04]  /*58390*/  LDL R12, [R1+0x10] ;  /* 0x00001000010c7983 */ /* 0x001ee80000100800 */
[----:B-1----:R-:W3:Y:S04]  /*583a0*/  LDL R13, [R1+0x14] ;  /* 0x00001400010d7983 */ /* 0x002ee80000100800 */
[----:B------:R-:W4:Y:S04]  /*583b0*/  LDL.LU R14, [R1+0x34c4] ;  /* 0x0034c400010e7983 */ /* 0x000f280000300800 */
[----:B------:R-:W4:Y:S02]  /*583c0*/  LDL.LU R15, [R1+0x34c0] ;  /* 0x0034c000010f7983 */ /* 0x000f240000300800 */
[----:B----4-:R-:W-:-:S15]  /*583d0*/  HMMA.16816.F32 R20, R4, R14, R20 ;  /* 0x0000000e0414723c */ /* 0x010fde0000001814 */
[----:B------:R-:W-:-:S08]  /*583e0*/  NOP ;  /* 0x0000000000007918 */ /* 0x000fd00000000000 */
[----:B------:R-:W-:Y:S04]  /*583f0*/  STL.64 [R1+0x4d0], R20 ;  /* 0x0004d01401007387 */ /* 0x000fe80000100a00 */
[----:B------:R0:W-:Y:S04]  /*58400*/  STL.64 [R1+0x4d8], R22 ;  /* 0x0004d81601007387 */ /* 0x0001e80000100a00 */
[----:B0-----:R-:W4:Y:S04]  /*58410*/  LDL.LU.64 R22, [R1+0x34b8] ;  /* 0x0034b80001167983 */ /* 0x001f280000300a00 */
[----:B------:R-:W2:Y:S02]  /*58420*/  LDL.LU.64 R20, [R1+0x34b0] ;  /* 0x0034b00001147983 */ /* 0x000ea40000300a00 */
[----:B--2---:R-:W-:-:S15]  /*58430*/  HMMA.16816.F32 R24, R4, R20, R24 ;  /* 0x000000140418723c */ /* 0x004fde0000001818 */
[----:B------:R-:W-:-:S08]  /*58440*/  NOP ;  /* 0x0000000000007918 */ /* 0x000fd00000000000 */
[----:B------:R-:W-:Y:S04]  /*58450*/  STL.64 [R1+0x4c0], R24 ;  /* 0x0004c01801007387 */ /* 0x000fe80000100a00 */
[----:B------:R0:W-:Y:S04]  /*58460*/  STL.64 [R1+0x4c8], R26 ;  /* 0x0004c81a01007387 */ /* 0x0001e80000100a00 */
[----:B0-----:R-:W2:Y:S04]  /*58470*/  LDL.LU.64 R26, [R1+0x34a8] ;  /* 0x0034a800011a7983 */ /* 0x001ea80000300a00 */
[----:B------:R-:W3:Y:S04]  /*58480*/  LDL.LU.64 R24, [R1+0x34a0] ;  /* 0x0034a00001187983 */ /* 0x000ee80000300a00 */
[----:B----4-:R-:W-:Y:S04]  /*58490*/  STL.64 [R1+0x3418], R22 ;  /* 0x0034181601007387 */ /* 0x010fe80000100a00 */
[----:B------:R0:W-:Y:S04]  /*584a0*/  STL.64 [R1+0x3410], R20 ;  /* 0x0034101401007387 */ /* 0x0001e80000100a00 */
[----:B0-----:R-:W4:Y:S04]  /*584b0*/  LDL.LU R20, [R1+0x380] ;  /* 0x0003800001147983 */ /* 0x001f280000300800 */
[----:B------:R-:W4:Y:S04]  /*584c0*/  LDL.LU R21, [R1+0x384] ;  /* 0x0003840001157983 */ /* 0x000f280000300800 */
[----:B------:R-:W4:Y:S04]  /*584d0*/  LDL.LU R22, [R1+0x388] ;  /* 0x0003880001167983 */ /* 0x000f280000300800 */
[----:B------:R-:W4:Y:S01]  /*584e0*/  LDL.LU R23, [R1+0x38c] ;  /* 0x00038c0001177983 */ /* 0x000f220000300800 */
[----:B---3--:R-:W-:Y:S03]  /*584f0*/  HMMA.16816.F32 R4, R4, R24, R8 ;  /* 0x000000180404723c */ /* 0x008fe60000001808 */
[----:B------:R-:W2:Y:S04]  /*58500*/  LDL.LU.64 R10, [R1+0x3498] ;  /* 0x00349800010a7983 */ /* 0x000ea80000300a00 */
[----:B------:R-:W2:Y:S01]  /*58510*/  LDL.LU.64 R8, [R1+0x3490] ;  /* 0x0034900001087983 */ /* 0x000ea20000300a00 */
[----:B------:R-:W-:-:S02]  /*58520*/  F2FP.F16.E4M3.UNPACK_B R16, R16 ;  /* 0x00000010ff10723e */ /* 0x000fc400020006ff */
[----:B------:R-:W-:Y:S02]  /*58530*/  F2FP.F16.E4M3.UNPACK_B R17, R17 ;  /* 0x00000011ff11723e */ /* 0x000fe400020006ff */
[----:B------:R-:W-:Y:S02]  /*58540*/  F2FP.F16.E4M3.UNPACK_B R18, R18 ;  /* 0x00000012ff12723e */ /* 0x000fe400020006ff */
[----:B------:R-:W-:-:S09]  /*58550*/  F2FP.F16.E4M3.UNPACK_B R19, R19 ;  /* 0x00000013ff13723e */ /* 0x000fd200020006ff */
[----:B------:R-:W-:Y:S04]  /*58560*/  STL.64 [R1+0x410], R4 ;  /* 0x0004100401007387 */ /* 0x000fe80000100a00 */
[----:B------:R0:W-:Y:S04]  /*58570*/  STL.64 [R1+0x418], R6 ;  /* 0x0004180601007387 */ /* 0x0001e80000100a00 */
[----:B0-----:R-:W3:Y:S01]  /*58580*/  LDL R6, [R1+0x18] ;  /* 0x0000180001067983 */ /* 0x001ee20000100800 */
[----:B--2---:R-:W-:Y:S03]  /*58590*/  HMMA.16816.F32 R24, R16, R26, R8 ;  /* 0x0000001a1018723c */ /* 0x004fe60000001808 */
[----:B------:R-:W2:Y:S04]  /*585a0*/  LDL.LU.64 R10, [R1+0x3488] ;  /* 0x00348800010a7983 */ /* 0x000ea80000300a00 */
[----:B------:R-:W2:-:S15]  /*585b0*/  LDL.LU.64 R8, [R1+0x3480] ;  /* 0x0034800001087983 */ /* 0x000e9e0000300a00 */
[----:B------:R-:W-:-:S01]  /*585c0*/  NOP ;  /* 0x0000000000007918 */ /* 0x000fc20000000000 */
[----:B------:R-:W-:Y:S04]  /*585d0*/  STL.64 [R1+0x400], R24 ;  /* 0x0004001801007387 */ /* 0x000fe80000100a00 */
[----:B------:R0:W-:Y:S04]  /*585e0*/  STL.64 [R1+0x408], R26 ;  /* 0x0004081a01007387 */ /* 0x0001e80000100a00 */
[----:B0-----:R-:W3:Y:S04]  /*585f0*/  LDL.LU.64 R26, [R1+0x3478] ;  /* 0x00347800011a7983 */ /* 0x001ee80000300a00 */
[----:B------:R-:W3:Y:S01]  /*58600*/  LDL.LU.64 R24, [R1+0x3470] ;  /* 0x0034700001187983 */ /* 0x000ee20000300a00 */
[----:B------:R-:W-:-:S07]  /*58610*/  IMAD.MOV.U32 R7, RZ, RZ, R0 ;  /* 0x000000ffff077224 */ /* 0x000fce00078e0000 */
[----:B---3--:R-:W-:Y:S01]  /*58620*/  HMMA.16816.F32 R4, R16, R6, R24 ;  /* 0x000000061004723c */ /* 0x008fe20000001818 */
[----:B------:R-:W3:Y:S04]  /*58630*/  LDL.LU.64 R26, [R1+0x3468] ;  /* 0x00346800011a7983 */ /* 0x000ee80000300a00 */
[----:B------:R-:W2:-:S15]  /*58640*/  LDL.LU.64 R24, [R1+0x3460] ;  /* 0x0034600001187983 */ /* 0x000e9e0000300a00 */
[----:B------:R-:W-:-:S03]  /*58650*/  NOP ;  /* 0x0000000000007918 */ /* 0x000fc60000000000 */
[----:B------:R-:W-:Y:S04]  /*58660*/  STL.64 [R1+0x3f0], R4 ;  /* 0x0003f00401007387 */ /* 0x000fe80000100a00 */
[----:B------:R4:W-:Y:S01]  /*58670*/  STL [R1+0x3f8], R6 ;  /* 0x0003f80601007387 */ /* 0x0009e20000100800 */
[----:B------:R-:W-:Y:S02]  /*58680*/  IMAD.MOV.U32 R0, RZ, RZ, R7 ;  /* 0x000000ffff007224 */ /* 0x000fe400078e0007 */
[----:B----4-:R-:W-:Y:S03]  /*58690*/  HMMA.16816.F32 R4, R16, R12, R20 ;  /* 0x0000000c1004723c */ /* 0x010fe60000001814 */
[----:B------:R0:W-:-:S15]  /*586a0*/  STL [R1+0x30d0], R0 ;  /* 0x0030d00001007387 */ /* 0x0001de0000100800 */
[----:B------:R-:W-:-:S05]  /*586b0*/  NOP ;  /* 0x0000000000007918 */ /* 0x000fca0000000000 */
[----:B------:R-:W-:Y:S04]  /*586c0*/  STL.64 [R1+0x3e0], R4 ;  /* 0x0003e00401007387 */ /* 0x000fe80000100a00 */
[----:B------:R1:W-:Y:S04]  /*586d0*/  STL [R1+0x3e8], R6 ;  /* 0x0003e80601007387 */ /* 0x0003e80000100800 */
[----:B------:R-:W4:Y:S01]  /*586e0*/  LDL.LU R20, [R1+0x2f0] ;  /* 0x0002f00001147983 */ /* 0x000f220000300800 */
[----:B0-----:R-:W-:-:S03]  /*586f0*/  IMAD.MOV.U32 R0, RZ, RZ, R7 ;  /* 0x000000ffff007224 */ /* 0x001fc600078e0007 */
[----:B------:R-:W4:Y:S04]  /*58700*/  LDL.LU R21, [R1+0x2f4] ;  /* 0x0002f40001157983 */ /* 0x000f280000300800 */
[----:B------:R-:W4:Y:S04]  /*58710*/  LDL.LU R22, [R1+0x2f8] ;  /* 0x0002f80001167983 */ /* 0x000f280000300800 */
[----:B------:R-:W4:Y:S04]  /*58720*/  LDL.LU R23, [R1+0x2fc] ;  /* 0x0002fc0001177983 */ /* 0x000f280000300800 */
[----:B-1----:R-:W4:Y:S04]  /*58730*/  LDL.LU R6, [R1+0xe38] ;  /* 0x000e380001067983 */ /* 0x002f280000300800 */
[----:B------:R-:W4:Y:S04]  /*58740*/  LDL.LU R7, [R1+0xe40] ;  /* 0x000e400001077983 */ /* 0x000f280000300800 */
[----:B------:R-:W-:Y:S01]  /*58750*/  STL [R1+0x31d0], R0 ;  /* 0x0031d00001007387 */ /* 0x000fe20000100800 */
[----:B--2---:R-:W-:-:S15]  /*58760*/  HMMA.16816.F32 R8, R16, R24, R8 ;  /* 0x000000181008723c */ /* 0x004fde0000001808 */
[----:B------:R-:W-:-:S08]  /*58770*/  NOP ;  /* 0x0000000000007918 */ /* 0x000fd00000000000 */
[----:B------:R-:W-:Y:S04]  /*58780*/  STL.64 [R1+0x3d0], R8 ;  /* 0x0003d00801007387 */ /* 0x000fe80000100a00 */
[----:B------:R0:W-:Y:S04]  /*58790*/  STL.64 [R1+0x3d8], R10 ;  /* 0x0003d80a01007387 */ /* 0x0001e80000100a00 */
[----:B0-----:R-:W3:Y:S04]  /*587a0*/  LDL.LU.64 R10, [R1+0x3458] ;  /* 0x00345800010a7983 */ /* 0x001ee80000300a00 */
[----:B------:R-:W3:Y:S01]  /*587b0*/  LDL.LU.64 R8, [R1+0x3450] ;  /* 0x0034500001087983 */ /* 0x000ee20000300a00 */
[----:B------:R-:W-:-:S02]  /*587c0*/  IMAD.MOV.U32 R0, RZ, RZ, R25 ;  /* 0x000000ffff007224 */ /* 0x000fc400078e0019 */
[----:B---3--:R-:W-:Y:S01]  /*587d0*/  HMMA.16816.F32 R24, R16, R26, R8 ;  /* 0x0000001a1018723c */ /* 0x008fe20000001808 */
[----:B------:R-:W2:Y:S04]  /*587e0*/  LDL.LU.64 R10, [R1+0x3448] ;  /* 0x00344800010a7983 */ /* 0x000ea80000300a00 */
[----:B------:R-:W2:-:S15]  /*587f0*/  LDL.LU.64 R8, [R1+0x3440] ;  /* 0x0034400001087983 */ /* 0x000e9e0000300a00 */
[----:B------:R-:W-:-:S03]  /*58800*/  NOP ;  /* 0x0000000000007918 */ /* 0x000fc60000000000 */
        /* <DEDUP_REMOVED lines=25> */
[----:B------:R-:W2:Y:S04]  /*589a0*/  LDL.LU R4, [R1+0xe28] ;  /* 0x000e280001047983 */ /* 0x000ea80000300800 */
[----:B------:R-:W3:Y:S04]  /*589b0*/  LDL.LU R13, [R1+0xe34] ;  /* 0x000e3400010d7983 */ /* 0x000ee80000300800 */
[----:B------:R-:W-:Y:S01]  /*589c0*/  STL.64 [R1+0x33d8], R14 ;  /* 0x0033d80e01007387 */ /* 0x000fe20000100a00 */
[C---:B----4-:R-:W-:Y:S03]  /*589d0*/  HMMA.16816.F32 R20, R16.reuse, R24, R20 ;  /* 0x000000181014723c */ /* 0x050fe60000001814 */
        /* <DEDUP_REMOVED lines=63> */
[----:B----4-:R-:W-:-:S02]  /*58dd0*/  IMAD R4, R4, 0x100, R12 ;  /* 0x0000010004047824 */ /* 0x010fc400078e020c */
[----:B------:R-:W-:Y:S01]  /*58de0*/  IMAD R5, R5, 0x100, R13 ;  /* 0x0000010005057824 */ /* 0x000fe200078e020d */
[----:B------:R-:W2:Y:S04]  /*58df0*/  LDL.LU R12, [R1+0x33cc] ;  /* 0x0033cc00010c7983 */ /* 0x000ea80000300800 */
        /* <DEDUP_REMOVED lines=20> */
[C---:B--2---:R-:W-:Y:S06]  /*58f40*/  HMMA.16816.F32 R8, R16.reuse, R26, R8 ;  /* 0x0000001a1008723c */ /* 0x044fec0000001808 */
[----:B---3--:R-:W-:-:S15]  /*58f50*/  HMMA.16816.F32 R12, R16, R20, R12 ;  /* 0x00000014100c723c */ /* 0x008fde000000180c */
[----:B------:R-:W-:-:S08]  /*58f60*/  NOP ;  /* 0x0000000000007918 */ /* 0x000fd00000000000 */
[----:B------:R0:W-:Y:S04]  /*58f70*/  STL.64 [R1+0x330], R12 ;  /* 0x0003300c01007387 */ /* 0x0001e80000100a00 */
[----:B------:R1:W-:Y:S04]  /*58f80*/  STL.64 [R1+0x338], R14 ;  /* 0x0003380e01007387 */ /* 0x0003e80000100a00 */
[----:B------:R-:W-:Y:S04]  /*58f90*/  STL.64 [R1+0x310], R8 ;  /* 0x0003100801007387 */ /* 0x000fe80000100a00 */
        /* <DEDUP_REMOVED lines=12> */
[----:B--2---:R-:W-:Y:S04]  /*59060*/  STL.64 [R1+0x32e8], R12 ;  /* 0x0032e80c01007387 */ /* 0x004fe80000100a00 */
        /* <DEDUP_REMOVED lines=10> */
[----:B---3--:R0:W-:Y:S04]  /*59110*/  STL.64 [R1+0x3338], R10 ;  /* 0x0033380a01007387 */ /* 0x0081e80000100a00 */
[----:B0-----:R-:W3:Y:S04]  /*59120*/  LDL.LU R10, [R1] ;  /* 0x00000000010a7983 */ /* 0x001ee80000300800 */
[----:B------:R-:W3:Y:S04]  /*59130*/  LDL.LU R11, [R1+0x4] ;  /* 0x00000400010b7983 */ /* 0x000ee80000300800 */
[----:B--2---:R0:W-:Y:S01]  /*59140*/  STL.64 [R1+0x3330], R8 ;  /* 0x0033300801007387 */ /* 0x0041e20000100a00 */
[----:B------:R-:W-:-:S02]  /*59150*/  IMAD R7, R7, 0x100, R2 ;  /* 0x0000010007077824 */ /* 0x000fc400078e0202 */
[----:B------:R-:W-:Y:S02]  /*59160*/  IMAD R6, R6, 0x100, R3 ;  /* 0x0000010006067824 */ /* 0x000fe400078e0203 */
[----:B------:R-:W-:Y:S02]  /*59170*/  IMAD.MOV.U32 R2, RZ, RZ, R26 ;  /* 0x000000ffff027224 */ /* 0x000fe400078e001a */
[----:B------:R-:W-:Y:S01]  /*59180*/  IMAD.MOV.U32 R3, RZ, RZ, R27 ;  /* 0x000000ffff037224 */ /* 0x000fe200078e001b */
[----:B---3--:R-:W-:Y:S04]  /*59190*/  STL.64 [R1+0x3350], R10 ;  /* 0x0033500a01007387 */ /* 0x008fe80000100a00 */
[----:B------:R-:W2:Y:S04]  /*591a0*/  LDL.LU R24, [R1+0x190] ;  /* 0x0001900001187983 */ /* 0x000ea80000300800 */
[----:B------:R-:W2:Y:S04]  /*591b0*/  LDL.LU R25, [R1+0x194] ;  /* 0x0001940001197983 */ /* 0x000ea80000300800 */
[----:B------:R-:W3:Y:S04]  /*591c0*/  LDL.LU R26, [R1+0x198] ;  /* 0x00019800011a7983 */ /* 0x000ee80000300800 */
[----:B------:R-:W3:Y:S04]  /*591d0*/  LDL.LU R27, [R1+0x19c] ;  /* 0x00019c00011b7983 */ /* 0x000ee80000300800 */
[----:B0-----:R-:W4:Y:S01]  /*591e0*/  LDL.LU R8, [R1+0x8] ;  /* 0x0000080001087983 */ /* 0x001f220000300800 */
[----:B------:R-:W-:-:S05]  /*591f0*/  IMAD.MOV.U32 R9, RZ, RZ, R0 ;  /* 0x000000ffff097224 */ /* 0x000fca00078e0000 */
        /* <DEDUP_REMOVED lines=41> */
[----:B------:R-:W2:Y:S04]  /*59490*/  LDL.LU R22, [R1+0x168] ;  /* 0x0001680001167983 */ /* 0x000ea80000300800 */
[----:B------:R-:W2:Y:S04]  /*594a0*/  LDL.LU R23, [R1+0x16c] ;  /* 0x00016c0001177983 */ /* 0x000ea80000300800 */
[----:B------:R-:W3:Y:S04]  /*594b0*/  LDL.LU R12, [R1+0x130] ;  /* 0x00013000010c7983 */ /* 0x000ee80000300800 */
[----:B------:R-:W3:Y:S04]  /*594c0*/  LDL.LU R13, [R1+0x134] ;  /* 0x00013400010d7983 */ /* 0x000ee80000300800 */
[----:B------:R-:W3:Y:S04]  /*594d0*/  LDL.LU R14, [R1+0x138] ;  /* 0x00013800010e7983 */ /* 0x000ee80000300800 */
[----:B------:R-:W3:Y:S04]  /*594e0*/  LDL.LU R15, [R1+0x13c] ;  /* 0x00013c00010f7983 */ /* 0x000ee80000300800 */
[----:B------:R-:W4:Y:S04]  /*594f0*/  LDL.LU R16, [R1+0xe48] ;  /* 0x000e480001107983 */ /* 0x000f280000300800 */
[----:B------:R-:W4:Y:S04]  /*59500*/  LDL.LU R17, [R1+0xe50] ;  /* 0x000e500001117983 */ /* 0x000f280000300800 */
[----:B------:R-:W2:Y:S04]  /*59510*/  LDL.LU R18, [R1+0xe58] ;  /* 0x000e580001127983 */ /* 0x000ea80000300800 */
[----:B------:R-:W2:Y:S01]  /*59520*/  LDL.LU R19, [R1+0xe60] ;  /* 0x000e600001137983 */ /* 0x000ea20000300800 */
[----:B------:R-:W-:-:S02]  /*59530*/  F2FP.F16.E4M3.UNPACK_B R4, R4 ;  /* 0x00000004ff04723e */ /* 0x000fc400020006ff */
[----:B------:R-:W-:Y:S02]  /*59540*/  F2FP.F16.E4M3.UNPACK_B R5, R5 ;  /* 0x00000005ff05723e */ /* 0x000fe400020006ff */
[----:B------:R-:W-:Y:S02]  /*59550*/  F2FP.F16.E4M3.UNPACK_B R6, R6 ;  /* 0x00000006ff06723e */ /* 0x000fe400020006ff */
[----:B------:R-:W-:Y:S01]  /*59560*/  F2FP.F16.E4M3.UNPACK_B R7, R7 ;  /* 0x00000007ff07723e */ /* 0x000fe200020006ff */
[----:B--2---:R-:W-:Y:S04]  /*59570*/  STL.64 [R1+0x32a0], R18 ;  /* 0x0032a01201007387 */ /* 0x004fe80000100a00 */
[----:B----4-:R0:W-:Y:S04]  /*59580*/  STL.64 [R1+0x3298], R16 ;  /* 0x0032981001007387 */ /* 0x0101e80000100a00 */
        /* <DEDUP_REMOVED lines=11> */
[----:B------:R-:W4:Y:S04]  /*59640*/  LDL.LU R0, [R1+0x754] ;  /* 0x0007540001007983 */ /* 0x000f280000300800 */
        /* <DEDUP_REMOVED lines=32> */
[----:B0-----:R-:W2:Y:S04]  /*59850*/  LDL.LU.64 R10, [R1+0x3338] ;  /* 0x00333800010a7983 */ /* 0x001ea80000300a00 */
[----:B------:R-:W2:Y:S01]  /*59860*/  LDL.LU.64 R8, [R1+0x3330] ;  /* 0x0033300001087983 */ /* 0x000ea20000300a00 */
[----:B---3--:R-:W-:-:S15]  /*59870*/  HMMA.16816.F32 R24, R4, R28, R24 ;  /* 0x0000001c0418723c */ /* 0x008fde0000001818 */
[----:B------:R-:W-:-:S08]  /*59880*/  NOP ;  /* 0x0000000000007918 */ /* 0x000fd00000000000 */
[----:B------:R-:W-:Y:S04]  /*59890*/  STL.64 [R1+0x2a0], R24 ;  /* 0x0002a01801007387 */ /* 0x000fe80000100a00 */
[----:B------:R0:W-:Y:S04]  /*598a0*/  STL.64 [R1+0x2a8], R26 ;  /* 0x0002a81a01007387 */ /* 0x0001e80000100a00 */
[----:B0-----:R-:W2:Y:S04]  /*598b0*/  LDL.LU.64 R26, [R1+0x3328] ;  /* 0x00332800011a7983 */ /* 0x001ea80000300a00 */
[----:B------:R-:W3:Y:S01]  /*598c0*/  LDL.LU.64 R24, [R1+0x3320] ;  /* 0x0033200001187983 */ /* 0x000ee20000300a00 */
[----:B------:R-:W-:-:S02]  /*598d0*/  IMAD.MOV.U32 R28, RZ, RZ, R2 ;  /* 0x000000ffff1c7224 */ /* 0x000fc400078e0002 */
[----:B------:R-:W-:Y:S01]  /*598e0*/  IMAD.MOV.U32 R29, RZ, RZ, R3 ;  /* 0x000000ffff1d7224 */ /* 0x000fe200078e0003 */
[----:B------:R-:W4:Y:S04]  /*598f0*/  LDL.LU R2, [R1+0x331c] ;  /* 0x00331c0001027983 */ /* 0x000f280000300800 */
[----:B------:R-:W4:Y:S01]  /*59900*/  LDL.LU R3, [R1+0x3318] ;  /* 0x0033180001037983 */ /* 0x000f220000300800 */
[C---:B--2---:R-:W-:Y:S06]  /*59910*/  HMMA.16816.F32 R8, R4.reuse, R26, R8 ;  /* 0x0000001a0408723c */ /* 0x044fec0000001808 */
[----:B---3--:R-:W-:-:S15]  /*59920*/  HMMA.16816.F32 R24, R4, R24, R20 ;  /* 0x000000180418723c */ /* 0x008fde0000001814 */
[----:B------:R-:W-:-:S02]  /*59930*/  NOP ;  /* 0x0000000000007918 */ /* 0x000fc40000000000 */
[----:B------:R-:W-:Y:S04]  /*59940*/  STL.64 [R1+0x280], R8 ;  /* 0x0002800801007387 */ /* 0x000fe80000100a00 */
[----:B------:R0:W-:Y:S04]  /*59950*/  STL.64 [R1+0x288], R10 ;  /* 0x0002880a01007387 */ /* 0x0001e80000100a00 */
[----:B0-----:R-:W4:Y:S04]  /*59960*/  LDL.LU.64 R10, [R1+0x3310] ;  /* 0x00331000010a7983 */ /* 0x001f280000300a00 */
[----:B------:R-:W4:Y:S04]  /*59970*/  LDL.LU.64 R8, [R1+0x3308] ;  /* 0x0033080001087983 */ /* 0x000f280000300a00 */
[----:B------:R-:W2:Y:S04]  /*59980*/  LDL.LU.64 R22, [R1+0x3300] ;  /* 0x0033000001167983 */ /* 0x000ea80000300a00 */
[----:B------:R-:W3:Y:S04]  /*59990*/  LDL.LU.64 R20, [R1+0x32f8] ;  /* 0x0032f80001147983 */ /* 0x000ee80000300a00 */
[----:B------:R0:W-:Y:S04]  /*599a0*/  STL.64 [R1+0x260], R24 ;  /* 0x0002601801007387 */ /* 0x0001e80000100a00 */
[----:B------:R1:W-:Y:S04]  /*599b0*/  STL.64 [R1+0x268], R26 ;  /* 0x0002681a01007387 */ /* 0x0003e80000100a00 */
[----:B0-----:R-:W3:Y:S04]  /*599c0*/  LDL.LU R24, [R1+0x30] ;  /* 0x0000300001187983 */ /* 0x001ee80000300800 */
[----:B------:R-:W3:Y:S04]  /*599d0*/  LDL.LU R25, [R1+0x34] ;  /* 0x0000340001197983 */ /* 0x000ee80000300800 */
[----:B-1----:R-:W3:Y:S04]  /*599e0*/  LDL.LU R26, [R1+0x38] ;  /* 0x00003800011a7983 */ /* 0x002ee80000300800 */
[----:B------:R-:W3:Y:S01]  /*599f0*/  LDL.LU R27, [R1+0x3c] ;  /* 0x00003c00011b7983 */ /* 0x000ee20000300800 */
[C---:B--2---:R-:W-:Y:S06]  /*59a00*/  HMMA.16816.F32 R12, R4.reuse, R22, R12 ;  /* 0x00000016040c723c */ /* 0x044fec000000180c */
[----:B----4-:R-:W-:-:S15]  /*59a10*/  HMMA.16816.F32 R8, R4, R2, R8 ;  /* 0x000000020408723c */ /* 0x010fde0000001808 */
[----:B------:R-:W-:-:S02]  /*59a20*/  NOP ;  /* 0x0000000000007918 */ /* 0x000fc40000000000 */
[----:B------:R-:W-:Y:S04]  /*59a30*/  STL.64 [R1+0x250], R12 ;  /* 0x0002500c01007387 */ /* 0x000fe80000100a00 */
[----:B------:R0:W-:Y:S04]  /*59a40*/  STL.64 [R1+0x258], R14 ;  /* 0x0002580e01007387 */ /* 0x0001e80000100a00 */
[----:B0-----:R-:W2:Y:S04]  /*59a50*/  LDL.LU.64 R14, [R1+0x32f0] ;  /* 0x0032f000010e7983 */ /* 0x001ea80000300a00 */
[----:B------:R-:W2:Y:S04]  /*59a60*/  LDL.LU.64 R12, [R1+0x32e8] ;  /* 0x0032e800010c7983 */ /* 0x000ea80000300a00 */
[----:B------:R-:W4:Y:S04]  /*59a70*/  LDL.LU R22, [R1+0xe64] ;  /* 0x000e640001167983 */ /* 0x000f280000300800 */
[----:B------:R-:W4:Y:S04]  /*59a80*/  LDL.LU R23, [R1+0x750] ;  /* 0x0007500001177983 */ /* 0x000f280000300800 */
[----:B------:R-:W-:Y:S04]  /*59a90*/  STL.64 [R1+0x240], R8 ;  /* 0x0002400801007387 */ /* 0x000fe80000100a00 */
[----:B------:R0:W-:Y:S04]  /*59aa0*/  STL.64 [R1+0x248], R10 ;  /* 0x0002480a01007387 */ /* 0x0001e80000100a00 */
[----:B0-----:R-:W3:Y:S04]  /*59ab0*/  LDL.LU.64 R10, [R1+0x32e0] ;  /* 0x0032e000010a7983 */ /* 0x001ee80000300a00 */
[----:B------:R-:W2:Y:S04]  /*59ac0*/  LDL.LU.64 R8, [R1+0x32d8] ;  /* 0x0032d80001087983 */ /* 0x000ea80000300a00 */
[----:B------:R-:W4:Y:S04]  /*59ad0*/  LDL.LU R2, [R1+0xe54] ;  /* 0x000e540001027983 */ /* 0x000f280000300800 */
[----:B------:R-:W4:Y:S01]  /*59ae0*/  LDL.LU R3, [R1+0xe5c] ;  /* 0x000e5c0001037983 */ /* 0x000f220000300800 */
[----:B--2---:R-:W-:-:S15]  /*59af0*/  HMMA.16816.F32 R12, R4, R8, R12 ;  /* 0x00000008040c723c */ /* 0x004fde000000180c */
[----:B------:R-:W-:-:S08]  /*59b00*/  NOP ;  /* 0x0000000000007918 */ /* 0x000fd00000000000 */
[----:B------:R-:W-:Y:S04]  /*59b10*/  STL.64 [R1+0x230], R12 ;  /* 0x0002300c01007387 */ /* 0x000fe80000100a00 */
[----:B------:R0:W-:Y:S04]  /*59b20*/  STL.64 [R1+0x238], R14 ;  /* 0x0002380e01007387 */ /* 0x0001e80000100a00 */
[----:B0-----:R-:W3:Y:S04]  /*59b30*/  LDL.LU.64 R14, [R1+0x32d0] ;  /* 0x0032d000010e7983 */ /* 0x001ee80000300a00 */
[----:B------:R-:W3:Y:S02]  /*59b40*/  LDL.LU.64 R12, [R1+0x32c8] ;  /* 0x0032c800010c7983 */ /* 0x000ee40000300a00 */
[----:B---3--:R-:W-:Y:S02]  /*59b50*/  HMMA.16816.F32 R8, R4, R10, R12 ;  /* 0x0000000a0408723c */ /* 0x008fe4000000180c */
        /* <DEDUP_REMOVED lines=15> */
[----:B------:R-:W3:Y:S01]  /*59c50*/  LDL.LU R13, [R1+0xe4c] ;  /* 0x000e4c00010d7983 */ /* 0x000ee20000300800 */
[----:B--2---:R-:W-:-:S15]  /*59c60*/  HMMA.16816.F32 R16, R4, R14, R16 ;  /* 0x0000000e0410723c */ /* 0x004fde0000001810 */
[----:B------:R-:W-:-:S08]  /*59c70*/  NOP ;  /* 0x0000000000007918 */ /* 0x000fd00000000000 */
[----:B------:R-:W-:Y:S04]  /*59c80*/  STL.64 [R1+0xa0], R16 ;  /* 0x0000a01001007387 */ /* 0x000fe80000100a00 */
[----:B------:R0:W-:Y:S04]  /*59c90*/  STL.64 [R1+0xa8], R18 ;  /* 0x0000a81201007387 */ /* 0x0001e80000100a00 */
[----:B0-----:R-:W2:Y:S04]  /*59ca0*/  LDL.LU.64 R18, [R1+0x32a0] ;  /* 0x0032a00001127983 */ /* 0x001ea80000300a00 */
[----:B------:R-:W3:Y:S01]  /*59cb0*/  LDL.LU.64 R16, [R1+0x3298] ;  /* 0x0032980001107983 */ /* 0x000ee20000300a00 */
[C---:B----4-:R-:W-:Y:S06]  /*59cc0*/  HMMA.16816.F32 R8, R4.reuse, R20, R8 ;  /* 0x000000140408723c */ /* 0x050fec0000001808 */
[----:B------:R-:W-:Y:S01]  /*59cd0*/  HMMA.16816.F32 R4, R4, R28, R24 ;  /* 0x0000001c0404723c */ /* 0x000fe20000001818 */
[----:B------:R-:W-:-:S15]  /*59ce0*/  F2FP.F16.E4M3.UNPACK_B R0, R0.H1 ;  /* 0x00000000ff00723e */ /* 0x000fde00030006ff */
[----:B------:R-:W-:-:S01]  /*59cf0*/  NOP ;  /* 0x0000000000007918 */ /* 0x000fc20000000000 */
[----:B------:R-:W-:Y:S04]  /*59d00*/  STL.64 [R1+0x50], R8 ;  /* 0x0000500801007387 */ /* 0x000fe80000100a00 */
[----:B------:R-:W-:Y:S01]  /*59d10*/  STL.64 [R1+0x58], R10 ;  /* 0x0000580a01007387 */ /* 0x000fe20000100a00 */
[----:B---3--:R-:W-:Y:S01]  /*59d20*/  IMAD R17, R17, 0x100, R2 ;  /* 0x0000010011117824 */ /* 0x008fe200078e0202 */
[----:B------:R-:W-:Y:S01]  /*59d30*/  F2FP.F16.E4M3.UNPACK_B R2, R23.H1 ;  /* 0x00000017ff02723e */ /* 0x000fe200030006ff */
[----:B------:R-:W-:-:S04]  /*59d40*/  IMAD R16, R16, 0x100, R13 ;  /* 0x0000010010107824 */ /* 0x000fc800078e020d */
[----:B------:R-:W-:Y:S04]  /*59d50*/  STL [R1+0x28], R2 ;  /* 0x0000280201007387 */ /* 0x000fe80000100800 */
[----:B------:R-:W3:Y:S04]  /*59d60*/  LDL.LU R12, [R1+0xf0] ;  /* 0x0000f000010c7983 */ /* 0x000ee80000300800 */
[----:B------:R-:W-:Y:S04]  /*59d70*/  STL [R1+0x2c], R0 ;  /* 0x00002c0001007387 */ /* 0x000fe80000100800 */
[----:B------:R0:W-:Y:S04]  /*59d80*/  STL.64 [R1+0x30], R4 ;  /* 0x0000300401007387 */ /* 0x0001e80000100a00 */
[----:B------:R1:W-:Y:S04]  /*59d90*/  STL.64 [R1+0x38], R6 ;  /* 0x0000380601007387 */ /* 0x0003e80000100a00 */
[----:B------:R-:W3:Y:S04]  /*59da0*/  LDL.LU R13, [R1+0xf4] ;  /* 0x0000f400010d7983 */ /* 0x000ee80000300800 */
[----:B------:R-:W4:Y:S04]  /*59db0*/  LDL.LU R14, [R1+0xf8] ;  /* 0x0000f800010e7983 */ /* 0x000f280000300800 */
[----:B------:R-:W4:Y:S04]  /*59dc0*/  LDL.LU R15, [R1+0xfc] ;  /* 0x0000fc00010f7983 */ /* 0x000f280000300800 */
[----:B----4-:R-:W-:Y:S04]  /*59dd0*/  STL.64 [R1+0x3240], R14 ;  /* 0x0032400e01007387 */ /* 0x010fe80000100a00 */
[----:B---3--:R3:W-:Y:S04]  /*59de0*/  STL.64 [R1+0x3238], R12 ;  /* 0x0032380c01007387 */ /* 0x0087e80000100a00 */
[----:B------:R-:W4:Y:S04]  /*59df0*/  LDL.LU R28, [R1+0x6f0] ;  /* 0x0006f000011c7983 */ /* 0x000f280000300800 */
[----:B------:R-:W4:Y:S04]  /*59e00*/  LDL.LU R29, [R1+0x6f4] ;  /* 0x0006f400011d7983 */ /* 0x000f280000300800 */
[----:B0-----:R-:W4:Y:S04]  /*59e10*/  LDL.LU R4, [R1+0xd0] ;  /* 0x0000d00001047983 */ /* 0x001f280000300800 */
[----:B------:R-:W4:Y:S04]  /*59e20*/  LDL.LU R5, [R1+0xd4] ;  /* 0x0000d40001057983 */ /* 0x000f280000300800 */
[----:B-1----:R-:W4:Y:S04]  /*59e30*/  LDL.LU R6, [R1+0xd8] ;  /* 0x0000d80001067983 */ /* 0x002f280000300800 */
[----:B------:R-:W4:Y:S01]  /*59e40*/  LDL.LU R7, [R1+0xdc] ;  /* 0x0000dc0001077983 */ /* 0x000f220000300800 */
[----:B--2---:R-:W-:-:S03]  /*59e50*/  IMAD R18, R18, 0x100, R3 ;  /* 0x0000010012127824 */ /* 0x004fc600078e0203 */
[----:B---3--:R-:W2:Y:S04]  /*59e60*/  LDL.64 R12, [R1+0x28] ;  /* 0x00002800010c7983 */ /* 0x008ea80000100a00 */
[----:B------:R-:W3:Y:S04]  /*59e70*/  LDL.LU R20, [R1+0x740] ;  /* 0x0007400001147983 */ /* 0x000ee80000300800 */
[----:B------:R-:W3:Y:S04]  /*59e80*/  LDL.LU R21, [R1+0x744] ;  /* 0x0007440001157983 */ /* 0x000ee80000300800 */
[----:B------:R-:W3:Y:S04]  /*59e90*/  LDL.LU R2, [R1+0x730] ;  /* 0x0007300001027983 */ /* 0x000ee80000300800 */
[----:B------:R-:W3:Y:S04]  /*59ea0*/  LDL.LU R3, [R1+0x734] ;  /* 0x0007340001037983 */ /* 0x000ee80000300800 */
[----:B----4-:R-:W-:Y:S04]  /*59eb0*/  STL.64 [R1+0x3250], R6 ;  /* 0x0032500601007387 */ /* 0x010fe80000100a00 */
[----:B------:R0:W-:Y:S04]  /*59ec0*/  STL.64 [R1+0x3248], R4 ;  /* 0x0032480401007387 */ /* 0x0001e80000100a00 */
[----:B0-----:R-:W4:Y:S04]  /*59ed0*/  LDL.LU R4, [R1+0xb0] ;  /* 0x0000b00001047983 */ /* 0x001f280000300800 */
[----:B------:R-:W4:Y:S04]  /*59ee0*/  LDL.LU R5, [R1+0xb4] ;  /* 0x0000b40001057983 */ /* 0x000f280000300800 */
[----:B------:R-:W2:Y:S04]  /*59ef0*/  LDL.LU R6, [R1+0xb8] ;  /* 0x0000b80001067983 */ /* 0x000ea80000300800 */
[----:B------:R-:W2:Y:S04]  /*59f00*/  LDL.LU R7, [R1+0xbc] ;  /* 0x0000bc0001077983 */ /* 0x000ea80000300800 */
[----:B------:R-:W3:Y:S04]  /*59f10*/  LDL.LU R0, [R1+0x774] ;  /* 0x0007740001007983 */ /* 0x000ee80000300800 */
        /* <DEDUP_REMOVED lines=8> */
[----:B----4-:R0:W-:Y:S04]  /*59fa0*/  STL.64 [R1+0x3270], R6 ;  /* 0x0032700601007387 */ /* 0x0101e80000100a00 */
[----:B0-----:R-:W4:Y:S04]  /*59fb0*/  LDL.LU R7, [R1+0x770] ;  /* 0x0007700001077983 */ /* 0x001f280000300800 */
[----:B--2---:R-:W-:Y:S04]  /*59fc0*/  STL.64 [R1+0x3268], R4 ;  /* 0x0032680401007387 */ /* 0x004fe80000100a00 */
[----:B------:R-:W2:Y:S04]  /*59fd0*/  LDL.LU R26, [R1+0x710] ;  /* 0x00071000011a7983 */ /* 0x000ea80000300800 */
[----:B------:R-:W2:Y:S04]  /*59fe0*/  LDL.LU R27, [R1+0x714] ;  /* 0x00071400011b7983 */ /* 0x000ea80000300800 */
[----:B------:R-:W3:Y:S04]  /*59ff0*/  LDL.LU R24, [R1+0x6e0] ;  /* 0x0006e00001187983 */ /* 0x000ee80000300800 */
[----:B------:R-:W3:Y:S04]  /*5a000*/  LDL.LU R25, [R1+0x6e4] ;  /* 0x0006e40001197983 */ /* 0x000ee80000300800 */
[----:B--2---:R-:W-:Y:S04]  /*5a010*/  STL.64 [R1+0x3280], R26 ;  /* 0x0032801a01007387 */ /* 0x004fe80000100a00 */
[----:B---3--:R0:W-:Y:S04]  /*5a020*/  STL.64 [R1+0x3278], R24 ;  /* 0x0032781801007387 */ /* 0x0081e80000100a00 */
[----:B0-----:R-:W2:Y:S04]  /*5a030*/  LDL.LU R24, [R1+0x70] ;  /* 0x0000700001187983 */ /* 0x001ea80000300800 */
[----:B------:R-:W2:Y:S04]  /*5a040*/  LDL.LU R25, [R1+0x74] ;  /* 0x0000740001197983 */ /* 0x000ea80000300800 */
[----:B------:R-:W3:Y:S04]  /*5a050*/  LDL.LU R26, [R1+0x78] ;  /* 0x00007800011a7983 */ /* 0x000ee80000300800 */
[----:B------:R-:W3:Y:S01]  /*5a060*/  LDL.LU R27, [R1+0x7c] ;  /* 0x00007c00011b7983 */ /* 0x000ee20000300800 */
[----:B------:R-:W-:Y:S01]  /*5a070*/  IMAD R19, R19, 0x100, R22 ;  /* 0x0000010013137824 */ /* 0x000fe200078e0216 */
[----:B------:R-:W-:-:S02]  /*5a080*/  F2FP.F16.E4M3.UNPACK_B R16, R16 ;  /* 0x00000010ff10723e */ /* 0x000fc400020006ff */
[----:B---3--:R-:W-:Y:S04]  /*5a090*/  STL.64 [R1+0x3290], R26 ;  /* 0x0032901a01007387 */ /* 0x008fe80000100a00 */
[----:B--2---:R0:W-:Y:S04]  /*5a0a0*/  STL.64 [R1+0x3288], R24 ;  /* 0x0032881801007387 */ /* 0x0041e80000100a00 */
[----:B0-----:R-:W2:Y:S04]  /*5a0b0*/  LDL.LU R24, [R1+0x60] ;  /* 0x0000600001187983 */ /* 0x001ea80000300800 */
[----:B------:R-:W2:Y:S04]  /*5a0c0*/  LDL.LU R25, [R1+0x64] ;  /* 0x0000640001197983 */ /* 0x000ea80000300800 */
[----:B------:R-:W2:Y:S04]  /*5a0d0*/  LDL.LU R26, [R1+0x68] ;  /* 0x00006800011a7983 */ /* 0x000ea80000300800 */
[----:B------:R-:W2:Y:S01]  /*5a0e0*/  LDL.LU R27, [R1+0x6c] ;  /* 0x00006c00011b7983 */ /* 0x000ea20000300800 */
[----:B------:R-:W-:-:S02]  /*5a0f0*/  F2FP.F16.E4M3.UNPACK_B R17, R17 ;  /* 0x00000011ff11723e */ /* 0x000fc400020006ff */
[----:B------:R-:W-:Y:S02]  /*5a100*/  F2FP.F16.E4M3.UNPACK_B R18, R18 ;  /* 0x00000012ff12723e */ /* 0x000fe400020006ff */
[----:B------:R-:W-:Y:S01]  /*5a110*/  F2FP.F16.E4M3.UNPACK_B R19, R19 ;  /* 0x00000013ff13723e */ /* 0x000fe200020006ff */
[----:B------:R-:W3:Y:S04]  /*5a120*/  LDL.LU R8, [R1+0x100] ;  /* 0x0001000001087983 */ /* 0x000ee80000300800 */
[----:B------:R-:W3:Y:S04]  /*5a130*/  LDL.LU R9, [R1+0x104] ;  /* 0x0001040001097983 */ /* 0x000ee80000300800 */
[----:B------:R-:W3:Y:S04]  /*5a140*/  LDL.LU R10, [R1+0x108] ;  /* 0x00010800010a7983 */ /* 0x000ee80000300800 */
        /* <DEDUP_REMOVED lines=9> */
[----:B----4-:R-:W-:-:S02]  /*5a1e0*/  F2FP.F16.E4M3.UNPACK_B R4, R7.H1 ;  /* 0x00000007ff04723e */ /* 0x010fc400030006ff */
[----:B------:R-:W-:Y:S01]  /*5a1f0*/  F2FP.F16.E4M3.UNPACK_B R5, R0.H1 ;  /* 0x00000000ff05723e */ /* 0x000fe200030006ff */
[----:B------:R-:W-:Y:S02]  /*5a200*/  IMAD.MOV.U32 R0, RZ, RZ, R13 ;  /* 0x000000ffff007224 */ /* 0x000fe400078e000d */
[----:B------:R-:W-:Y:S04]  /*5a210*/  STL [R1+0x18], R4 ;  /* 0x0000180401007387 */ /* 0x000fe80000100800 */
[----:B------:R-:W-:Y:S04]  /*5a220*/  STL [R1+0x31d4], R0 ;  /* 0x0031d40001007387 */ /* 0x000fe80000100800 */
[----:B------:R2:W-:Y:S02]  /*5a230*/  STL [R1+0x1c], R5 ;  /* 0x00001c0501007387 */ /* 0x0005e40000100800 */
[----:B--2---:R-:W-:Y:S02]  /*5a240*/  HMMA.16816.F32 R4, R16, R4, R24 ;  /* 0x000000041004723c */ /* 0x004fe40000001818 */
[----:B------:R-:W2:Y:S04]  /*5a250*/  LDL.LU.64 R26, [R1+0x3280] ;  /* 0x00328000011a7983 */ /* 0x000ea80000300a00 */
[----:B------:R-:W4:-:S15]  /*5a260*/  LDL.LU.64 R24, [R1+0x3278] ;  /* 0x0032780001187983 */ /* 0x000f1e0000300a00 */
[----:B------:R-:W-:-:S02]  /*5a270*/  NOP ;  /* 0x0000000000007918 */ /* 0x000fc40000000000 */
[----:B------:R-:W-:Y:S04]  /*5a280*/  STL.64 [R1+0x60], R4 ;  /* 0x0000600401007387 */ /* 0x000fe80000100a00 */
[----:B------:R0:W-:Y:S04]  /*5a290*/  STL.64 [R1+0x68], R6 ;  /* 0x0000680601007387 */ /* 0x0001e80000100a00 */
[----:B0-----:R-:W3:Y:S04]  /*5a2a0*/  LDL.LU.64 R6, [R1+0x3270] ;  /* 0x0032700001067983 */ /* 0x001ee80000300a00 */
[----:B------:R-:W3:Y:S01]  /*5a2b0*/  LDL.LU.64 R4, [R1+0x3268] ;  /* 0x0032680001047983 */ /* 0x000ee20000300a00 */
[----:B------:R-:W-:-:S02]  /*5a2c0*/  F2FP.F16.E4M3.UNPACK_B R14, R14.H1 ;  /* 0x0000000eff0e723e */ /* 0x000fc400030006ff */
[----:B------:R-:W-:-:S03]  /*5a2d0*/  F2FP.F16.E4M3.UNPACK_B R15, R15.H1 ;  /* 0x0000000fff0f723e */ /* 0x000fc600030006ff */
[----:B------:R-:W-:Y:S04]  /*5a2e0*/  STL [R1+0x10], R14 ;  /* 0x0000100e01007387 */ /* 0x000fe80000100800 */
[----:B------:R-:W-:Y:S01]  /*5a2f0*/  STL [R1+0x14], R15 ;  /* 0x0000140f01007387 */ /* 0x000fe20000100800 */
[----:B---3--:R-:W-:-:S15]  /*5a300*/  HMMA.16816.F32 R4, R16, R14, R4 ;  /* 0x0000000e1004723c */ /* 0x008fde0000001804 */
[----:B------:R-:W-:-:S08]  /*5a310*/  NOP ;  /* 0x0000000000007918 */ /* 0x000fd00000000000 */
[----:B------:R-:W-:Y:S04]  /*5a320*/  STL.64 [R1+0x70], R4 ;  /* 0x0000700401007387 */ /* 0x000fe80000100a00 */
[----:B------:R0:W-:Y:S04]  /*5a330*/  STL.64 [R1+0x78], R6 ;  /* 0x0000780601007387 */ /* 0x0001e80000100a00 */
[----:B0-----:R-:W3:Y:S04]  /*5a340*/  LDL.LU.64 R6, [R1+0x3260] ;  /* 0x0032600001067983 */ /* 0x001ee80000300a00 */
[----:B------:R-:W3:Y:S01]  /*5a350*/  LDL.LU.64 R4, [R1+0x3258] ;  /* 0x0032580001047983 */ /* 0x000ee20000300a00 */
[----:B------:R-:W-:-:S02]  /*5a360*/  F2FP.F16.E4M3.UNPACK_B R12, R20.H1 ;  /* 0x00000014ff0c723e */ /* 0x000fc400030006ff */
[----:B------:R-:W-:Y:S01]  /*5a370*/  F2FP.F16.E4M3.UNPACK_B R13, R21.H1 ;  /* 0x00000015ff0d723e */ /* 0x000fe200030006ff */
[----:B------:R-:W-:Y:S02]  /*5a380*/  IMAD.MOV.U32 R0, RZ, RZ, R15 ;  /* 0x000000ffff007224 */ /* 0x000fe400078e000f */
[----:B------:R-:W-:Y:S04]  /*5a390*/  STL [R1+0x8], R12 ;  /* 0x0000080c01007387 */ /* 0x000fe80000100800 */
[----:B------:R-:W-:Y:S04]  /*5a3a0*/  STL [R1+0x31d8], R0 ;  /* 0x0031d80001007387 */ /* 0x000fe80000100800 */
[----:B------:R3:W-:Y:S02]  /*5a3b0*/  STL [R1+0xc], R13 ;  /* 0x00000c0d01007387 */ /* 0x0007e40000100800 */
[----:B---3--:R-:W-:Y:S02]  /*5a3c0*/  HMMA.16816.F32 R12, R16, R12, R4 ;  /* 0x0000000c100c723c */ /* 0x008fe40000001804 */
[----:B------:R-:W3:Y:S04]  /*5a3d0*/  LDL.LU.64 R6, [R1+0x3250] ;  /* 0x0032500001067983 */ /* 0x000ee80000300a00 */
[----:B------:R-:W3:-:S15]  /*5a3e0*/  LDL.LU.64 R4, [R1+0x3248] ;  /* 0x0032480001047983 */ /* 0x000ede0000300a00 */
[----:B------:R-:W-:-:S02]  /*5a3f0*/  NOP ;  /* 0x0000000000007918 */ /* 0x000fc40000000000 */
[----:B------:R-:W-:Y:S04]  /*5a400*/  STL.64 [R1+0x80], R12 ;  /* 0x0000800c01007387 */ /* 0x000fe80000100a00 */
[----:B------:R0:W-:Y:S04]  /*5a410*/  STL.64 [R1+0x88], R14 ;  /* 0x0000880e01007387 */ /* 0x0001e80000100a00 */
[----:B0-----:R-:W4:Y:S04]  /*5a420*/  LDL.LU.64 R14, [R1+0x3240] ;  /* 0x00324000010e7983 */ /* 0x001f280000300a00 */
[----:B------:R-:W4:Y:S01]  /*5a430*/  LDL.LU.64 R12, [R1+0x3238] ;  /* 0x00323800010c7983 */ /* 0x000f220000300a00 */
[----:B------:R-:W-:-:S02]  /*5a440*/  F2FP.F16.E4M3.UNPACK_B R2, R2.H1 ;  /* 0x00000002ff02723e */ /* 0x000fc400030006ff */
[----:B------:R-:W-:Y:S02]  /*5a450*/  F2FP.F16.E4M3.UNPACK_B R3, R3.H1 ;  /* 0x00000003ff03723e */ /* 0x000fe400030006ff */
[----:B------:R-:W-:Y:S02]  /*5a460*/  F2FP.F16.E4M3.UNPACK_B R28, R28.H1 ;  /* 0x0000001cff1c723e */ /* 0x000fe400030006ff */
[----:B------:R-:W-:Y:S01]  /*5a470*/  F2FP.F16.E4M3.UNPACK_B R29, R29.H1 ;  /* 0x0000001dff1d723e */ /* 0x000fe200030006ff */
[----:B------:R-:W-:Y:S01]  /*5a480*/  IMAD.MOV.U32 R0, RZ, RZ, R3 ;  /* 0x000000ffff007224 */ /* 0x000fe200078e0003 */
[----:B------:R-:W-:Y:S04]  /*5a490*/  STL [R1], R2 ;  /* 0x0000000201007387 */ /* 0x000fe80000100800 */
[----:B------:R-:W-:Y:S01]  /*5a4a0*/  STL [R1+0x4], R3 ;  /* 0x0000040301007387 */ /* 0x000fe20000100800 */
[----:B--2---:R-:W-:-:S02]  /*5a4b0*/  F2FP.F16.E4M3.UNPACK_B R26, R26.H1 ;  /* 0x0000001aff1a723e */ /* 0x004fc400030006ff */
[----:B------:R-:W-:Y:S01]  /*5a4c0*/  F2FP.F16.E4M3.UNPACK_B R27, R27.H1 ;  /* 0x0000001bff1b723e */ /* 0x000fe200030006ff */
[----:B------:R-:W-:Y:S06]  /*5a4d0*/  STL [R1+0x31f0], R0 ;  /* 0x0031f00001007387 */ /* 0x000fec0000100800 */
[----:B------:R-:W-:Y:S01]  /*5a4e0*/  HMMA.16816.F32 R8, R16, R26, R8 ;  /* 0x0000001a1008723c */ /* 0x000fe20000001808 */
[----:B------:R-:W-:Y:S02]  /*5a4f0*/  F2FP.F16.E4M3.UNPACK_B R22, R22.H1 ;  /* 0x00000016ff16723e */ /* 0x000fe400030006ff */
[----:B------:R-:W-:-:S03]  /*5a500*/  F2FP.F16.E4M3.UNPACK_B R23, R23.H1 ;  /* 0x00000017ff17723e */ /* 0x000fc600030006ff */
[----:B---3--:R-:W-:-:S15]  /*5a510*/  HMMA.16816.F32 R4, R16, R2, R4 ;  /* 0x000000021004723c */ /* 0x008fde0000001804 */
[----:B------:R-:W-:-:S08]  /*5a520*/  NOP ;  /* 0x0000000000007918 */ /* 0x000fd00000000000 */
[----:B------:R-:W-:Y:S04]  /*5a530*/  STL.64 [R1+0x90], R4 ;  /* 0x0000900401007387 */ /* 0x000fe80000100a00 */
[----:B------:R4:W-:Y:S02]  /*5a540*/  STL.64 [R1+0x98], R6 ;  /* 0x0000980601007387 */ /* 0x0009e40000100a00 */
[----:B----4-:R-:W-:Y:S06]  /*5a550*/  HMMA.16816.F32 R4, R16, R28, R12 ;  /* 0x0000001c1004723c */ /* 0x010fec000000180c */
[----:B------:R-:W-:Y:S04]  /*5a560*/  STL [R1+0x31f8], R28 ;  /* 0x0031f81c01007387 */ /* 0x000fe80000100800 */
[----:B------:R-:W-:-:S13]  /*5a570*/  STL [R1+0x31f4], R29 ;  /* 0x0031f41d01007387 */ /* 0x000fda0000100800 */
[----:B------:R-:W-:Y:S04]  /*5a580*/  STL.64 [R1+0xb0], R4 ;  /* 0x0000b00401007387 */ /* 0x000fe80000100a00 */
[----:B------:R0:W-:Y:S04]  /*5a590*/  STL.64 [R1+0xb8], R6 ;  /* 0x0000b80601007387 */ /* 0x0001e80000100a00 */
[----:B0-----:R-:W2:Y:S04]  /*5a5a0*/  LDL.LU R7, [R1+0x2278] ;  /* 0x0022780001077983 */ /* 0x001ea80000300800 */
[----:B------:R-:W-:Y:S04]  /*5a5b0*/  STL.64 [R1+0xc0], R8 ;  /* 0x0000c00801007387 */ /* 0x000fe80000100a00 */
[----:B------:R-:W-:Y:S04]  /*5a5c0*/  STL.64 [R1+0xc8], R10 ;  /* 0x0000c80a01007387 */ /* 0x000fe80000100a00 */
[----:B------:R0:W-:Y:S04]  /*5a5d0*/  STL.64 [R1+0x3230], R22 ;  /* 0x0032301601007387 */ /* 0x0001e80000100a00 */
[----:B------:R-:W3:Y:S04]  /*5a5e0*/  LDL.LU R20, [R1+0x120] ;  /* 0x0001200001147983 */ /* 0x000ee80000300800 */
[----:B------:R-:W3:Y:S04]  /*5a5f0*/  LDL.LU R21, [R1+0x124] ;  /* 0x0001240001157983 */ /* 0x000ee80000300800 */
[----:B0-----:R-:W3:Y:S04]  /*5a600*/  LDL.LU R22, [R1+0x128] ;  /* 0x0001280001167983 */ /* 0x001ee80000300800 */
        /* <DEDUP_REMOVED lines=11> */
[----:B------:R-:W4:Y:S04]  /*5a6c0*/  LDL.LU R2, [R1+0x6b0] ;  /* 0x0006b00001027983 */ /* 0x000f280000300800 */
[----:B------:R-:W2:Y:S04]  /*5a6d0*/  LDL.LU R3, [R1+0x6b4] ;  /* 0x0006b40001037983 */ /* 0x000ea80000300800 */
[----:B------:R-:W2:Y:S04]  /*5a6e0*/  LDL.LU R28, [R1+0x2264] ;  /* 0x00226400011c7983 */ /* 0x000ea80000300800 */
[----:B------:R-:W3:Y:S04]  /*5a6f0*/  LDL.LU R4, [R1+0x2260] ;  /* 0x0022600001047983 */ /* 0x000ee80000300800 */
[----:B------:R-:W2:Y:S04]  /*5a700*/  LDL.LU R29, [R1+0x226c] ;  /* 0x00226c00011d7983 */ /* 0x000ea80000300800 */
[----:B------:R-:W3:Y:S04]  /*5a710*/  LDL.LU R5, [R1+0x2268] ;  /* 0x0022680001057983 */ /* 0x000ee80000300800 */
[----:B------:R-:W2:Y:S04]  /*5a720*/  LDL.LU R0, [R1+0x2274] ;  /* 0x0022740001007983 */ /* 0x000ea80000300800 */
[----:B------:R-:W4:Y:S01]  /*5a730*/  LDL.LU R6, [R1+0x2270] ;  /* 0x0022700001067983 */ /* 0x000f220000300800 */
[----:B------:R-:W-:-:S02]  /*5a740*/  F2FP.F16.E4M3.UNPACK_B R24, R24.H1 ;  /* 0x00000018ff18723e */ /* 0x000fc400030006ff */
[----:B------:R-:W-:Y:S01]  /*5a750*/  F2FP.F16.E4M3.UNPACK_B R25, R25.H1 ;  /* 0x00000019ff19723e */ /* 0x000fe200030006ff */
[----:B----4-:R-:W-:Y:S04]  /*5a760*/  STL.64 [R1+0x3208], R6 ;  /* 0x0032080601007387 */ /* 0x010fe80000100a00 */
[----:B---3--:R0:W-:Y:S04]  /*5a770*/  STL.64 [R1+0x3200], R4 ;  /* 0x0032000401007387 */ /* 0x0081e80000100a00 */
[----:B0-----:R-:W3:Y:S04]  /*5a780*/  LDL.LU R4, [R1+0x170] ;  /* 0x0001700001047983 */ /* 0x001ee80000300800 */
[----:B------:R-:W3:Y:S04]  /*5a790*/  LDL.LU R5, [R1+0x174] ;  /* 0x0001740001057983 */ /* 0x000ee80000300800 */
[----:B------:R-:W4:Y:S04]  /*5a7a0*/  LDL.LU R6, [R1+0x178] ;  /* 0x0001780001067983 */ /* 0x000f280000300800 */
[----:B------:R-:W4:Y:S01]  /*5a7b0*/  LDL.LU R7, [R1+0x17c] ;  /* 0x00017c0001077983 */ /* 0x000f220000300800 */
[----:B------:R-:W-:Y:S03]  /*5a7c0*/  HMMA.16816.F32 R20, R16, R24, R20 ;  /* 0x000000181014723c */ /* 0x000fe60000001814 */
        /* <DEDUP_REMOVED lines=12> */
[----:B0-----:R-:W4:Y:S04]  /*5a890*/  LDL.LU.64 R22, [R1+0x3230] ;  /* 0x0032300001167983 */ /* 0x001f280000300a00 */
[----:B------:R-:W4:Y:S04]  /*5a8a0*/  LDL.LU R20, [R1+0x6d0] ;  /* 0x0006d00001147983 */ /* 0x000f280000300800 */
[----:B------:R-:W4:Y:S04]  /*5a8b0*/  LDL.LU R21, [R1+0x6d4] ;  /* 0x0006d40001157983 */ /* 0x000f280000300800 */
[----:B------:R-:W-:Y:S04]  /*5a8c0*/  STL.64 [R1+0x3120], R26 ;  /* 0x0031201a01007387 */ /* 0x000fe80000100a00 */
[----:B------:R0:W-:Y:S04]  /*5a8d0*/  STL.64 [R1+0x3118], R24 ;  /* 0x0031181801007387 */ /* 0x0001e80000100a00 */
[----:B0-----:R-:W4:Y:S04]  /*5a8e0*/  LDL.LU R24, [R1+0x1c0] ;  /* 0x0001c00001187983 */ /* 0x001f280000300800 */
[----:B------:R-:W4:Y:S04]  /*5a8f0*/  LDL.LU R25, [R1+0x1c4] ;  /* 0x0001c40001197983 */ /* 0x000f280000300800 */
[----:B------:R-:W4:Y:S04]  /*5a900*/  LDL.LU R26, [R1+0x1c8] ;  /* 0x0001c800011a7983 */ /* 0x000f280000300800 */
[----:B------:R-:W4:Y:S01]  /*5a910*/  LDL.LU R27, [R1+0x1cc] ;  /* 0x0001cc00011b7983 */ /* 0x000f220000300800 */
[----:B------:R-:W-:-:S02]  /*5a920*/  F2FP.F16.E4M3.UNPACK_B R2, R2.H1 ;  /* 0x00000002ff02723e */ /* 0x000fc400030006ff */
[----:B--2---:R-:W-:-:S07]  /*5a930*/  F2FP.F16.E4M3.UNPACK_B R3, R3.H1 ;  /* 0x00000003ff03723e */ /* 0x004fce00030006ff */
[C---:B---3--:R-:W-:Y:S06]  /*5a940*/  HMMA.16816.F32 R4, R16.reuse, R2, R4 ;  /* 0x000000021004723c */ /* 0x048fec0000001804 */
[----:B----4-:R-:W-:Y:S01]  /*5a950*/  HMMA.16816.F32 R8, R16, R22, R8 ;  /* 0x000000161008723c */ /* 0x010fe20000001808 */
        /* <DEDUP_REMOVED lines=21> */
[----:B------:R-:W4:Y:S01]  /*5aab0*/  LDL.LU.64 R4, [R1+0x3200] ;  /* 0x0032000001047983 */ /* 0x000f220000300a00 */
[----:B---3--:R-:W-:-:S02]  /*5aac0*/  F2FP.F16.E4M3.UNPACK_B R10, R10.H1 ;  /* 0x0000000aff0a723e */ /* 0x008fc400030006ff */
[----:B------:R-:W-:-:S07]  /*5aad0*/  F2FP.F16.E4M3.UNPACK_B R11, R11.H1 ;  /* 0x0000000bff0b723e */ /* 0x000fce00030006ff */
[----:B------:R-:W-:Y:S01]  /*5aae0*/  HMMA.16816.F32 R24, R16, R10, R24 ;  /* 0x0000000a1018723c */ /* 0x000fe20000001818 */
[----:B----4-:R-:W-:Y:S02]  /*5aaf0*/  IMAD R4, R4, 0x100, R28 ;  /* 0x0000010004047824 */ /* 0x010fe400078e021c */
[----:B------:R-:W-:Y:S01]  /*5ab00*/  IMAD R5, R5, 0x100, R29 ;  /* 0x0000010005057824 */ /* 0x000fe200078e021d */
[----:B------:R-:W3:Y:S04]  /*5ab10*/  LDL.LU R28, [R1+0x31f8] ;  /* 0x0031f800011c7983 */ /* 0x000ee80000300800 */
[----:B------:R-:W3:Y:S01]  /*5ab20*/  LDL.LU R29, [R1+0x31f4] ;  /* 0x0031f400011d7983 */ /* 0x000ee20000300800 */
[----:B--2---:R-:W-:-:S03]  /*5ab30*/  IMAD R6, R6, 0x100, R0 ;  /* 0x0000010006067824 */ /* 0x004fc600078e0200 */
[----:B------:R-:W2:Y:S11]  /*5ab40*/  LDL.LU R0, [R1+0x31f0] ;  /* 0x0031f00001007983 */ /* 0x000eb60000300800 */
[----:B------:R-:W-:Y:S04]  /*5ab50*/  STL.64 [R1+0x110], R24 ;  /* 0x0001101801007387 */ /* 0x000fe80000100a00 */
[----:B------:R0:W-:Y:S04]  /*5ab60*/  STL.64 [R1+0x118], R26 ;  /* 0x0001181a01007387 */ /* 0x0001e80000100a00 */
[----:B0-----:R-:W4:Y:S04]  /*5ab70*/  LDL.LU.64 R26, [R1+0x31e8] ;  /* 0x0031e800011a7983 */ /* 0x001f280000300a00 */
[----:B------:R-:W4:Y:S04]  /*5ab80*/  LDL.LU.64 R24, [R1+0x31e0] ;  /* 0x0031e00001187983 */ /* 0x000f280000300a00 */
[----:B------:R0:W-:Y:S04]  /*5ab90*/  STL.64 [R1+0x30f0], R10 ;  /* 0x0030f00a01007387 */ /* 0x0001e80000100a00 */
[----:B0-----:R-:W3:Y:S01]  /*5aba0*/  LDL.LU R11, [R1+0x227c] ;  /* 0x00227c00010b7983 */ /* 0x001ee20000300800 */
[----:B------:R-:W-:-:S02]  /*5abb0*/  F2FP.F16.E4M3.UNPACK_B R12, R12.H1 ;  /* 0x0000000cff0c723e */ /* 0x000fc400030006ff */
[----:B------:R-:W-:Y:S01]  /*5abc0*/  F2FP.F16.E4M3.UNPACK_B R13, R13.H1 ;  /* 0x0000000dff0d723e */ /* 0x000fe200030006ff */
[----:B------:R4:W-:Y:S01]  /*5abd0*/  STL.64 [R1+0x30e8], R8 ;  /* 0x0030e80801007387 */ /* 0x0009e20000100a00 */
[----:B------:R-:W-:Y:S02]  /*5abe0*/  F2FP.F16.E4M3.UNPACK_B R6, R6 ;  /* 0x00000006ff06723e */ /* 0x000fe400020006ff */
[----:B------:R-:W-:Y:S02]  /*5abf0*/  F2FP.F16.E4M3.UNPACK_B R4, R4 ;  /* 0x00000004ff04723e */ /* 0x000fe400020006ff */
[----:B------:R-:W-:Y:S01]  /*5ac00*/  F2FP.F16.E4M3.UNPACK_B R5, R5 ;  /* 0x00000005ff05723e */ /* 0x000fe200020006ff */
[----:B------:R-:W-:Y:S04]  /*5ac10*/  STL [R1+0x30e0], R12 ;  /* 0x0030e00c01007387 */ /* 0x000fe80000100800 */
[----:B------:R-:W-:Y:S01]  /*5ac20*/  STL [R1+0x30d4], R13 ;  /* 0x0030d40d01007387 */ /* 0x000fe20000100800 */
[----:B---3--:R-:W-:-:S02]  /*5ac30*/  IMAD R7, R7, 0x100, R11 ;  /* 0x0000010007077824 */ /* 0x008fc400078e020b */
[----:B----4-:R-:W-:-:S15]  /*5ac40*/  HMMA.16816.F32 R8, R16, R12, R24 ;  /* 0x0000000c1008723c */ /* 0x010fde0000001818 */
[----:B------:R-:W-:-:S08]  /*5ac50*/  NOP ;  /* 0x0000000000007918 */ /* 0x000fd00000000000 */
[----:B------:R0:W-:Y:S04]  /*5ac60*/  STL.64 [R1+0x120], R8 ;  /* 0x0001200801007387 */ /* 0x0001e80000100a00 */
[----:B------:R1:W-:Y:S04]  /*5ac70*/  STL.64 [R1+0x128], R10 ;  /* 0x0001280a01007387 */ /* 0x0003e80000100a00 */
[----:B------:R-:W-:Y:S04]  /*5ac80*/  STL.64 [R1+0x31c8], R6 ;  /* 0x0031c80601007387 */ /* 0x000fe80000100a00 */
[----:B------:R-:W-:Y:S04]  /*5ac90*/  STL.64 [R1+0x31c0], R4 ;  /* 0x0031c00401007387 */ /* 0x000fe80000100a00 */
[----:B0-----:R-:W3:Y:S04]  /*5aca0*/  LDL.LU R8, [R1+0x460] ;  /* 0x0004600001087983 */ /* 0x001ee80000300800 */
[----:B------:R-:W3:Y:S04]  /*5acb0*/  LDL.LU R9, [R1+0x464] ;  /* 0x0004640001097983 */ /* 0x000ee80000300800 */
[----:B-1----:R-:W4:Y:S04]  /*5acc0*/  LDL.LU R10, [R1+0x468] ;  /* 0x00046800010a7983 */ /* 0x002f280000300800 */
[----:B------:R-:W4:Y:S04]  /*5acd0*/  LDL.LU R11, [R1+0x46c] ;  /* 0x00046c00010b7983 */ /* 0x000f280000300800 */
[----:B------:R-:W3:Y:S04]  /*5ace0*/  LDL.LU R24, [R1+0x490] ;  /* 0x0004900001187983 */ /* 0x000ee80000300800 */
[----:B------:R-:W3:Y:S04]  /*5acf0*/  LDL.LU R25, [R1+0x494] ;  /* 0x0004940001197983 */ /* 0x000ee80000300800 */
[----:B------:R-:W2:Y:S04]  /*5ad00*/  LDL.LU R26, [R1+0x498] ;  /* 0x00049800011a7983 */ /* 0x000ea80000300800 */
[----:B------:R-:W2:Y:S04]  /*5ad10*/  LDL.LU R27, [R1+0x49c] ;  /* 0x00049c00011b7983 */ /* 0x000ea80000300800 */
[----:B--2---:R0:W-:Y:S04]  /*5ad20*/  STL.64 [R1+0x3130], R26 ;  /* 0x0031301a01007387 */ /* 0x0041e80000100a00 */
[----:B0-----:R-:W2:Y:S01]  /*5ad30*/  LDL R26, [R1] ;  /* 0x00000000011a7983 */ /* 0x001ea20000100800 */
[----:B------:R-:W-:-:S03]  /*5ad40*/  IMAD.MOV.U32 R27, RZ, RZ, R0 ;  /* 0x000000ffff1b7224 */ /* 0x000fc600078e0000 */
[----:B------:R-:W4:Y:S04]  /*5ad50*/  LDL.LU R0, [R1+0x31d8] ;  /* 0x0031d80001007983 */ /* 0x000f280000300800 */
        /* <DEDUP_REMOVED lines=8> */
[----:B------:R-:W4:Y:S04]  /*5ade0*/  LDL R24, [R1+0x8] ;  /* 0x0000080001187983 */ /* 0x000f280000100800 */
[----:B------:R-:W4:Y:S04]  /*5adf0*/  LDL R25, [R1+0xc] ;  /* 0x00000c0001197983 */ /* 0x000f280000100800 */
[----:B------:R-:W2:Y:S01]  /*5ae00*/  LDL R26, [R1+0x10] ;  /* 0x00001000011a7983 */ /* 0x000ea20000100800 */
[----:B------:R-:W-:-:S03]  /*5ae10*/  IMAD.MOV.U32 R27, RZ, RZ, R0 ;  /* 0x000000ffff1b7224 */ /* 0x000fc600078e0000 */
[----:B------:R-:W2:Y:S04]  /*5ae20*/  LDL.LU R0, [R1+0x31d4] ;  /* 0x0031d40001007983 */ /* 0x000ea80000300800 */
[----:B----4-:R-:W-:Y:S04]  /*5ae30*/  STL.64 [R1+0x3160], R24 ;  /* 0x0031601801007387 */ /* 0x010fe80000100a00 */
[----:B---3--:R-:W-:Y:S04]  /*5ae40*/  STL.64 [R1+0x3110], R10 ;  /* 0x0031100a01007387 */ /* 0x008fe80000100a00 */
[----:B--2---:R0:W-:Y:S04]  /*5ae50*/  STL.64 [R1+0x3108], R8 ;  /* 0x0031080801007387 */ /* 0x0041e80000100a00 */
[----:B0-----:R-:W2:Y:S04]  /*5ae60*/  LDL.LU R8, [R1+0x480] ;  /* 0x0004800001087983 */ /* 0x001ea80000300800 */
[----:B------:R-:W2:Y:S04]  /*5ae70*/  LDL.LU R9, [R1+0x484] ;  /* 0x0004840001097983 */ /* 0x000ea80000300800 */
[----:B------:R-:W3:Y:S04]  /*5ae80*/  LDL.LU R10, [R1+0x488] ;  /* 0x00048800010a7983 */ /* 0x000ee80000300800 */
[----:B------:R-:W3:Y:S04]  /*5ae90*/  LDL.LU R11, [R1+0x48c] ;  /* 0x00048c00010b7983 */ /* 0x000ee80000300800 */
[----:B------:R-:W4:Y:S04]  /*5aea0*/  LDL.64 R24, [R1+0x18] ;  /* 0x0000180001187983 */ /* 0x000f280000100a00 */
[----:B------:R-:W-:Y:S04]  /*5aeb0*/  STL.64 [R1+0x3190], R26 ;  /* 0x0031901a01007387 */ /* 0x000fe80000100a00 */
[----:B----4-:R-:W-:Y:S04]  /*5aec0*/  STL.64 [R1+0x3188], R24 ;  /* 0x0031881801007387 */ /* 0x010fe80000100a00 */
[----:B---3--:R-:W-:Y:S04]  /*5aed0*/  STL.64 [R1+0x3140], R10 ;  /* 0x0031400a01007387 */ /* 0x008fe80000100a00 */
[----:B--2---:R0:W-:Y:S04]  /*5aee0*/  STL.64 [R1+0x3138], R8 ;  /* 0x0031380801007387 */ /* 0x0041e80000100a00 */
[----:B0-----:R-:W2:Y:S04]  /*5aef0*/  LDL.LU R8, [R1+0x4a0] ;  /* 0x0004a00001087983 */ /* 0x001ea80000300800 */
[----:B------:R-:W2:Y:S04]  /*5af00*/  LDL.LU R9, [R1+0x4a4] ;  /* 0x0004a40001097983 */ /* 0x000ea80000300800 */
[----:B------:R-:W3:Y:S04]  /*5af10*/  LDL.LU R10, [R1+0x4a8] ;  /* 0x0004a800010a7983 */ /* 0x000ee80000300800 */
[----:B------:R-:W3:Y:S04]  /*5af20*/  LDL.LU R11, [R1+0x4ac] ;  /* 0x0004ac00010b7983 */ /* 0x000ee80000300800 */
[----:B------:R-:W4:Y:S01]  /*5af30*/  LDL R26, [R1+0x28] ;  /* 0x00002800011a7983 */ /* 0x000f220000100800 */
[----:B------:R-:W-:-:S03]  /*5af40*/  IMAD.MOV.U32 R27, RZ, RZ, R0 ;  /* 0x000000ffff1b7224 */ /* 0x000fc600078e0000 */
[----:B------:R-:W2:Y:S04]  /*5af50*/  LDL.LU R0, [R1+0x31d0] ;  /* 0x0031d00001007983 */ /* 0x000ea80000300800 */
[----:B----4-:R0:W-:Y:S04]  /*5af60*/  STL.64 [R1+0x31a8], R26 ;  /* 0x0031a81a01007387 */ /* 0x0101e80000100a00 */
[----:B------:R-:W4:Y:S04]  /*5af70*/  LDL.LU R24, [R1+0x1e0] ;  /* 0x0001e00001187983 */ /* 0x000f280000300800 */
[----:B------:R-:W4:Y:S04]  /*5af80*/  LDL.LU R25, [R1+0x1e4] ;  /* 0x0001e40001197983 */ /* 0x000f280000300800 */
[----:B0-----:R-:W3:Y:S04]  /*5af90*/  LDL.LU R26, [R1+0x1e8] ;  /* 0x0001e800011a7983 */ /* 0x001ee80000300800 */
[----:B------:R-:W3:Y:S04]  /*5afa0*/  LDL.LU R27, [R1+0x1ec] ;  /* 0x0001ec00011b7983 */ /* 0x000ee80000300800 */
        /* <DEDUP_REMOVED lines=25> */
[----:B------:R-:W-:Y:S02]  /*5b140*/  F2FP.F16.E4M3.UNPACK_B R15, R15.H1 ;  /* 0x0000000fff0f723e */ /* 0x000fe400030006ff */
[----:B------:R-:W-:Y:S02]  /*5b150*/  F2FP.F16.E4M3.UNPACK_B R20, R20.H1 ;  /* 0x00000014ff14723e */ /* 0x000fe400030006ff */
[----:B------:R-:W-:-:S03]  /*5b160*/  F2FP.F16.E4M3.UNPACK_B R21, R21.H1 ;  /* 0x00000015ff15723e */ /* 0x000fc600030006ff */
[C---:B------:R-:W-:Y:S01]  /*5b170*/  HMMA.16816.F32 R4, R16.reuse, R14, R4 ;  /* 0x0000000e1004723c */ /* 0x040fe20000001804 */
[----:B----4-:R-:W-:Y:S04]  /*5b180*/  STL.64 [R1+0x3180], R10 ;  /* 0x0031800a01007387 */ /* 0x010fe80000100a00 */
[----:B--2---:R0:W-:Y:S04]  /*5b190*/  STL.64 [R1+0x3178], R8 ;  /* 0x0031780801007387 */ /* 0x0041e80000100a00 */
[----:B0-----:R-:W2:Y:S04]  /*5b1a0*/  LDL.LU R8, [R1+0x290] ;  /* 0x0002900001087983 */ /* 0x001ea80000300800 */
[----:B------:R-:W2:Y:S04]  /*5b1b0*/  LDL.LU R9, [R1+0x294] ;  /* 0x0002940001097983 */ /* 0x000ea80000300800 */
[----:B------:R-:W4:Y:S04]  /*5b1c0*/  LDL.LU R10, [R1+0x298] ;  /* 0x00029800010a7983 */ /* 0x000f280000300800 */
[----:B------:R-:W4:Y:S01]  /*5b1d0*/  LDL.LU R11, [R1+0x29c] ;  /* 0x00029c00010b7983 */ /* 0x000f220000300800 */
[----:B---3--:R-:W-:Y:S01]  /*5b1e0*/  HMMA.16816.F32 R24, R16, R20, R24 ;  /* 0x000000141018723c */ /* 0x008fe20000001818 */
[----:B------:R-:W-:-:S02]  /*5b1f0*/  F2FP.F16.E4M3.UNPACK_B R12, R12.H1 ;  /* 0x0000000cff0c723e */ /* 0x000fc400030006ff */
[----:B------:R-:W-:Y:S01]  /*5b200*/  F2FP.F16.E4M3.UNPACK_B R13, R13.H1 ;  /* 0x0000000dff0d723e */ /* 0x000fe200030006ff */
        /* <DEDUP_REMOVED lines=8> */
[----:B0-----:R-:W3:Y:S04]  /*5b290*/  LDL.LU.64 R6, [R1+0x31c8] ;  /* 0x0031c80001067983 */ /* 0x001ee80000300a00 */
[----:B------:R-:W2:Y:S04]  /*5b2a0*/  LDL.LU.64 R4, [R1+0x31c0] ;  /* 0x0031c00001047983 */ /* 0x000ea80000300a00 */
[----:B------:R-:W-:Y:S04]  /*5b2b0*/  STL [R1+0x30dc], R14 ;  /* 0x0030dc0e01007387 */ /* 0x000fe80000100800 */
[----:B------:R-:W-:Y:S04]  /*5b2c0*/  STL [R1+0x20], R12 ;  /* 0x0000200c01007387 */ /* 0x000fe80000100800 */
[----:B------:R-:W-:Y:S04]  /*5b2d0*/  STL [R1+0x30d8], R15 ;  /* 0x0030d80f01007387 */ /* 0x000fe80000100800 */
[----:B------:R-:W-:Y:S04]  /*5b2e0*/  STL [R1+0x24], R13 ;  /* 0x0000240d01007387 */ /* 0x000fe80000100800 */
[----:B------:R-:W-:Y:S04]  /*5b2f0*/  STL.64 [R1+0x650], R24 ;  /* 0x0006501801007387 */ /* 0x000fe80000100a00 */
[----:B------:R0:W-:Y:S04]  /*5b300*/  STL.64 [R1+0x658], R26 ;  /* 0x0006581a01007387 */ /* 0x0001e80000100a00 */
[----:B0-----:R-:W4:Y:S04]  /*5b310*/  LDL.LU.64 R26, [R1+0x31b8] ;  /* 0x0031b800011a7983 */ /* 0x001f280000300a00 */
[----:B------:R-:W4:Y:S02]  /*5b320*/  LDL.LU.64 R24, [R1+0x31b0] ;  /* 0x0031b00001187983 */ /* 0x000f240000300a00 */
[----:B----4-:R-:W-:Y:S02]  /*5b330*/  HMMA.16816.F32 R16, R16, R12, R24 ;  /* 0x0000000c1010723c */ /* 0x010fe40000001818 */
[----:B------:R-:W2:Y:S01]  /*5b340*/  LDL.LU.64 R26, [R1+0x31a8] ;  /* 0x0031a800011a7983 */ /* 0x000ea20000300a00 */
[----:B---3--:R-:W-:-:S15]  /*5b350*/  F2FP.F16.E4M3.UNPACK_B R7, R7 ;  /* 0x00000007ff07723e */ /* 0x008fde00020006ff */
[----:B------:R-:W-:-:S05]  /*5b360*/  NOP ;  /* 0x0000000000007918 */ /* 0x000fca0000000000 */
        /* <DEDUP_REMOVED lines=18> */
[----:B0-----:R-:W4:Y:S04]  /*5b490*/  LDL.LU.64 R10, [R1+0x3180] ;  /* 0x00318000010a7983 */ /* 0x001f280000300a00 */
[----:B------:R-:W4:Y:S01]  /*5b4a0*/  LDL.LU.64 R8, [R1+0x3178] ;  /* 0x0031780001087983 */ /* 0x000f220000300a00 */
[----:B------:R-:W-:-:S02]  /*5b4b0*/  IMAD.MOV.U32 R14, RZ, RZ, R24 ;  /* 0x000000ffff0e7224 */ /* 0x000fc400078e0018 */
[----:B------:R-:W-:Y:S02]  /*5b4c0*/  IMAD.MOV.U32 R15, RZ, RZ, R25 ;  /* 0x000000ffff0f7224 */ /* 0x000fe400078e0019 */
[----:B----4-:R-:W-:Y:S01]  /*5b4d0*/  HMMA.16816.F32 R24, R4, R26, R8 ;  /* 0x0000001a0418723c */ /* 0x010fe20000001808 */
[----:B------:R-:W2:Y:S04]  /*5b4e0*/  LDL.LU.64 R10, [R1+0x3170] ;  /* 0x00317000010a7983 */ /* 0x000ea80000300a00 */
[----:B------:R-:W2:-:S15]  /*5b4f0*/  LDL.LU.64 R8, [R1+0x3168] ;  /* 0x0031680001087983 */ /* 0x000e9e0000300a00 */
[----:B------:R-:W-:-:S03]  /*5b500*/  NOP ;  /* 0x0000000000007918 */ /* 0x000fc60000000000 */
        /* <DEDUP_REMOVED lines=23> */
[----:B------:R-:W4:Y:S04]  /*5b680*/  LDL.LU.64 R24, [R1+0x3118] ;  /* 0x0031180001187983 */ /* 0x000f280000300a00 */
[----:B------:R-:W-:Y:S01]  /*5b690*/  STL.64 [R1+0x3050], R28 ;  /* 0x0030501c01007387 */ /* 0x000fe20000100a00 */
[----:B--2---:R-:W-:-:S15]  /*5b6a0*/  HMMA.16816.F32 R8, R4, R26, R8 ;  /* 0x0000001a0408723c */ /* 0x004fde0000001808 */
[----:B------:R-:W-:-:S08]  /*5b6b0*/  NOP ;  /* 0x0000000000007918 */ /* 0x000fd00000000000 */
        /* <DEDUP_REMOVED lines=27> */
[----:B------:R-:W2:Y:S04]  /*5b870*/  LDL.LU R23, [R1+0x45c] ;  /* 0x00045c0001177983 */ /* 0x000ea80000300800 */
[----:B------:R-:W-:Y:S01]  /*5b880*/  STL.64 [R1+0x3088], R2 ;  /* 0x0030880201007387 */ /* 0x000fe20000100a00 */
[----:B------:R-:W-:Y:S01]  /*5b890*/  IMAD.MOV.U32 R12, RZ, RZ, R13 ;  /* 0x000000ffff0c7224 */ /* 0x000fe200078e000d */
[C---:B--2---:R-:W-:Y:S06]  /*5b8a0*/  HMMA.16816.F32 R20, R4.reuse, R2, R20 ;  /* 0x000000020414723c */ /* 0x044fec0000001814 */
[----:B---3--:R-:W-:-:S15]  /*5b8b0*/  HMMA.16816.F32 R16, R4, R10, R16 ;  /* 0x0000000a0410723c */ /* 0x008fde0000001810 */
[----:B------:R-:W-:-:S02]  /*5b8c0*/  NOP ;  /* 0x0000000000007918 */ /* 0x000fc40000000000 */
[----:B------:R-:W-:Y:S04]  /*5b8d0*/  STL.64 [R1+0x160], R20 ;  /* 0x0001601401007387 */ /* 0x000fe80000100a00 */
[----:B------:R4:W-:Y:S02]  /*5b8e0*/  STL.64 [R1+0x168], R22 ;  /* 0x0001681601007387 */ /* 0x0009e40000100a00 */
[----:B----4-:R-:W-:Y:S02]  /*5b8f0*/  HMMA.16816.F32 R20, R4, R8, R24 ;  /* 0x000000080414723c */ /* 0x010fe40000001818 */
[----:B------:R-:W2:Y:S05]  /*5b900*/  LDL.LU R24, [R1+0x3e0] ;  /* 0x0003e00001187983 */ /* 0x000eaa0000300800 */
[----:B------:R-:W-:-:S15]  /*5b910*/  IMAD.MOV.U32 R27, RZ, RZ, R0 ;  /* 0x000000ffff1b7224 */ /* 0x000fde00078e0000 */
[----:B------:R-:W-:-:S01]  /*5b920*/  NOP ;  /* 0x0000000000007918 */ /* 0x000fc20000000000 */
[----:B------:R-:W-:Y:S04]  /*5b930*/  STL.64 [R1+0x150], R20 ;  /* 0x0001501401007387 */ /* 0x000fe80000100a00 */
[----:B------:R-:W-:Y:S04]  /*5b940*/  STL.64 [R1+0x158], R22 ;  /* 0x0001581601007387 */ /* 0x000fe80000100a00 */
[----:B------:R0:W-:Y:S04]  /*5b950*/  STL.64 [R1+0x140], R16 ;  /* 0x0001401001007387 */ /* 0x0001e80000100a00 */
[----:B------:R1:W-:Y:S04]  /*5b960*/  STL.64 [R1+0x148], R18 ;  /* 0x0001481201007387 */ /* 0x0003e80000100a00 */
[----:B------:R-:W2:Y:S04]  /*5b970*/  LDL.LU R25, [R1+0x3e4] ;  /* 0x0003e40001197983 */ /* 0x000ea80000300800 */
[----:B------:R-:W3:Y:S04]  /*5b980*/  LDL.LU R26, [R1+0x3e8] ;  /* 0x0003e800011a7983 */ /* 0x000ee80000300800 */
[----:B------:R-:W4:Y:S04]  /*5b990*/  LDL.LU R13, [R1+0x2284] ;  /* 0x00228400010d7983 */ /* 0x000f280000300800 */
[----:B0-----:R-:W4:Y:S04]  /*5b9a0*/  LDL.LU R16, [R1+0x2280] ;  /* 0x0022800001107983 */ /* 0x001f280000300800 */
[----:B------:R-:W4:Y:S04]  /*5b9b0*/  LDL.LU R0, [R1+0x228c] ;  /* 0x00228c0001007983 */ /* 0x000f280000300800 */
[----:B------:R-:W4:Y:S04]  /*5b9c0*/  LDL.LU R17, [R1+0x2288] ;  /* 0x0022880001117983 */ /* 0x000f280000300800 */
[----:B-1----:R-:W4:Y:S04]  /*5b9d0*/  LDL.LU R18, [R1+0x2290] ;  /* 0x0022900001127983 */ /* 0x002f280000300800 */
[----:B------:R-:W4:Y:S04]  /*5b9e0*/  LDL.LU R19, [R1+0x2298] ;  /* 0x0022980001137983 */ /* 0x000f280000300800 */
[----:B------:R-:W2:Y:S04]  /*5b9f0*/  LDL.LU R20, [R1+0x4d0] ;  /* 0x0004d00001147983 */ /* 0x000ea80000300800 */
[----:B------:R-:W2:Y:S04]  /*5ba00*/  LDL.LU R21, [R1+0x4d4] ;  /* 0x0004d40001157983 */ /* 0x000ea80000300800 */
[----:B------:R-:W3:Y:S04]  /*5ba10*/  LDL.LU R22, [R1+0x4d8] ;  /* 0x0004d80001167983 */ /* 0x000ee80000300800 */
[----:B------:R-:W3:Y:S01]  /*5ba20*/  LDL.LU R23, [R1+0x4dc] ;  /* 0x0004dc0001177983 */ /* 0x000ee20000300800 */
[----:B------:R-:W-:-:S03]  /*5ba30*/  IMAD.MOV.U32 R3, RZ, RZ, R12 ;  /* 0x000000ffff037224 */ /* 0x000fc600078e000c */
        /* <DEDUP_REMOVED lines=8> */
[----:B------:R-:W3:Y:S04]  /*5bac0*/  LDL R2, [R1+0x20] ;  /* 0x0000200001027983 */ /* 0x000ee80000100800 */
[----:B------:R-:W2:Y:S04]  /*5bad0*/  LDL.LU R12, [R1+0x30e0] ;  /* 0x0030e000010c7983 */ /* 0x000ea80000300800 */
[----:B0-----:R-:W3:Y:S04]  /*5bae0*/  LDL.LU R24, [R1+0x410] ;  /* 0x0004100001187983 */ /* 0x001ee80000300800 */
[----:B------:R-:W3:Y:S04]  /*5baf0*/  LDL.LU R25, [R1+0x414] ;  /* 0x0004140001197983 */ /* 0x000ee80000300800 */
[----:B------:R-:W2:Y:S04]  /*5bb00*/  LDL.LU R26, [R1+0x418] ;  /* 0x00041800011a7983 */ /* 0x000ea80000300800 */
[----:B------:R-:W2:Y:S01]  /*5bb10*/  LDL.LU R27, [R1+0x41c] ;  /* 0x00041c00011b7983 */ /* 0x000ea20000300800 */
[----:B----4-:R-:W-:-:S03]  /*5bb20*/  IMAD R16, R16, 0x100, R13 ;  /* 0x0000010010107824 */ /* 0x010fc600078e020d */
[----:B--2---:R-:W-:Y:S04]  /*5bb30*/  STL.64 [R1+0x30a8], R26 ;  /* 0x0030a81a01007387 */ /* 0x004fe80000100a00 */
[----:B---3--:R0:W-:Y:S04]  /*5bb40*/  STL.64 [R1+0x30a0], R24 ;  /* 0x0030a01801007387 */ /* 0x0081e80000100a00 */
[----:B0-----:R-:W2:Y:S04]  /*5bb50*/  LDL.LU R24, [R1+0x4c0] ;  /* 0x0004c00001187983 */ /* 0x001ea80000300800 */
[----:B------:R-:W2:Y:S04]  /*5bb60*/  LDL.LU R25, [R1+0x4c4] ;  /* 0x0004c40001197983 */ /* 0x000ea80000300800 */
[----:B------:R-:W2:Y:S04]  /*5bb70*/  LDL.LU R26, [R1+0x4c8] ;  /* 0x0004c800011a7983 */ /* 0x000ea80000300800 */
[----:B------:R-:W2:Y:S04]  /*5bb80*/  LDL.LU R27, [R1+0x4cc] ;  /* 0x0004cc00011b7983 */ /* 0x000ea80000300800 */
[----:B------:R-:W3:Y:S04]  /*5bb90*/  LDL.64 R28, [R1+0x10] ;  /* 0x00001000011c7983 */ /* 0x000ee80000100a00 */
[----:B------:R0:W-:Y:S02]  /*5bba0*/  STL.64 [R1+0x3008], R10 ;  /* 0x0030080a01007387 */ /* 0x0001e40000100a00 */
[----:B0-----:R-:W-:-:S02]  /*5bbb0*/  IMAD.MOV.U32 R10, RZ, RZ, R14 ;  /* 0x000000ffff0a7224 */ /* 0x001fc400078e000e */
[----:B------:R-:W-:Y:S01]  /*5bbc0*/  IMAD.MOV.U32 R11, RZ, RZ, R15 ;  /* 0x000000ffff0b7224 */ /* 0x000fe200078e000f */
[----:B------:R-:W4:Y:S04]  /*5bbd0*/  LDL.LU R14, [R1+0x30dc] ;  /* 0x0030dc00010e7983 */ /* 0x000f280000300800 */
[----:B------:R-:W4:Y:S04]  /*5bbe0*/  LDL.LU R15, [R1+0x30d8] ;  /* 0x0030d800010f7983 */ /* 0x000f280000300800 */
[----:B------:R0:W-:Y:S04]  /*5bbf0*/  STL.64 [R1+0x3000], R8 ;  /* 0x0030000801007387 */ /* 0x0001e80000100a00 */
[----:B0-----:R-:W3:Y:S04]  /*5bc00*/  LDL.64 R8, [R1+0x28] ;  /* 0x0000280001087983 */ /* 0x001ee80000100a00 */
[----:B------:R-:W2:Y:S01]  /*5bc10*/  LDL.LU R13, [R1+0x30d4] ;  /* 0x0030d400010d7983 */ /* 0x000ea20000300800 */
[----:B------:R-:W-:-:S03]  /*5bc20*/  IMAD R17, R17, 0x100, R0 ;  /* 0x0000010011117824 */ /* 0x000fc600078e0200 */
[----:B------:R-:W3:Y:S01]  /*5bc30*/  LDL.LU R0, [R1+0x30d0] ;  /* 0x0030d00001007983 */ /* 0x000ee20000300800 */
[----:B--2---:R-:W-:-:S15]  /*5bc40*/  HMMA.16816.F32 R20, R4, R12, R20 ;  /* 0x0000000c0414723c */ /* 0x004fde0000001814 */
[----:B------:R-:W-:-:S08]  /*5bc50*/  NOP ;  /* 0x0000000000007918 */ /* 0x000fd00000000000 */
[----:B------:R-:W-:Y:S04]  /*5bc60*/  STL.64 [R1+0x130], R20 ;  /* 0x0001301401007387 */ /* 0x000fe80000100a00 */
[----:B------:R0:W-:Y:S04]  /*5bc70*/  STL.64 [R1+0x138], R22 ;  /* 0x0001381601007387 */ /* 0x0001e80000100a00 */
[----:B0-----:R-:W4:Y:S04]  /*5bc80*/  LDL.LU.64 R22, [R1+0x30c8] ;  /* 0x0030c80001167983 */ /* 0x001f280000300a00 */
[----:B------:R-:W4:Y:S04]  /*5bc90*/  LDL.LU.64 R20, [R1+0x30c0] ;  /* 0x0030c00001147983 */ /* 0x000f280000300a00 */
[----:B------:R0:W-:Y:S04]  /*5bca0*/  STL [R1+0x2fdc], R12 ;  /* 0x002fdc0c01007387 */ /* 0x0001e80000100800 */
[----:B0-----:R-:W2:Y:S04]  /*5bcb0*/  LDL.LU R12, [R1+0x229c] ;  /* 0x00229c00010c7983 */ /* 0x001ea80000300800 */
[----:B------:R0:W-:Y:S04]  /*5bcc0*/  STL [R1+0x2fd8], R13 ;  /* 0x002fd80d01007387 */ /* 0x0001e80000100800 */
[----:B0-----:R-:W3:Y:S01]  /*5bcd0*/  LDL.LU R13, [R1+0x2294] ;  /* 0x00229400010d7983 */ /* 0x001ee20000300800 */
[----:B----4-:R-:W-:-:S15]  /*5bce0*/  HMMA.16816.F32 R20, R4, R14, R20 ;  /* 0x0000000e0414723c */ /* 0x010fde0000001814 */
[----:B------:R-:W-:-:S08]  /*5bcf0*/  NOP ;  /* 0x0000000000007918 */ /* 0x000fd00000000000 */
[----:B------:R-:W-:Y:S04]  /*5bd00*/  STL.64 [R1+0x640], R20 ;  /* 0x0006401401007387 */ /* 0x000fe80000100a00 */
[----:B------:R0:W-:Y:S04]  /*5bd10*/  STL.64 [R1+0x648], R22 ;  /* 0x0006481601007387 */ /* 0x0001e80000100a00 */
[----:B0-----:R-:W4:Y:S04]  /*5bd20*/  LDL.LU.64 R22, [R1+0x30b8] ;  /* 0x0030b80001167983 */ /* 0x001f280000300a00 */
[----:B------:R-:W4:Y:S04]  /*5bd30*/  LDL.LU.64 R20, [R1+0x30b0] ;  /* 0x0030b00001147983 */ /* 0x000f280000300a00 */
[----:B------:R0:W-:Y:S01]  /*5bd40*/  STL [R1+0x2fc4], R14 ;  /* 0x002fc40e01007387 */ /* 0x0001e20000100800 */
[----:B--2---:R-:W-:-:S03]  /*5bd50*/  IMAD R19, R19, 0x100, R12 ;  /* 0x0000010013137824 */ /* 0x004fc600078e020c */
[----:B------:R1:W-:Y:S01]  /*5bd60*/  STL [R1+0x2fc0], R15 ;  /* 0x002fc00f01007387 */ /* 0x0003e20000100800 */
[----:B---3--:R-:W-:-:S03]  /*5bd70*/  IMAD R18, R18, 0x100, R13 ;  /* 0x0000010012127824 */ /* 0x008fc600078e020d */
[----:B------:R-:W2:Y:S04]  /*5bd80*/  LDL.LU R12, [R1+0x400] ;  /* 0x00040000010c7983 */ /* 0x000ea80000300800 */
[----:B------:R-:W2:Y:S04]  /*5bd90*/  LDL.LU R13, [R1+0x404] ;  /* 0x00040400010d7983 */ /* 0x000ea80000300800 */
[----:B0-----:R-:W2:Y:S04]  /*5bda0*/  LDL.LU R14, [R1+0x408] ;  /* 0x00040800010e7983 */ /* 0x001ea80000300800 */
[----:B-1----:R-:W2:Y:S01]  /*5bdb0*/  LDL.LU R15, [R1+0x40c] ;  /* 0x00040c00010f7983 */ /* 0x002ea20000300800 */
[----:B----4-:R-:W-:-:S15]  /*5bdc0*/  HMMA.16816.F32 R24, R4, R20, R24 ;  /* 0x000000140418723c */ /* 0x010fde0000001818 */
[----:B------:R-:W-:-:S08]  /*5bdd0*/  NOP ;  /* 0x0000000000007918 */ /* 0x000fd00000000000 */
        /* <DEDUP_REMOVED lines=8> */
[----:B------:R-:W4:Y:S01]  /*5be60*/  LDL.LU R22, [R1+0x3f8] ;  /* 0x0003f80001167983 */ /* 0x000f220000300800 */
[----:B---3--:R-:W-:Y:S03]  /*5be70*/  HMMA.16816.F32 R4, R4, R2, R24 ;  /* 0x000000020404723c */ /* 0x008fe60000001818 */
[----:B------:R-:W3:Y:S04]  /*5be80*/  LDL.LU.64 R26, [R1+0x3098] ;  /* 0x00309800011a7983 */ /* 0x000ee80000300a00 */
[----:B------:R-:W3:Y:S01]  /*5be90*/  LDL.LU.64 R24, [R1+0x3090] ;  /* 0x0030900001187983 */ /* 0x000ee20000300a00 */
[----:B------:R-:W-:-:S02]  /*5bea0*/  F2FP.F16.E4M3.UNPACK_B R16, R16 ;  /* 0x00000010ff10723e */ /* 0x000fc400020006ff */
[----:B------:R-:W-:Y:S02]  /*5beb0*/  F2FP.F16.E4M3.UNPACK_B R17, R17 ;  /* 0x00000011ff11723e */ /* 0x000fe400020006ff */
[----:B------:R-:W-:Y:S02]  /*5bec0*/  F2FP.F16.E4M3.UNPACK_B R18, R18 ;  /* 0x00000012ff12723e */ /* 0x000fe400020006ff */
[----:B------:R-:W-:Y:S01]  /*5bed0*/  F2FP.F16.E4M3.UNPACK_B R19, R19 ;  /* 0x00000013ff13723e */ /* 0x000fe200020006ff */
[----:B------:R-:W3:Y:S01]  /*5bee0*/  LDL.LU.64 R2, [R1+0x3088] ;  /* 0x0030880001027983 */ /* 0x000ee20000300a00 */
[----:B------:R-:W-:-:S07]  /*5bef0*/  IMAD.MOV.U32 R23, RZ, RZ, R0 ;  /* 0x000000ffff177224 */ /* 0x000fce00078e0000 */
[----:B------:R-:W-:Y:S04]  /*5bf00*/  STL.64 [R1+0x600], R4 ;  /* 0x0006000401007387 */ /* 0x000fe80000100a00 */
[----:B------:R2:W-:Y:S01]  /*5bf10*/  STL [R1+0x608], R6 ;  /* 0x0006080601007387 */ /* 0x0005e20000100800 */
[----:B------:R-:W-:Y:S01]  /*5bf20*/  IMAD.MOV.U32 R0, RZ, RZ, R7 ;  /* 0x000000ffff007224 */ /* 0x000fe200078e0007 */
[C---:B----4-:R-:W-:Y:S06]  /*5bf30*/  HMMA.16816.F32 R20, R16.reuse, R10, R20 ;  /* 0x0000000a1014723c */ /* 0x050fec0000001814 */
[----:B--2---:R-:W-:Y:S01]  /*5bf40*/  HMMA.16816.F32 R4, R16, R8, R12 ;  /* 0x000000081004723c */ /* 0x004fe2000000180c */
[----:B------:R0:W-:Y:S04]  /*5bf50*/  STL [R1+0x2cd0], R0 ;  /* 0x002cd00001007387 */ /* 0x0001e80000100800 */
[----:B------:R-:W2:Y:S01]  /*5bf60*/  LDL.LU R14, [R1+0x22b4] ;  /* 0x0022b400010e7983 */ /* 0x000ea20000300800 */
[----:B0-----:R-:W-:-:S15]  /*5bf70*/  IMAD.MOV.U32 R0, RZ, RZ, R9 ;  /* 0x000000ffff007224 */ /* 0x001fde00078e0009 */
[----:B------:R-:W-:-:S02]  /*5bf80*/  NOP ;  /* 0x0000000000007918 */ /* 0x000fc40000000000 */
[----:B------:R-:W-:Y:S04]  /*5bf90*/  STL.64 [R1+0x5f0], R4 ;  /* 0x0005f00401007387 */ /* 0x000fe80000100a00 */
[----:B------:R0:W-:Y:S04]  /*5bfa0*/  STL.64 [R1+0x5f8], R6 ;  /* 0x0005f80601007387 */ /* 0x0001e80000100a00 */
[----:B0-----:R-:W4:Y:S04]  /*5bfb0*/  LDL.LU R6, [R1+0x22b0] ;  /* 0x0022b00001067983 */ /* 0x001f280000300800 */
[----:B------:R-:W2:Y:S04]  /*5bfc0*/  LDL.LU R15, [R1+0x22bc] ;  /* 0x0022bc00010f7983 */ /* 0x000ea80000300800 */
[----:B------:R-:W4:Y:S04]  /*5bfd0*/  LDL.LU R7, [R1+0x22b8] ;  /* 0x0022b80001077983 */ /* 0x000f280000300800 */
[----:B------:R-:W-:Y:S04]  /*5bfe0*/  STL [R1+0x2fb8], R0 ;  /* 0x002fb80001007387 */ /* 0x000fe80000100800 */
[----:B------:R0:W-:Y:S04]  /*5bff0*/  STL.64 [R1+0x5e0], R20 ;  /* 0x0005e01401007387 */ /* 0x0001e80000100a00 */
[----:B------:R1:W-:Y:S04]  /*5c000*/  STL.64 [R1+0x5e8], R22 ;  /* 0x0005e81601007387 */ /* 0x0003e80000100a00 */
[----:B0-----:R-:W2:Y:S01]  /*5c010*/  LDL.LU R20, [R1+0x390] ;  /* 0x0003900001147983 */ /* 0x001ea20000300800 */
[----:B---3--:R-:W-:-:S15]  /*5c020*/  HMMA.16816.F32 R8, R16, R28, R24 ;  /* 0x0000001c1008723c */ /* 0x008fde0000001818 */
[----:B------:R-:W-:-:S08]  /*5c030*/  NOP ;  /* 0x0000000000007918 */ /* 0x000fd00000000000 */
[----:B------:R-:W-:Y:S04]  /*5c040*/  STL.64 [R1+0x5d0], R8 ;  /* 0x0005d00801007387 */ /* 0x000fe80000100a00 */
[----:B------:R-:W-:Y:S04]  /*5c050*/  STL.64 [R1+0x5d8], R10 ;  /* 0x0005d80a01007387 */ /* 0x000fe80000100a00 */
        /* <DEDUP_REMOVED lines=15> */
[----:B------:R-:W-:-:S03]  /*5c150*/  IMAD.MOV.U32 R0, RZ, RZ, R29 ;  /* 0x000000ffff007224 */ /* 0x000fc600078e001d */
[----:B---3--:R0:W-:Y:S04]  /*5c160*/  STL.64 [R1+0x3070], R22 ;  /* 0x0030701601007387 */ /* 0x0081e80000100a00 */
[----:B0-----:R-:W3:Y:S04]  /*5c170*/  LDL R22, [R1+0x8] ;  /* 0x0000080001167983 */ /* 0x001ee80000100800 */
[----:B------:R-:W3:Y:S04]  /*5c180*/  LDL R23, [R1+0xc] ;  /* 0x00000c0001177983 */ /* 0x000ee80000100800 */
[----:B--2---:R-:W-:Y:S04]  /*5c190*/  STL.64 [R1+0x3068], R20 ;  /* 0x0030681401007387 */ /* 0x004fe80000100a00 */
[----:B------:R-:W2:Y:S04]  /*5c1a0*/  LDL.64 R28, [R1] ;  /* 0x00000000011c7983 */ /* 0x000ea80000100a00 */
[----:B------:R-:W4:Y:S04]  /*5c1b0*/  LDL.LU R24, [R1+0x3b0] ;  /* 0x0003b00001187983 */ /* 0x000f280000300800 */
        /* <DEDUP_REMOVED lines=21> */
[----:B------:R-:W4:Y:S04]  /*5c310*/  LDL.LU R13, [R1+0x22ac] ;  /* 0x0022ac00010d7983 */ /* 0x000f280000300800 */
[----:B------:R-:W-:Y:S01]  /*5c320*/  STL.64 [R1+0x2fe8], R14 ;  /* 0x002fe80e01007387 */ /* 0x000fe20000100a00 */
[C---:B---3--:R-:W-:Y:S03]  /*5c330*/  HMMA.16816.F32 R20, R16.reuse, R22, R24 ;  /* 0x000000161014723c */ /* 0x048fe60000001818 */
[----:B----4-:R0:W-:Y:S04]  /*5c340*/  STL.64 [R1+0x2fe0], R12 ;  /* 0x002fe00c01007387 */ /* 0x0101e80000100a00 */
        /* <DEDUP_REMOVED lines=11> */
[----:B------:R-:W-:Y:S04]  /*5c400*/  STL [R1+0x2fbc], R0 ;  /* 0x002fbc0001007387 */ /* 0x000fe80000100800 */
[----:B------:R-:W2:Y:S04]  /*5c410*/  LDL.LU.64 R26, [R1+0x3080] ;  /* 0x00308000011a7983 */ /* 0x000ea80000300a00 */
[----:B------:R-:W2:Y:S04]  /*5c420*/  LDL.LU.64 R24, [R1+0x3078] ;  /* 0x0030780001187983 */ /* 0x000ea80000300a00 */
        /* <DEDUP_REMOVED lines=52> */
[----:B------:R-:W4:Y:S02]  /*5c770*/  LDL.LU.64 R8, [R1+0x3000] ;  /* 0x0030000001087983 */ /* 0x000f240000300a00 */
        /* <DEDUP_REMOVED lines=20> */
[----:B------:R-:W2:Y:S04]  /*5c8c0*/  LDL.LU R12, [R1+0x2fdc] ;  /* 0x002fdc00010c7983 */ /* 0x000ea80000300800 */
[----:B------:R-:W2:Y:S01]  /*5c8d0*/  LDL.LU R13, [R1+0x2fd8] ;  /* 0x002fd800010d7983 */ /* 0x000ea20000300800 */
[----:B---3--:R-:W-:Y:S02]  /*5c8e0*/  IMAD R6, R6, 0x100, R14 ;  /* 0x0000010006067824 */ /* 0x008fe400078e020e */
[----:B------:R-:W-:Y:S01]  /*5c8f0*/  IMAD R7, R7, 0x100, R15 ;  /* 0x0000010007077824 */ /* 0x000fe200078e020f */
[----:B--2---:R-:W-:-:S15]  /*5c900*/  HMMA.16816.F32 R24, R16, R12, R24 ;  /* 0x0000000c1018723c */ /* 0x004fde0000001818 */
[----:B------:R-:W-:-:S08]  /*5c910*/  NOP ;  /* 0x0000000000007918 */ /* 0x000fd00000000000 */
[----:B------:R-:W-:Y:S04]  /*5c920*/  STL.64 [R1+0x530], R24 ;  /* 0x0005301801007387 */ /* 0x000fe80000100a00 */
[----:B------:R0:W-:Y:S04]  /*5c930*/  STL.64 [R1+0x538], R26 ;  /* 0x0005381a01007387 */ /* 0x0001e80000100a00 */
[----:B0-----:R-:W2:Y:S04]  /*5c940*/  LDL.LU.64 R26, [R1+0x2fd0] ;  /* 0x002fd000011a7983 */ /* 0x001ea80000300a00 */
[----:B------:R-:W2:Y:S04]  /*5c950*/  LDL.LU.64 R24, [R1+0x2fc8] ;  /* 0x002fc80001187983 */ /* 0x000ea80000300a00 */
[----:B------:R-:W3:Y:S04]  /*5c960*/  LDL.LU R14, [R1+0x2fc4] ;  /* 0x002fc400010e7983 */ /* 0x000ee80000300800 */
[----:B------:R-:W3:Y:S01]  /*5c970*/  LDL.LU R15, [R1+0x2fc0] ;  /* 0x002fc000010f7983 */ /* 0x000ee20000300800 */
[----:B------:R-:W-:-:S02]  /*5c980*/  F2FP.F16.E4M3.UNPACK_B R6, R6 ;  /* 0x00000006ff06723e */ /* 0x000fc400020006ff */
[----:B------:R-:W-:Y:S02]  /*5c990*/  F2FP.F16.E4M3.UNPACK_B R7, R7 ;  /* 0x00000007ff07723e */ /* 0x000fe400020006ff */
[----:B------:R-:W-:Y:S02]  /*5c9a0*/  F2FP.F16.E4M3.UNPACK_B R4, R4 ;  /* 0x00000004ff04723e */ /* 0x000fe400020006ff */
[----:B------:R-:W-:Y:S01]  /*5c9b0*/  F2FP.F16.E4M3.UNPACK_B R5, R5 ;  /* 0x00000005ff05723e */ /* 0x000fe200020006ff */
[----:B---3--:R-:W-:Y:S06]  /*5c9c0*/  HMMA.16816.F32 R8, R16, R14, R8 ;  /* 0x0000000e1008723c */ /* 0x008fec0000001808 */
[----:B------:R-:W-:Y:S04]  /*5c9d0*/  STL.64 [R1+0x2ec0], R14 ;  /* 0x002ec00e01007387 */ /* 0x000fe80000100a00 */
[----:B------:R-:W-:-:S13]  /*5c9e0*/  STL.64 [R1+0x2eb8], R12 ;  /* 0x002eb80c01007387 */ /* 0x000fda0000100a00 */
[----:B------:R-:W-:Y:S04]  /*5c9f0*/  STL.64 [R1+0x620], R8 ;  /* 0x0006200801007387 */ /* 0x000fe80000100a00 */
[----:B------:R-:W-:Y:S04]  /*5ca00*/  STL.64 [R1+0x628], R10 ;  /* 0x0006280a01007387 */ /* 0x000fe80000100a00 */
[----:B------:R-:W-:Y:S04]  /*5ca10*/  STL.64 [R1+0x2fb0], R6 ;  /* 0x002fb00601007387 */ /* 0x000fe80000100a00 */
[----:B------:R2:W-:Y:S02]  /*5ca20*/  STL.64 [R1+0x2fa8], R4 ;  /* 0x002fa80401007387 */ /* 0x0005e40000100a00 */
[----:B--2---:R-:W-:Y:S02]  /*5ca30*/  HMMA.16816.F32 R4, R16, R20, R24 ;  /* 0x000000141004723c */ /* 0x004fe40000001818 */
[----:B------:R-:W-:Y:S04]  /*5ca40*/  STL.64 [R1+0x2f00], R22 ;  /* 0x002f001601007387 */ /* 0x000fe80000100a00 */
[----:B------:R0:W-:-:S15]  /*5ca50*/  STL.64 [R1+0x2ef8], R20 ;  /* 0x002ef81401007387 */ /* 0x0001de0000100a00 */
[----:B------:R-:W-:-:S02]  /*5ca60*/  NOP ;  /* 0x0000000000007918 */ /* 0x000fc40000000000 */
        /* <DEDUP_REMOVED lines=10> */
[----:B0-----:R-:W3:Y:S04]  /*5cb10*/  LDL.LU R20, [R1+0x260] ;  /* 0x0002600001147983 */ /* 0x001ee80000300800 */
        /* <DEDUP_REMOVED lines=8> */
[----:B0-----:R-:W3:Y:S01]  /*5cba0*/  LDL.LU R26, [R1] ;  /* 0x00000000011a7983 */ /* 0x001ee20000300800 */
[----:B------:R-:W-:-:S03]  /*5cbb0*/  IMAD.MOV.U32 R27, RZ, RZ, R0 ;  /* 0x000000ffff1b7224 */ /* 0x000fc600078e0000 */
[----:B------:R-:W4:Y:S04]  /*5cbc0*/  LDL.LU R0, [R1+0x2fbc] ;  /* 0x002fbc0001007983 */ /* 0x000f280000300800 */
[----:B--2---:R-:W-:Y:S04]  /*5cbd0*/  STL.64 [R1+0x2f28], R24 ;  /* 0x002f281801007387 */ /* 0x004fe80000100a00 */
[----:B---3--:R-:W-:Y:S04]  /*5cbe0*/  STL.64 [R1+0x2f48], R26 ;  /* 0x002f481a01007387 */ /* 0x008fe80000100a00 */
        /* <DEDUP_REMOVED lines=15> */
[----:B------:R-:W4:Y:S01]  /*5cce0*/  LDL.LU R26, [R1+0x10] ;  /* 0x00001000011a7983 */ /* 0x000f220000300800 */
        /* <DEDUP_REMOVED lines=13> */
[----:B------:R-:W2:Y:S04]  /*5cdc0*/  LDL.LU R6, [R1+0x318] ;  /* 0x0003180001067983 */ /* 0x000ea80000300800 */
[----:B------:R-:W2:Y:S04]  /*5cdd0*/  LDL.LU R7, [R1+0x31c] ;  /* 0x00031c0001077983 */ /* 0x000ea80000300800 */
[----:B----4-:R0:W-:Y:S04]  /*5cde0*/  STL.64 [R1+0x2f90], R24 ;  /* 0x002f901801007387 */ /* 0x0101e80000100a00 */
[----:B0-----:R-:W4:Y:S04]  /*5cdf0*/  LDL.64 R24, [R1+0x20] ;  /* 0x0000200001187983 */ /* 0x001f280000100a00 */
[----:B---3--:R-:W-:Y:S04]  /*5ce00*/  STL.64 [R1+0x2f70], R22 ;  /* 0x002f701601007387 */ /* 0x008fe80000100a00 */
[----:B--2---:R0:W-:Y:S04]  /*5ce10*/  STL.64 [R1+0x2f68], R20 ;  /* 0x002f681401007387 */ /* 0x0041e80000100a00 */
[----:B0-----:R-:W2:Y:S04]  /*5ce20*/  LDL.LU R20, [R1+0x2e0] ;  /* 0x0002e00001147983 */ /* 0x001ea80000300800 */
[----:B------:R-:W2:Y:S04]  /*5ce30*/  LDL.LU R21, [R1+0x2e4] ;  /* 0x0002e40001157983 */ /* 0x000ea80000300800 */
[----:B------:R-:W3:Y:S04]  /*5ce40*/  LDL.LU R22, [R1+0x2e8] ;  /* 0x0002e80001167983 */ /* 0x000ee80000300800 */
[----:B------:R-:W3:Y:S04]  /*5ce50*/  LDL.LU R23, [R1+0x2ec] ;  /* 0x0002ec0001177983 */ /* 0x000ee80000300800 */
[----:B------:R-:W4:Y:S04]  /*5ce60*/  LDL.LU R26, [R1+0x28] ;  /* 0x00002800011a7983 */ /* 0x000f280000300800 */
[----:B---3--:R-:W-:Y:S04]  /*5ce70*/  STL.64 [R1+0x2f88], R22 ;  /* 0x002f881601007387 */ /* 0x008fe80000100a00 */
[----:B--2---:R0:W-:Y:S04]  /*5ce80*/  STL.64 [R1+0x2f80], R20 ;  /* 0x002f801401007387 */ /* 0x0041e80000100a00 */
[----:B0-----:R-:W2:Y:S04]  /*5ce90*/  LDL.LU R20, [R1+0x2f0] ;  /* 0x0002f00001147983 */ /* 0x001ea80000300800 */
        /* <DEDUP_REMOVED lines=20> */
[----:B------:R-:W4:Y:S04]  /*5cfe0*/  LDL.LU R14, [R1+0x238] ;  /* 0x00023800010e7983 */ /* 0x000f280000300800 */
[----:B------:R-:W4:Y:S04]  /*5cff0*/  LDL.LU R15, [R1+0x23c] ;  /* 0x00023c00010f7983 */ /* 0x000f280000300800 */
[----:B------:R-:W2:Y:S04]  /*5d000*/  LDL.LU.64 R6, [R1+0x2fb0] ;  /* 0x002fb00001067983 */ /* 0x000ea80000300a00 */
[----:B------:R-:W2:Y:S04]  /*5d010*/  LDL.LU.64 R4, [R1+0x2fa8] ;  /* 0x002fa80001047983 */ /* 0x000ea80000300a00 */
[----:B------:R0:W-:Y:S04]  /*5d020*/  STL.64 [R1+0x520], R16 ;  /* 0x0005201001007387 */ /* 0x0001e80000100a00 */
[----:B------:R1:W-:Y:S04]  /*5d030*/  STL.64 [R1+0x528], R18 ;  /* 0x0005281201007387 */ /* 0x0003e80000100a00 */
[----:B0-----:R-:W3:Y:S04]  /*5d040*/  LDL.LU R16, [R1+0x22c0] ;  /* 0x0022c00001107983 */ /* 0x001ee80000300800 */
[----:B------:R-:W3:Y:S04]  /*5d050*/  LDL.LU R17, [R1+0x22c8] ;  /* 0x0022c80001117983 */ /* 0x000ee80000300800 */
[----:B-1----:R-:W4:Y:S04]  /*5d060*/  LDL.LU R18, [R1+0x22d0] ;  /* 0x0022d00001127983 */ /* 0x002f280000300800 */
[----:B------:R-:W4:Y:S01]  /*5d070*/  LDL.LU R19, [R1+0x22d8] ;  /* 0x0022d80001137983 */ /* 0x000f220000300800 */
[----:B------:R-:W-:-:S02]  /*5d080*/  IMAD.MOV.U32 R27, RZ, RZ, R0 ;  /* 0x000000ffff1b7224 */ /* 0x000fc400078e0000 */
[----:B------:R-:W-:-:S05]  /*5d090*/  IMAD.MOV.U32 R0, RZ, RZ, R25 ;  /* 0x000000ffff007224 */ /* 0x000fca00078e0019 */
[C---:B--2---:R-:W-:Y:S01]  /*5d0a0*/  HMMA.16816.F32 R24, R4.reuse, R26, R20 ;  /* 0x0000001a0418723c */ /* 0x044fe20000001814 */
[----:B----4-:R-:W-:Y:S04]  /*5d0b0*/  STL.64 [R1+0x2eb0], R18 ;  /* 0x002eb01201007387 */ /* 0x010fe80000100a00 */
[----:B---3--:R0:W-:Y:S04]  /*5d0c0*/  STL.64 [R1+0x2ea8], R16 ;  /* 0x002ea81001007387 */ /* 0x0081e80000100a00 */
        /* <DEDUP_REMOVED lines=66> */
[----:B0-----:R-:W3:Y:S04]  /*5d4f0*/  LDL.LU.64 R10, [R1+0x2ef0] ;  /* 0x002ef000010a7983 */ /* 0x001ee80000300a00 */
[----:B------:R-:W3:Y:S04]  /*5d500*/  LDL.LU.64 R8, [R1+0x2ee8] ;  /* 0x002ee80001087983 */ /* 0x000ee80000300a00 */
[----:B------:R-:W4:Y:S04]  /*5d510*/  LDL.LU R22, [R1+0x22c4] ;  /* 0x0022c40001167983 */ /* 0x000f280000300800 */
[----:B------:R-:W4:Y:S01]  /*5d520*/  LDL.LU R23, [R1+0x22cc] ;  /* 0x0022cc0001177983 */ /* 0x000f220000300800 */
        /* <DEDUP_REMOVED lines=22> */
[C---:B---3--:R-:W-:Y:S06]  /*5d690*/  HMMA.16816.F32 R16, R4.reuse, R12, R16 ;  /* 0x0000000c0410723c */ /* 0x048fec0000001810 */
[C---:B--2---:R-:W-:Y:S06]  /*5d6a0*/  HMMA.16816.F32 R8, R4.reuse, R14, R8 ;  /* 0x0000000e0408723c */ /* 0x044fec0000001808 */
[----:B----4-:R-:W-:Y:S11]  /*5d6b0*/  HMMA.16816.F32 R12, R4, R20, R24 ;  /* 0x00000014040c723c */ /* 0x010ff60000001818 */
[----:B------:R-:W-:Y:S04]  /*5d6c0*/  STL.64 [R1+0x430], R16 ;  /* 0x0004301001007387 */ /* 0x000fe80000100a00 */
[----:B------:R0:W-:Y:S04]  /*5d6d0*/  STL.64 [R1+0x438], R18 ;  /* 0x0004381201007387 */ /* 0x0001e80000100a00 */
[----:B0-----:R-:W2:Y:S04]  /*5d6e0*/  LDL.LU.64 R18, [R1+0x2eb0] ;  /* 0x002eb00001127983 */ /* 0x001ea80000300a00 */
[----:B------:R-:W3:Y:S04]  /*5d6f0*/  LDL.LU.64 R16, [R1+0x2ea8] ;  /* 0x002ea80001107983 */ /* 0x000ee80000300a00 */
[----:B------:R0:W-:Y:S04]  /*5d700*/  STL.64 [R1+0x400], R8 ;  /* 0x0004000801007387 */ /* 0x0001e80000100a00 */
[----:B------:R1:W-:Y:S04]  /*5d710*/  STL.64 [R1+0x408], R10 ;  /* 0x0004080a01007387 */ /* 0x0003e80000100a00 */
[----:B0-----:R-:W4:Y:S04]  /*5d720*/  LDL.LU R8, [R1+0x70] ;  /* 0x0000700001087983 */ /* 0x001f280000300800 */
[----:B------:R0:W-:Y:S04]  /*5d730*/  STL.64 [R1+0x3f0], R12 ;  /* 0x0003f00c01007387 */ /* 0x0001e80000100a00 */
[----:B------:R2:W-:Y:S04]  /*5d740*/  STL.64 [R1+0x3f8], R14 ;  /* 0x0003f80e01007387 */ /* 0x0005e80000100a00 */
[----:B------:R-:W4:Y:S04]  /*5d750*/  LDL.LU R9, [R1+0x74] ;  /* 0x0000740001097983 */ /* 0x000f280000300800 */
[----:B-1----:R-:W3:Y:S04]  /*5d760*/  LDL.LU R10, [R1+0x78] ;  /* 0x00007800010a7983 */ /* 0x002ee80000300800 */
[----:B------:R-:W3:Y:S04]  /*5d770*/  LDL.LU R11, [R1+0x7c] ;  /* 0x00007c00010b7983 */ /* 0x000ee80000300800 */
[----:B0-----:R-:W2:Y:S04]  /*5d780*/  LDL R13, [R1+0x778] ;  /* 0x00077800010d7983 */ /* 0x001ea80000100800 */
[----:B--2---:R0:W-:Y:S04]  /*5d790*/  STL [R1+0x2e90], R13 ;  /* 0x002e900d01007387 */ /* 0x0041e80000100800 */
[----:B------:R-:W2:Y:S04]  /*5d7a0*/  LDL.LU R12, [R1+0x20] ;  /* 0x00002000010c7983 */ /* 0x000ea80000300800 */
[----:B------:R-:W2:Y:S04]  /*5d7b0*/  LDL R20, [R1+0x758] ;  /* 0x0007580001147983 */ /* 0x000ea80000100800 */
[----:B------:R-:W2:Y:S04]  /*5d7c0*/  LDL R21, [R1+0x75c] ;  /* 0x00075c0001157983 */ /* 0x000ea80000100800 */
[----:B------:R-:W2:Y:S04]  /*5d7d0*/  LDL R14, [R1+0x768] ;  /* 0x00076800010e7983 */ /* 0x000ea80000100800 */
[----:B------:R-:W2:Y:S01]  /*5d7e0*/  LDL R15, [R1+0x76c] ;  /* 0x00076c00010f7983 */ /* 0x000ea20000100800 */
[----:B0-----:R-:W-:-:S03]  /*5d7f0*/  IMAD.MOV.U32 R13, RZ, RZ, R0 ;  /* 0x000000ffff0d7224 */ /* 0x001fc600078e0000 */
[----:B------:R-:W2:Y:S04]  /*5d800*/  LDL R0, [R1+0x77c] ;  /* 0x00077c0001007983 */ /* 0x000ea80000100800 */
[----:B---3--:R-:W-:Y:S04]  /*5d810*/  STL.64 [R1+0x2e88], R10 ;  /* 0x002e880a01007387 */ /* 0x008fe80000100a00 */
[----:B----4-:R0:W-:Y:S04]  /*5d820*/  STL.64 [R1+0x2e80], R8 ;  /* 0x002e800801007387 */ /* 0x0101e80000100a00 */
[----:B0-----:R-:W3:Y:S04]  /*5d830*/  LDL.LU R8, [R1+0x60] ;  /* 0x0000600001087983 */ /* 0x001ee80000300800 */
[----:B------:R-:W3:Y:S04]  /*5d840*/  LDL.LU R9, [R1+0x64] ;  /* 0x0000640001097983 */ /* 0x000ee80000300800 */
[----:B------:R-:W4:Y:S04]  /*5d850*/  LDL.LU R10, [R1+0x68] ;  /* 0x00006800010a7983 */ /* 0x000f280000300800 */
[----:B------:R-:W4:Y:S04]  /*5d860*/  LDL.LU R11, [R1+0x6c] ;  /* 0x00006c00010b7983 */ /* 0x000f280000300800 */
[----:B----4-:R-:W-:Y:S04]  /*5d870*/  STL.64 [R1+0x2ea0], R10 ;  /* 0x002ea00a01007387 */ /* 0x010fe80000100a00 */
[----:B---3--:R0:W-:Y:S04]  /*5d880*/  STL.64 [R1+0x2e98], R8 ;  /* 0x002e980801007387 */ /* 0x0081e80000100a00 */
[----:B0-----:R-:W2:Y:S04]  /*5d890*/  LDL.LU R8, [R1+0x30] ;  /* 0x0000300001087983 */ /* 0x001ea80000300800 */
[----:B------:R-:W2:Y:S04]  /*5d8a0*/  LDL.LU R9, [R1+0x34] ;  /* 0x0000340001097983 */ /* 0x000ea80000300800 */
[----:B------:R-:W2:Y:S04]  /*5d8b0*/  LDL.LU R10, [R1+0x38] ;  /* 0x00003800010a7983 */ /* 0x000ea80000300800 */
[----:B------:R-:W2:Y:S04]  /*5d8c0*/  LDL.LU R11, [R1+0x3c] ;  /* 0x00003c00010b7983 */ /* 0x000ea80000300800 */
[----:B------:R-:W3:Y:S04]  /*5d8d0*/  LDL R2, [R1+0x748] ;  /* 0x0007480001027983 */ /* 0x000ee80000100800 */
[----:B------:R-:W4:Y:S04]  /*5d8e0*/  LDL R3, [R1+0x74c] ;  /* 0x00074c0001037983 */ /* 0x000f280000100800 */
[----:B------:R-:W4:Y:S04]  /*5d8f0*/  LDL.LU R24, [R1+0x80] ;  /* 0x0000800001187983 */ /* 0x000f280000300800 */
[----:B------:R-:W4:Y:S04]  /*5d900*/  LDL.LU R25, [R1+0x84] ;  /* 0x0000840001197983 */ /* 0x000f280000300800 */
[----:B------:R-:W4:Y:S01]  /*5d910*/  LDL.LU R26, [R1+0x88] ;  /* 0x00008800011a7983 */ /* 0x000f220000300800 */
[----:B------:R-:W-:-:S02]  /*5d920*/  IMAD R16, R16, 0x100, R22 ;  /* 0x0000010010107824 */ /* 0x000fc400078e0216 */
[----:B------:R-:W-:Y:S02]  /*5d930*/  IMAD R17, R17, 0x100, R23 ;  /* 0x0000010011117824 */ /* 0x000fe400078e0217 */
[----:B------:R-:W-:Y:S02]  /*5d940*/  IMAD R18, R18, 0x100, R28 ;  /* 0x0000010012127824 */ /* 0x000fe400078e021c */
[----:B------:R-:W-:Y:S01]  /*5d950*/  IMAD R19, R19, 0x100, R29 ;  /* 0x0000010013137824 */ /* 0x000fe200078e021d */
[----:B------:R-:W4:Y:S04]  /*5d960*/  LDL.LU R27, [R1+0x8c] ;  /* 0x00008c00011b7983 */ /* 0x000f280000300800 */
[----:B------:R-:W4:Y:S04]  /*5d970*/  LDL R22, [R1+0x738] ;  /* 0x0007380001167983 */ /* 0x000f280000100800 */
[----:B------:R-:W4:Y:S04]  /*5d980*/  LDL R23, [R1+0x73c] ;  /* 0x00073c0001177983 */ /* 0x000f280000100800 */
[----:B------:R-:W4:Y:S04]  /*5d990*/  LDL R28, [R1+0x6f8] ;  /* 0x0006f800011c7983 */ /* 0x000f280000100800 */
[----:B------:R-:W4:Y:S01]  /*5d9a0*/  LDL R29, [R1+0x6fc] ;  /* 0x0006fc00011d7983 */ /* 0x000f220000100800 */
[----:B--2---:R-:W-:Y:S03]  /*5d9b0*/  HMMA.16816.F32 R4, R4, R12, R8 ;  /* 0x0000000c0404723c */ /* 0x004fe60000001808 */
[----:B------:R-:W2:Y:S04]  /*5d9c0*/  LDL.LU.64 R10, [R1+0x2ea0] ;  /* 0x002ea000010a7983 */ /* 0x000ea80000300a00 */
[----:B------:R-:W2:Y:S04]  /*5d9d0*/  LDL.LU.64 R8, [R1+0x2e98] ;  /* 0x002e980001087983 */ /* 0x000ea80000300a00 */
[----:B------:R-:W3:-:S12]  /*5d9e0*/  LDL.LU R13, [R1+0x2e90] ;  /* 0x002e9000010d7983 */ /* 0x000ed80000300800 */
[----:B------:R0:W-:Y:S04]  /*5d9f0*/  STL.64 [R1+0x30], R4 ;  /* 0x0000300401007387 */ /* 0x0001e80000100a00 */
[----:B------:R1:W-:Y:S04]  /*5da00*/  STL.64 [R1+0x38], R6 ;  /* 0x0000380601007387 */ /* 0x0003e80000100a00 */
[----:B0-----:R-:W4:Y:S04]  /*5da10*/  LDL.LU R4, [R1+0x40] ;  /* 0x0000400001047983 */ /* 0x001f280000300800 */
[----:B------:R-:W4:Y:S04]  /*5da20*/  LDL.LU R5, [R1+0x44] ;  /* 0x0000440001057983 */ /* 0x000f280000300800 */
[----:B-1----:R-:W4:Y:S04]  /*5da30*/  LDL.LU R6, [R1+0x48] ;  /* 0x0000480001067983 */ /* 0x002f280000300800 */
[----:B------:R-:W4:Y:S01]  /*5da40*/  LDL.LU R7, [R1+0x4c] ;  /* 0x00004c0001077983 */ /* 0x000f220000300800 */
[----:B------:R-:W-:-:S02]  /*5da50*/  F2FP.F16.E4M3.UNPACK_B R16, R16 ;  /* 0x00000010ff10723e */ /* 0x000fc400020006ff */
[----:B------:R-:W-:Y:S02]  /*5da60*/  F2FP.F16.E4M3.UNPACK_B R17, R17 ;  /* 0x00000011ff11723e */ /* 0x000fe400020006ff */
[----:B------:R-:W-:Y:S02]  /*5da70*/  F2FP.F16.E4M3.UNPACK_B R18, R18 ;  /* 0x00000012ff12723e */ /* 0x000fe400020006ff */
[----:B------:R-:W-:Y:S02]  /*5da80*/  F2FP.F16.E4M3.UNPACK_B R19, R19 ;  /* 0x00000013ff13723e */ /* 0x000fe400020006ff */
[----:B------:R-:W-:Y:S02]  /*5da90*/  F2FP.F16.E4M3.UNPACK_B R20, R20 ;  /* 0x00000014ff14723e */ /* 0x000fe400020006ff */
[----:B------:R-:W-:-:S03]  /*5daa0*/  F2FP.F16.E4M3.UNPACK_B R21, R21 ;  /* 0x00000015ff15723e */ /* 0x000fc600020006ff */
[----:B------:R-:W-:Y:S04]  /*5dab0*/  STL [R1+0x28], R20 ;  /* 0x0000281401007387 */ /* 0x000fe80000100800 */
[----:B------:R-:W-:Y:S01]  /*5dac0*/  STL [R1+0x2c], R21 ;  /* 0x00002c1501007387 */ /* 0x000fe20000100800 */
[----:B---3--:R-:W-:Y:S02]  /*5dad0*/  F2FP.F16.E4M3.UNPACK_B R12, R13 ;  /* 0x0000000dff0c723e */ /* 0x008fe400020006ff */
[----:B------:R-:W-:-:S07]  /*5dae0*/  F2FP.F16.E4M3.UNPACK_B R13, R0 ;  /* 0x00000000ff0d723e */ /* 0x000fce00020006ff */
[----:B--2---:R-:W-:Y:S01]  /*5daf0*/  HMMA.16816.F32 R8, R16, R12, R8 ;  /* 0x0000000c1008723c */ /* 0x004fe20000001808 */
[----:B------:R-:W-:-:S05]  /*5db00*/  IMAD.MOV.U32 R0, RZ, RZ, R21 ;  /* 0x000000ffff007224 */ /* 0x000fca00078e0015 */
        /* <DEDUP_REMOVED lines=12> */
[----:B------:R-:W-:-:S02]  /*5dbd0*/  F2FP.F16.E4M3.UNPACK_B R4, R14 ;  /* 0x0000000eff04723e */ /* 0x000fc400020006ff */
[----:B------:R-:W-:Y:S01]  /*5dbe0*/  F2FP.F16.E4M3.UNPACK_B R5, R15 ;  /* 0x0000000fff05723e */ /* 0x000fe200020006ff */
[----:B------:R-:W-:Y:S02]  /*5dbf0*/  IMAD.MOV.U32 R14, RZ, RZ, R13 ;  /* 0x000000ffff0e7224 */ /* 0x000fe400078e000d */
[----:B------:R-:W-:Y:S01]  /*5dc00*/  IMAD.MOV.U32 R15, RZ, RZ, R12 ;  /* 0x000000ffff0f7224 */ /* 0x000fe200078e000c */
[----:B------:R-:W-:Y:S02]  /*5dc10*/  F2FP.F16.E4M3.UNPACK_B R2, R2 ;  /* 0x00000002ff02723e */ /* 0x000fe400020006ff */
[----:B------:R-:W-:Y:S01]  /*5dc20*/  F2FP.F16.E4M3.UNPACK_B R3, R3 ;  /* 0x00000003ff03723e */ /* 0x000fe200020006ff */
[----:B------:R-:W-:Y:S04]  /*5dc30*/  STL.64 [R1+0x10], R4 ;  /* 0x0000100401007387 */ /* 0x000fe80000100a00 */
[----:B------:R-:W-:Y:S04]  /*5dc40*/  STL [R1+0x2df4], R14 ;  /* 0x002df40e01007387 */ /* 0x000fe80000100800 */
[----:B------:R-:W-:Y:S01]  /*5dc50*/  STL [R1+0x2df0], R15 ;  /* 0x002df00f01007387 */ /* 0x000fe20000100800 */
[----:B------:R-:W-:-:S02]  /*5dc60*/  IMAD.MOV.U32 R20, RZ, RZ, R5 ;  /* 0x000000ffff147224 */ /* 0x000fc400078e0005 */
[----:B------:R-:W-:Y:S01]  /*5dc70*/  IMAD.MOV.U32 R21, RZ, RZ, R4 ;  /* 0x000000ffff157224 */ /* 0x000fe200078e0004 */
[----:B------:R-:W-:Y:S02]  /*5dc80*/  F2FP.F16.E4M3.UNPACK_B R0, R22 ;  /* 0x00000016ff00723e */ /* 0x000fe400020006ff */
[----:B------:R-:W-:Y:S02]  /*5dc90*/  F2FP.F16.E4M3.UNPACK_B R28, R28 ;  /* 0x0000001cff1c723e */ /* 0x000fe400020006ff */
[----:B------:R-:W-:Y:S01]  /*5dca0*/  F2FP.F16.E4M3.UNPACK_B R29, R29 ;  /* 0x0000001dff1d723e */ /* 0x000fe200020006ff */
[----:B--2---:R-:W-:-:S15]  /*5dcb0*/  HMMA.16816.F32 R8, R16, R4, R8 ;  /* 0x000000041008723c */ /* 0x004fde0000001808 */
[----:B------:R-:W-:-:S08]  /*5dcc0*/  NOP ;  /* 0x0000000000007918 */ /* 0x000fd00000000000 */
[----:B------:R-:W-:Y:S04]  /*5dcd0*/  STL.64 [R1+0x3c0], R8 ;  /* 0x0003c00801007387 */ /* 0x000fe80000100a00 */
[----:B------:R0:W-:Y:S02]  /*5dce0*/  STL.64 [R1+0x3c8], R10 ;  /* 0x0003c80a01007387 */ /* 0x0001e40000100a00 */
[----:B0-----:R-:W-:Y:S06]  /*5dcf0*/  HMMA.16816.F32 R8, R16, R2, R24 ;  /* 0x000000021008723c */ /* 0x001fec0000001818 */
[----:B------:R-:W-:Y:S04]  /*5dd00*/  STL.64 [R1+0x8], R2 ;  /* 0x0000080201007387 */ /* 0x000fe80000100a00 */
[----:B------:R-:W-:Y:S01]  /*5dd10*/  STL [R1+0x2dfc], R20 ;  /* 0x002dfc1401007387 */ /* 0x000fe20000100800 */
[----:B------:R-:W-:-:S03]  /*5dd20*/  F2FP.F16.E4M3.UNPACK_B R4, R23 ;  /* 0x00000017ff04723e */ /* 0x000fc600020006ff */
[----:B------:R-:W-:Y:S04]  /*5dd30*/  STL [R1+0x2df8], R21 ;  /* 0x002df81501007387 */ /* 0x000fe80000100800 */
[----:B------:R0:W-:Y:S04]  /*5dd40*/  STL [R1], R0 ;  /* 0x0000000001007387 */ /* 0x0001e80000100800 */
[----:B------:R-:W-:Y:S01]  /*5dd50*/  STL [R1+0x4], R4 ;  /* 0x0000040401007387 */ /* 0x000fe20000100800 */
[----:B0-----:R-:W-:-:S03]  /*5dd60*/  IMAD.MOV.U32 R0, RZ, RZ, R2 ;  /* 0x000000ffff007224 */ /* 0x001fc600078e0002 */
[----:B------:R-:W-:Y:S04]  /*5dd70*/  STL.64 [R1+0x3b0], R8 ;  /* 0x0003b00801007387 */ /* 0x000fe80000100a00 */
[----:B------:R0:W-:Y:S04]  /*5dd80*/  STL.64 [R1+0x3b8], R10 ;  /* 0x0003b80a01007387 */ /* 0x0001e80000100a00 */
[----:B------:R1:W-:Y:S04]  /*5dd90*/  STL [R1+0x2e00], R0 ;  /* 0x002e000001007387 */ /* 0x0003e80000100800 */
[----:B------:R-:W-:Y:S04]  /*5dda0*/  STL.64 [R1+0x2e68], R28 ;  /* 0x002e681c01007387 */ /* 0x000fe80000100a00 */
[----:B0-----:R-:W2:Y:S04]  /*5ddb0*/  LDL R10, [R1+0x698] ;  /* 0x00069800010a7983 */ /* 0x001ea80000100800 */
[----:B------:R-:W2:Y:S04]  /*5ddc0*/  LDL R11, [R1+0x69c] ;  /* 0x00069c00010b7983 */ /* 0x000ea80000100800 */
        /* <DEDUP_REMOVED lines=13> */
[----:B------:R-:W2:Y:S04]  /*5dea0*/  LDL R22, [R1+0x708] ;  /* 0x0007080001167983 */ /* 0x000ea80000100800 */
[----:B------:R-:W2:Y:S04]  /*5deb0*/  LDL R23, [R1+0x70c] ;  /* 0x00070c0001177983 */ /* 0x000ea80000100800 */
        /* <DEDUP_REMOVED lines=19> */
[----:B------:R-:W2:Y:S04]  /*5dff0*/  LDL R8, [R1+0x6a8] ;  /* 0x0006a80001087983 */ /* 0x000ea80000100800 */
[----:B------:R-:W2:Y:S04]  /*5e000*/  LDL R9, [R1+0x6ac] ;  /* 0x0006ac0001097983 */ /* 0x000ea80000100800 */
[----:B------:R-:W3:Y:S04]  /*5e010*/  LDL R26, [R1+0x718] ;  /* 0x00071800011a7983 */ /* 0x000ee80000100800 */
[----:B------:R-:W3:Y:S04]  /*5e020*/  LDL R27, [R1+0x71c] ;  /* 0x00071c00011b7983 */ /* 0x000ee80000100800 */
[----:B------:R-:W3:Y:S04]  /*5e030*/  LDL R24, [R1+0x6e8] ;  /* 0x0006e80001187983 */ /* 0x000ee80000100800 */
[----:B------:R-:W3:Y:S04]  /*5e040*/  LDL R25, [R1+0x6ec] ;  /* 0x0006ec0001197983 */ /* 0x000ee80000100800 */
[----:B------:R-:W3:Y:S04]  /*5e050*/  LDL R2, [R1+0x6b8] ;  /* 0x0006b80001027983 */ /* 0x000ee80000100800 */
[----:B------:R-:W3:Y:S04]  /*5e060*/  LDL R3, [R1+0x6bc] ;  /* 0x0006bc0001037983 */ /* 0x000ee80000100800 */
[----:B------:R-:W-:Y:S04]  /*5e070*/  STL.64 [R1+0x2e30], R10 ;  /* 0x002e300a01007387 */ /* 0x000fe80000100a00 */
[----:B--2---:R0:W-:Y:S04]  /*5e080*/  STL.64 [R1+0x2e28], R8 ;  /* 0x002e280801007387 */ /* 0x0041e80000100a00 */
[----:B0-----:R-:W2:Y:S04]  /*5e090*/  LDL.LU R8, [R1+0xe0] ;  /* 0x0000e00001087983 */ /* 0x001ea80000300800 */
[----:B------:R-:W2:Y:S04]  /*5e0a0*/  LDL.LU R9, [R1+0xe4] ;  /* 0x0000e40001097983 */ /* 0x000ea80000300800 */
[----:B------:R-:W3:Y:S04]  /*5e0b0*/  LDL.LU R10, [R1+0xe8] ;  /* 0x0000e800010a7983 */ /* 0x000ee80000300800 */
[----:B------:R-:W3:Y:S01]  /*5e0c0*/  LDL.LU R11, [R1+0xec] ;  /* 0x0000ec00010b7983 */ /* 0x000ee20000300800 */
[----:B----4-:R-:W-:Y:S06]  /*5e0d0*/  HMMA.16816.F32 R20, R16, R28, R20 ;  /* 0x0000001c1014723c */ /* 0x010fec0000001814 */
[----:B------:R-:W-:-:S02]  /*5e0e0*/  IMAD.MOV.U32 R14, RZ, RZ, R28 ;  /* 0x000000ffff0e7224 */ /* 0x000fc400078e001c */
[----:B------:R-:W-:Y:S01]  /*5e0f0*/  IMAD.MOV.U32 R15, RZ, RZ, R29 ;  /* 0x000000ffff0f7224 */ /* 0x000fe200078e001d */
        /* <DEDUP_REMOVED lines=12> */
[----:B------:R-:W4:Y:S04]  /*5e1c0*/  LDL R12, [R1+0x688] ;  /* 0x00068800010c7983 */ /* 0x000f280000100800 */
[----:B------:R-:W4:Y:S04]  /*5e1d0*/  LDL R13, [R1+0x68c] ;  /* 0x00068c00010d7983 */ /* 0x000f280000100800 */
        /* <DEDUP_REMOVED lines=9> */
[----:B0-----:R-:W2:Y:S04]  /*5e270*/  LDL.LU.64 R22, [R1+0x2e60] ;  /* 0x002e600001167983 */ /* 0x001ea80000300a00 */
[----:B------:R-:W2:Y:S01]  /*5e280*/  LDL.LU.64 R20, [R1+0x2e58] ;  /* 0x002e580001147983 */ /* 0x000ea20000300a00 */
[----:B------:R-:W-:-:S02]  /*5e290*/  F2FP.F16.E4M3.UNPACK_B R26, R26 ;  /* 0x0000001aff1a723e */ /* 0x000fc400020006ff */
[----:B------:R-:W-:Y:S02]  /*5e2a0*/  F2FP.F16.E4M3.UNPACK_B R27, R27 ;  /* 0x0000001bff1b723e */ /* 0x000fe400020006ff */
[----:B------:R-:W-:Y:S02]  /*5e2b0*/  F2FP.F16.E4M3.UNPACK_B R24, R24 ;  /* 0x00000018ff18723e */ /* 0x000fe400020006ff */
[----:B------:R-:W-:-:S07]  /*5e2c0*/  F2FP.F16.E4M3.UNPACK_B R25, R25 ;  /* 0x00000019ff19723e */ /* 0x000fce00020006ff */
[C---:B------:R-:W-:Y:S06]  /*5e2d0*/  HMMA.16816.F32 R8, R16.reuse, R24, R8 ;  /* 0x000000181008723c */ /* 0x040fec0000001808 */
        /* <DEDUP_REMOVED lines=8> */
[----:B0-----:R-:W4:Y:S04]  /*5e360*/  LDL.LU.64 R10, [R1+0x2e40] ;  /* 0x002e4000010a7983 */ /* 0x001f280000300a00 */
[----:B------:R-:W4:Y:S01]  /*5e370*/  LDL.LU.64 R8, [R1+0x2e38] ;  /* 0x002e380001087983 */ /* 0x000f220000300a00 */
[----:B------:R-:W-:-:S02]  /*5e380*/  F2FP.F16.E4M3.UNPACK_B R2, R2 ;  /* 0x00000002ff02723e */ /* 0x000fc400020006ff */
[----:B------:R-:W-:-:S07]  /*5e390*/  F2FP.F16.E4M3.UNPACK_B R3, R3 ;  /* 0x00000003ff03723e */ /* 0x000fce00020006ff */
[----:B---3--:R-:W-:Y:S01]  /*5e3a0*/  HMMA.16816.F32 R4, R16, R2, R4 ;  /* 0x000000021004723c */ /* 0x008fe20000001804 */
[----:B------:R-:W-:Y:S04]  /*5e3b0*/  STL.64 [R1+0x2d20], R26 ;  /* 0x002d201a01007387 */ /* 0x000fe80000100a00 */
[----:B------:R0:W-:Y:S04]  /*5e3c0*/  STL.64 [R1+0x2d18], R24 ;  /* 0x002d181801007387 */ /* 0x0001e80000100a00 */
[----:B0-----:R-:W3:Y:S04]  /*5e3d0*/  LDL.LU R24, [R1+0x110] ;  /* 0x0001100001187983 */ /* 0x001ee80000300800 */
[----:B------:R-:W3:Y:S04]  /*5e3e0*/  LDL.LU R25, [R1+0x114] ;  /* 0x0001140001197983 */ /* 0x000ee80000300800 */
[----:B------:R-:W3:Y:S04]  /*5e3f0*/  LDL.LU R26, [R1+0x118] ;  /* 0x00011800011a7983 */ /* 0x000ee80000300800 */
[----:B------:R-:W3:Y:S01]  /*5e400*/  LDL.LU R27, [R1+0x11c] ;  /* 0x00011c00011b7983 */ /* 0x000ee20000300800 */
[----:B--2---:R-:W-:-:S02]  /*5e410*/  F2FP.F16.E4M3.UNPACK_B R22, R22 ;  /* 0x00000016ff16723e */ /* 0x004fc400020006ff */
[----:B------:R-:W-:-:S07]  /*5e420*/  F2FP.F16.E4M3.UNPACK_B R23, R23 ;  /* 0x00000017ff17723e */ /* 0x000fce00020006ff */
[----:B----4-:R-:W-:-:S15]  /*5e430*/  HMMA.16816.F32 R8, R16, R22, R8 ;  /* 0x000000161008723c */ /* 0x010fde0000001808 */
[----:B------:R-:W-:-:S08]  /*5e440*/  NOP ;  /* 0x0000000000007918 */ /* 0x000fd00000000000 */
[----:B------:R-:W-:Y:S04]  /*5e450*/  STL.64 [R1+0x360], R8 ;  /* 0x0003600801007387 */ /* 0x000fe80000100a00 */
[----:B------:R0:W-:Y:S04]  /*5e460*/  STL.64 [R1+0x368], R10 ;  /* 0x0003680a01007387 */ /* 0x0001e80000100a00 */
[----:B0-----:R-:W2:Y:S04]  /*5e470*/  LDL.LU.64 R10, [R1+0x2e30] ;  /* 0x002e3000010a7983 */ /* 0x001ea80000300a00 */
[----:B------:R-:W4:Y:S04]  /*5e480*/  LDL.LU.64 R8, [R1+0x2e28] ;  /* 0x002e280001087983 */ /* 0x000f280000300a00 */
[----:B------:R-:W-:Y:S04]  /*5e490*/  STL.64 [R1+0x350], R4 ;  /* 0x0003500401007387 */ /* 0x000fe80000100a00 */
[----:B------:R0:W-:Y:S04]  /*5e4a0*/  STL.64 [R1+0x358], R6 ;  /* 0x0003580601007387 */ /* 0x0001e80000100a00 */
[----:B0-----:R-:W3:Y:S04]  /*5e4b0*/  LDL.LU.64 R6, [R1+0x2e20] ;  /* 0x002e200001067983 */ /* 0x001ee80000300a00 */
[----:B------:R-:W3:Y:S01]  /*5e4c0*/  LDL.LU.64 R4, [R1+0x2e18] ;  /* 0x002e180001047983 */ /* 0x000ee20000300a00 */
[----:B----4-:R-:W-:-:S02]  /*5e4d0*/  F2FP.F16.E4M3.UNPACK_B R8, R8 ;  /* 0x00000008ff08723e */ /* 0x010fc400020006ff */
[----:B------:R-:W-:-:S07]  /*5e4e0*/  F2FP.F16.E4M3.UNPACK_B R9, R9 ;  /* 0x00000009ff09723e */ /* 0x000fce00020006ff */
[----:B---3--:R-:W-:-:S15]  /*5e4f0*/  HMMA.16816.F32 R4, R16, R8, R4 ;  /* 0x000000081004723c */ /* 0x008fde0000001804 */
[----:B------:R-:W-:-:S08]  /*5e500*/  NOP ;  /* 0x0000000000007918 */ /* 0x000fd00000000000 */
[----:B------:R-:W-:Y:S04]  /*5e510*/  STL.64 [R1+0x340], R4 ;  /* 0x0003400401007387 */ /* 0x000fe80000100a00 */
[----:B------:R0:W-:Y:S04]  /*5e520*/  STL.64 [R1+0x348], R6 ;  /* 0x0003480601007387 */ /* 0x0001e80000100a00 */
[----:B0-----:R-:W3:Y:S04]  /*5e530*/  LDL.LU.64 R6, [R1+0x2e10] ;  /* 0x002e100001067983 */ /* 0x001ee80000300a00 */
[----:B------:R-:W4:Y:S01]  /*5e540*/  LDL.LU.64 R4, [R1+0x2e08] ;  /* 0x002e080001047983 */ /* 0x000f220000300a00 */
[----:B--2---:R-:W-:-:S02]  /*5e550*/  F2FP.F16.E4M3.UNPACK_B R10, R10 ;  /* 0x0000000aff0a723e */ /* 0x004fc400020006ff */
[----:B------:R-:W-:-:S07]  /*5e560*/  F2FP.F16.E4M3.UNPACK_B R11, R11 ;  /* 0x0000000bff0b723e */ /* 0x000fce00020006ff */
        /* <DEDUP_REMOVED lines=64> */
[----:B------:R-:W2:Y:S04]  /*5e970*/  LDL R20, [R1+0x6d8] ;  /* 0x0006d80001147983 */ /* 0x000ea80000100800 */
[----:B------:R-:W2:Y:S04]  /*5e980*/  LDL R21, [R1+0x6dc] ;  /* 0x0006dc0001157983 */ /* 0x000ea80000100800 */
[----:B------:R-:W-:Y:S01]  /*5e990*/  STL.64 [R1+0x2de0], R22 ;  /* 0x002de01601007387 */ /* 0x000fe20000100a00 */
[----:B------:R-:W-:-:S03]  /*5e9a0*/  IMAD.MOV.U32 R27, RZ, RZ, R0 ;  /* 0x000000ffff1b7224 */ /* 0x000fc600078e0000 */
[----:B--2---:R0:W-:Y:S04]  /*5e9b0*/  STL.64 [R1+0x2dd8], R20 ;  /* 0x002dd81401007387 */ /* 0x0041e80000100a00 */
[----:B0-----:R-:W2:Y:S04]  /*5e9c0*/  LDL.LU R20, [R1+0x120] ;  /* 0x0001200001147983 */ /* 0x001ea80000300800 */
[----:B------:R-:W2:Y:S04]  /*5e9d0*/  LDL.LU R21, [R1+0x124] ;  /* 0x0001240001157983 */ /* 0x000ea80000300800 */
[----:B------:R-:W2:Y:S04]  /*5e9e0*/  LDL.LU R22, [R1+0x128] ;  /* 0x0001280001167983 */ /* 0x000ea80000300800 */
[----:B------:R-:W2:Y:S04]  /*5e9f0*/  LDL.LU R23, [R1+0x12c] ;  /* 0x00012c0001177983 */ /* 0x000ea80000300800 */
[----:B------:R-:W4:Y:S04]  /*5ea00*/  LDL R14, [R1+0x678] ;  /* 0x00067800010e7983 */ /* 0x000f280000100800 */
[----:B------:R-:W2:Y:S04]  /*5ea10*/  LDL R15, [R1+0x67c] ;  /* 0x00067c00010f7983 */ /* 0x000ea80000100800 */
[----:B------:R-:W2:Y:S04]  /*5ea20*/  LDL R25, [R1+0x6c8] ;  /* 0x0006c80001197983 */ /* 0x000ea80000100800 */
[----:B------:R-:W2:Y:S04]  /*5ea30*/  LDL R0, [R1+0x6cc] ;  /* 0x0006cc0001007983 */ /* 0x000ea80000100800 */
        /* <DEDUP_REMOVED lines=18> */
[----:B------:R-:W-:-:S02]  /*5eb60*/  F2FP.F16.E4M3.UNPACK_B R12, R12 ;  /* 0x0000000cff0c723e */ /* 0x000fc400020006ff */
[----:B------:R-:W-:Y:S01]  /*5eb70*/  F2FP.F16.E4M3.UNPACK_B R13, R13 ;  /* 0x0000000dff0d723e */ /* 0x000fe200020006ff */
[----:B----4-:R-:W-:Y:S04]  /*5eb80*/  STL.64 [R1+0x2dd0], R10 ;  /* 0x002dd00a01007387 */ /* 0x010fe80000100a00 */
[----:B---3--:R0:W-:Y:S04]  /*5eb90*/  STL.64 [R1+0x2dc8], R8 ;  /* 0x002dc80801007387 */ /* 0x0081e80000100a00 */
[----:B0-----:R-:W3:Y:S04]  /*5eba0*/  LDL.LU R8, [R1+0x660] ;  /* 0x0006600001087983 */ /* 0x001ee80000300800 */
[----:B------:R-:W3:Y:S04]  /*5ebb0*/  LDL.LU R9, [R1+0x664] ;  /* 0x0006640001097983 */ /* 0x000ee80000300800 */
[----:B------:R-:W3:Y:S04]  /*5ebc0*/  LDL.LU R10, [R1+0x668] ;  /* 0x00066800010a7983 */ /* 0x000ee80000300800 */
[----:B------:R-:W3:Y:S01]  /*5ebd0*/  LDL.LU R11, [R1+0x66c] ;  /* 0x00066c00010b7983 */ /* 0x000ee20000300800 */
[----:B------:R-:W-:-:S02]  /*5ebe0*/  F2FP.F16.E4M3.UNPACK_B R14, R14 ;  /* 0x0000000eff0e723e */ /* 0x000fc400020006ff */
[----:B--2---:R-:W-:Y:S01]  /*5ebf0*/  F2FP.F16.E4M3.UNPACK_B R15, R15 ;  /* 0x0000000fff0f723e */ /* 0x004fe200020006ff */
[----:B------:R-:W-:-:S15]  /*5ec00*/  HMMA.16816.F32 R20, R16, R12, R20 ;  /* 0x0000000c1014723c */ /* 0x000fde0000001814 */
[----:B------:R-:W-:-:S08]  /*5ec10*/  NOP ;  /* 0x0000000000007918 */ /* 0x000fd00000000000 */
[----:B------:R-:W-:Y:S04]  /*5ec20*/  STL.64 [R1+0x420], R20 ;  /* 0x0004201401007387 */ /* 0x000fe80000100a00 */
[----:B------:R0:W-:Y:S04]  /*5ec30*/  STL.64 [R1+0x428], R22 ;  /* 0x0004281601007387 */ /* 0x0001e80000100a00 */
[----:B0-----:R-:W2:Y:S04]  /*5ec40*/  LDL.LU.64 R22, [R1+0x2de0] ;  /* 0x002de00001167983 */ /* 0x001ea80000300a00 */
[----:B------:R-:W4:Y:S04]  /*5ec50*/  LDL.LU.64 R20, [R1+0x2dd8] ;  /* 0x002dd80001147983 */ /* 0x000f280000300a00 */
[----:B------:R-:W-:Y:S01]  /*5ec60*/  STL [R1+0x2cd4], R13 ;  /* 0x002cd40d01007387 */ /* 0x000fe20000100800 */
[----:B---3--:R-:W-:-:S15]  /*5ec70*/  HMMA.16816.F32 R8, R16, R14, R8 ;  /* 0x0000000e1008723c */ /* 0x008fde0000001808 */
[----:B------:R-:W-:-:S08]  /*5ec80*/  NOP ;  /* 0x0000000000007918 */ /* 0x000fd00000000000 */
[----:B------:R-:W-:Y:S04]  /*5ec90*/  STL.64 [R1+0x460], R8 ;  /* 0x0004600801007387 */ /* 0x000fe80000100a00 */
[----:B------:R0:W-:Y:S04]  /*5eca0*/  STL.64 [R1+0x468], R10 ;  /* 0x0004680a01007387 */ /* 0x0001e80000100a00 */
[----:B0-----:R-:W3:Y:S04]  /*5ecb0*/  LDL.LU.64 R10, [R1+0x2dd0] ;  /* 0x002dd000010a7983 */ /* 0x001ee80000300a00 */
[----:B------:R-:W3:Y:S01]  /*5ecc0*/  LDL.LU.64 R8, [R1+0x2dc8] ;  /* 0x002dc80001087983 */ /* 0x000ee20000300a00 */
[----:B----4-:R-:W-:-:S02]  /*5ecd0*/  F2FP.F16.E4M3.UNPACK_B R20, R20 ;  /* 0x00000014ff14723e */ /* 0x010fc400020006ff */
[----:B------:R-:W-:Y:S01]  /*5ece0*/  F2FP.F16.E4M3.UNPACK_B R21, R21 ;  /* 0x00000015ff15723e */ /* 0x000fe200020006ff */
[----:B------:R-:W-:Y:S01]  /*5ecf0*/  IMAD R7, R7, 0x100, R24 ;  /* 0x0000010007077824 */ /* 0x000fe200078e0218 */
[----:B------:R-:W-:-:S05]  /*5ed00*/  F2FP.F16.E4M3.UNPACK_B R24, R25 ;  /* 0x00000019ff18723e */ /* 0x000fca00020006ff */
[----:B------:R-:W-:Y:S01]  /*5ed10*/  STL [R1+0x20], R24 ;  /* 0x0000201801007387 */ /* 0x000fe20000100800 */
[----:B---3--:R-:W-:-:S15]  /*5ed20*/  HMMA.16816.F32 R8, R16, R20, R8 ;  /* 0x000000141008723c */ /* 0x008fde0000001808 */
[----:B------:R-:W-:-:S08]  /*5ed30*/  NOP ;  /* 0x0000000000007918 */ /* 0x000fd00000000000 */
[----:B------:R-:W-:Y:S04]  /*5ed40*/  STL.64 [R1+0x450], R8 ;  /* 0x0004500801007387 */ /* 0x000fe80000100a00 */
[----:B------:R0:W-:Y:S04]  /*5ed50*/  STL.64 [R1+0x458], R10 ;  /* 0x0004580a01007387 */ /* 0x0001e80000100a00 */
[----:B0-----:R-:W3:Y:S04]  /*5ed60*/  LDL.LU.64 R10, [R1+0x2dc0] ;  /* 0x002dc000010a7983 */ /* 0x001ee80000300a00 */
[----:B------:R-:W3:Y:S01]  /*5ed70*/  LDL.LU.64 R8, [R1+0x2db8] ;  /* 0x002db80001087983 */ /* 0x000ee20000300a00 */
[----:B------:R-:W-:-:S05]  /*5ed80*/  F2FP.F16.E4M3.UNPACK_B R25, R0 ;  /* 0x00000000ff19723e */ /* 0x000fca00020006ff */
[----:B------:R-:W-:Y:S02]  /*5ed90*/  STL [R1+0x24], R25 ;  /* 0x0000241901007387 */ /* 0x000fe40000100800 */
[----:B---3--:R-:W-:Y:S02]  /*5eda0*/  HMMA.16816.F32 R16, R16, R24, R8 ;  /* 0x000000181010723c */ /* 0x008fe40000001808 */
[----:B------:R-:W3:Y:S04]  /*5edb0*/  LDL.LU.64 R10, [R1+0x2db0] ;  /* 0x002db000010a7983 */ /* 0x000ee80000300a00 */
[----:B------:R-:W3:Y:S01]  /*5edc0*/  LDL.LU.64 R8, [R1+0x2da8] ;  /* 0x002da80001087983 */ /* 0x000ee20000300a00 */
[----:B------:R-:W-:Y:S02]  /*5edd0*/  F2FP.F16.E4M3.UNPACK_B R4, R4 ;  /* 0x00000004ff04723e */ /* 0x000fe400020006ff */
[----:B------:R-:W-:-:S02]  /*5ede0*/  F2FP.F16.E4M3.UNPACK_B R5, R5 ;  /* 0x00000005ff05723e */ /* 0x000fc400020006ff */
[----:B------:R-:W-:Y:S02]  /*5edf0*/  F2FP.F16.E4M3.UNPACK_B R6, R6 ;  /* 0x00000006ff06723e */ /* 0x000fe400020006ff */
[----:B------:R-:W-:-:S10]  /*5ee00*/  F2FP.F16.E4M3.UNPACK_B R7, R7 ;  /* 0x00000007ff07723e */ /* 0x000fd400020006ff */
[----:B------:R0:W-:Y:S04]  /*5ee10*/  STL.64 [R1+0x410], R16 ;  /* 0x0004101001007387 */ /* 0x0001e80000100a00 */
[----:B------:R1:W-:Y:S04]  /*5ee20*/  STL.64 [R1+0x418], R18 ;  /* 0x0004181201007387 */ /* 0x0003e80000100a00 */
[----:B0-----:R-:W4:Y:S04]  /*5ee30*/  LDL.LU R16, [R1+0x190] ;  /* 0x0001900001107983 */ /* 0x001f280000300800 */
[----:B------:R-:W4:Y:S04]  /*5ee40*/  LDL.LU R17, [R1+0x194] ;  /* 0x0001940001117983 */ /* 0x000f280000300800 */
[----:B-1----:R-:W4:Y:S04]  /*5ee50*/  LDL.LU R18, [R1+0x198] ;  /* 0x0001980001127983 */ /* 0x002f280000300800 */
[----:B------:R-:W4:Y:S01]  /*5ee60*/  LDL.LU R19, [R1+0x19c] ;  /* 0x00019c0001137983 */ /* 0x000f220000300800 */
        /* <DEDUP_REMOVED lines=40> */
[----:B0-----:R-:W4:Y:S04]  /*5f0f0*/  LDL.LU.64 R26, [R1+0x2d20] ;  /* 0x002d2000011a7983 */ /* 0x001f280000300a00 */
[----:B------:R-:W3:Y:S04]  /*5f100*/  LDL.LU.64 R24, [R1+0x2d18] ;  /* 0x002d180001187983 */ /* 0x000ee80000300a00 */
[----:B------:R-:W-:Y:S04]  /*5f110*/  STL.64 [R1+0x2c68], R28 ;  /* 0x002c681c01007387 */ /* 0x000fe80000100a00 */
[----:B------:R-:W2:Y:S01]  /*5f120*/  LDL.LU R13, [R1+0x2304] ;  /* 0x00230400010d7983 */ /* 0x000ea20000300800 */
[C---:B----4-:R-:W-:Y:S06]  /*5f130*/  HMMA.16816.F32 R16, R4.reuse, R26, R16 ;  /* 0x0000001a0410723c */ /* 0x050fec0000001810 */
[----:B---3--:R-:W-:-:S15]  /*5f140*/  HMMA.16816.F32 R8, R4, R24, R8 ;  /* 0x000000180408723c */ /* 0x008fde0000001808 */
[----:B------:R-:W-:-:S02]  /*5f150*/  NOP ;  /* 0x0000000000007918 */ /* 0x000fc40000000000 */
[----:B------:R-:W-:Y:S04]  /*5f160*/  STL.64 [R1+0x2c0], R16 ;  /* 0x0002c01001007387 */ /* 0x000fe80000100a00 */
[----:B------:R-:W-:Y:S04]  /*5f170*/  STL.64 [R1+0x2c8], R18 ;  /* 0x0002c81201007387 */ /* 0x000fe80000100a00 */
[----:B------:R-:W-:Y:S04]  /*5f180*/  STL.64 [R1+0x2ce0], R14 ;  /* 0x002ce00e01007387 */ /* 0x000fe80000100a00 */
[----:B------:R-:W-:Y:S04]  /*5f190*/  STL.64 [R1+0x2b0], R8 ;  /* 0x0002b00801007387 */ /* 0x000fe80000100a00 */
[----:B------:R-:W-:Y:S04]  /*5f1a0*/  STL.64 [R1+0x2b8], R10 ;  /* 0x0002b80a01007387 */ /* 0x000fe80000100a00 */
        /* <DEDUP_REMOVED lines=13> */
[----:B------:R-:W2:Y:S04]  /*5f280*/  LDL.LU R8, [R1+0x160] ;  /* 0x0001600001087983 */ /* 0x000ea80000300800 */
[----:B------:R-:W2:Y:S04]  /*5f290*/  LDL.LU R9, [R1+0x164] ;  /* 0x0001640001097983 */ /* 0x000ea80000300800 */
[----:B------:R-:W2:Y:S04]  /*5f2a0*/  LDL.LU R10, [R1+0x168] ;  /* 0x00016800010a7983 */ /* 0x000ea80000300800 */
[----:B------:R-:W2:Y:S04]  /*5f2b0*/  LDL.LU R11, [R1+0x16c] ;  /* 0x00016c00010b7983 */ /* 0x000ea80000300800 */
        /* <DEDUP_REMOVED lines=8> */
[----:B------:R-:W4:Y:S04]  /*5f340*/  LDL.LU R19, [R1+0x2318] ;  /* 0x0023180001137983 */ /* 0x000f280000300800 */
[----:B------:R-:W4:Y:S04]  /*5f350*/  LDL.LU.64 R28, [R1+0x28] ;  /* 0x00002800011c7983 */ /* 0x000f280000300a00 */
[----:B------:R-:W-:Y:S04]  /*5f360*/  STL.64 [R1+0x2c50], R26 ;  /* 0x002c501a01007387 */ /* 0x000fe80000100a00 */
[----:B------:R0:W-:Y:S04]  /*5f370*/  STL.64 [R1+0x2c48], R24 ;  /* 0x002c481801007387 */ /* 0x0001e80000100a00 */
        /* <DEDUP_REMOVED lines=10> */
[C---:B------:R-:W-:Y:S06]  /*5f420*/  HMMA.16816.F32 R12, R4.reuse, R22, R12 ;  /* 0x00000016040c723c */ /* 0x040fec000000180c */
[C---:B------:R-:W-:Y:S01]  /*5f430*/  HMMA.16816.F32 R8, R4.reuse, R2, R8 ;  /* 0x000000020408723c */ /* 0x040fe20000001808 */
        /* <DEDUP_REMOVED lines=16> */
[----:B------:R-:W-:Y:S04]  /*5f540*/  STL.64 [R1+0x290], R8 ;  /* 0x0002900801007387 */ /* 0x000fe80000100a00 */
[----:B------:R0:W-:Y:S04]  /*5f550*/  STL.64 [R1+0x298], R10 ;  /* 0x0002980a01007387 */ /* 0x0001e80000100a00 */
[----:B0-----:R-:W4:Y:S04]  /*5f560*/  LDL.LU.64 R10, [R1+0x2d00] ;  /* 0x002d0000010a7983 */ /* 0x001f280000300a00 */
[----:B------:R-:W3:Y:S02]  /*5f570*/  LDL.LU.64 R8, [R1+0x2cf8] ;  /* 0x002cf80001087983 */ /* 0x000ee40000300a00 */
[----:B---3--:R-:W-:-:S15]  /*5f580*/  HMMA.16816.F32 R12, R4, R8, R12 ;  /* 0x00000008040c723c */ /* 0x008fde000000180c */
        /* <DEDUP_REMOVED lines=11> */
[----:B------:R0:W-:Y:S04]  /*5f640*/  STL.64 [R1+0x2c10], R10 ;  /* 0x002c100a01007387 */ /* 0x0001e80000100a00 */
[----:B0-----:R-:W3:Y:S04]  /*5f650*/  LDL.64 R10, [R1+0x20] ;  /* 0x00002000010a7983 */ /* 0x001ee80000100a00 */
[----:B------:R0:W-:Y:S04]  /*5f660*/  STL.64 [R1+0x2c08], R8 ;  /* 0x002c080801007387 */ /* 0x0001e80000100a00 */
[----:B0-----:R-:W3:Y:S04]  /*5f670*/  LDL.LU R8, [R1+0x2314] ;  /* 0x0023140001087983 */ /* 0x001ee80000300800 */
[----:B------:R-:W3:Y:S01]  /*5f680*/  LDL.LU R9, [R1+0x231c] ;  /* 0x00231c0001097983 */ /* 0x000ee20000300800 */
[----:B----4-:R-:W-:-:S03]  /*5f690*/  IMAD R16, R16, 0x100, R13 ;  /* 0x0000010010107824 */ /* 0x010fc600078e020d */
[----:B------:R-:W2:Y:S01]  /*5f6a0*/  LDL.LU R13, [R1+0x2cd4] ;  /* 0x002cd400010d7983 */ /* 0x000ea20000300800 */
[----:B------:R-:W-:-:S03]  /*5f6b0*/  IMAD R17, R17, 0x100, R0 ;  /* 0x0000010011117824 */ /* 0x000fc600078e0200 */
[----:B------:R-:W4:Y:S01]  /*5f6c0*/  LDL.LU R0, [R1+0x2cd0] ;  /* 0x002cd00001007983 */ /* 0x000f220000300800 */
        /* <DEDUP_REMOVED lines=13> */
[----:B------:R-:W2:Y:S04]  /*5f7a0*/  LDL.LU.64 R24, [R1+0x2cb0] ;  /* 0x002cb00001187983 */ /* 0x000ea80000300a00 */
[----:B------:R0:W-:Y:S04]  /*5f7b0*/  STL [R1+0x2bf0], R14 ;  /* 0x002bf00e01007387 */ /* 0x0001e80000100800 */
[----:B------:R-:W-:Y:S04]  /*5f7c0*/  STL [R1+0x2bd0], R15 ;  /* 0x002bd00f01007387 */ /* 0x000fe80000100800 */
[----:B------:R-:W3:Y:S04]  /*5f7d0*/  LDL.LU R12, [R1+0x600] ;  /* 0x00060000010c7983 */ /* 0x000ee80000300800 */
[----:B------:R-:W3:Y:S04]  /*5f7e0*/  LDL.LU R13, [R1+0x604] ;  /* 0x00060400010d7983 */ /* 0x000ee80000300800 */
[----:B0-----:R-:W3:Y:S01]  /*5f7f0*/  LDL.LU R14, [R1+0x608] ;  /* 0x00060800010e7983 */ /* 0x001ee20000300800 */
[----:B--2---:R-:W-:-:S15]  /*5f800*/  HMMA.16816.F32 R24, R4, R20, R24 ;  /* 0x000000140418723c */ /* 0x004fde0000001818 */
[----:B------:R-:W-:-:S08]  /*5f810*/  NOP ;  /* 0x0000000000007918 */ /* 0x000fd00000000000 */
[----:B------:R-:W-:Y:S04]  /*5f820*/  STL.64 [R1+0x250], R24 ;  /* 0x0002501801007387 */ /* 0x000fe80000100a00 */
[----:B------:R0:W-:Y:S04]  /*5f830*/  STL.64 [R1+0x258], R26 ;  /* 0x0002581a01007387 */ /* 0x0001e80000100a00 */
[----:B0-----:R-:W2:Y:S04]  /*5f840*/  LDL.LU.64 R26, [R1+0x2ca8] ;  /* 0x002ca800011a7983 */ /* 0x001ea80000300a00 */
[----:B------:R-:W2:Y:S01]  /*5f850*/  LDL.LU.64 R24, [R1+0x2ca0] ;  /* 0x002ca00001187983 */ /* 0x000ea20000300a00 */
[----:B------:R-:W-:-:S02]  /*5f860*/  IMAD R18, R18, 0x100, R8 ;  /* 0x0000010012127824 */ /* 0x000fc400078e0208 */
[----:B------:R-:W-:Y:S02]  /*5f870*/  IMAD R19, R19, 0x100, R9 ;  /* 0x0000010013137824 */ /* 0x000fe400078e0209 */
[----:B----4-:R-:W-:Y:S01]  /*5f880*/  IMAD.MOV.U32 R15, RZ, RZ, R0 ;  /* 0x000000ffff0f7224 */ /* 0x010fe200078e0000 */
[----:B------:R-:W-:Y:S02]  /*5f890*/  F2FP.F16.E4M3.UNPACK_B R16, R16 ;  /* 0x00000010ff10723e */ /* 0x000fe400020006ff */
[----:B------:R-:W-:Y:S02]  /*5f8a0*/  F2FP.F16.E4M3.UNPACK_B R17, R17 ;  /* 0x00000011ff11723e */ /* 0x000fe400020006ff */
[----:B------:R-:W-:Y:S02]  /*5f8b0*/  F2FP.F16.E4M3.UNPACK_B R18, R18 ;  /* 0x00000012ff12723e */ /* 0x000fe400020006ff */
[----:B------:R-:W-:Y:S01]  /*5f8c0*/  F2FP.F16.E4M3.UNPACK_B R19, R19 ;  /* 0x00000013ff13723e */ /* 0x000fe200020006ff */
[----:B---3--:R-:W-:Y:S07]  /*5f8d0*/  HMMA.16816.F32 R4, R4, R10, R12 ;  /* 0x0000000a0404723c */ /* 0x008fee000000180c */
[----:B------:R-:W-:-:S02]  /*5f8e0*/  IMAD.MOV.U32 R13, RZ, RZ, R10 ;  /* 0x000000ffff0d7224 */ /* 0x000fc400078e000a */
[----:B------:R-:W-:Y:S01]  /*5f8f0*/  IMAD.MOV.U32 R12, RZ, RZ, R11 ;  /* 0x000000ffff0c7224 */ /* 0x000fe200078e000b */
[----:B------:R-:W-:Y:S04]  /*5f900*/  STL.64 [R1+0x2c30], R22 ;  /* 0x002c301601007387 */ /* 0x000fe80000100a00 */
[----:B------:R0:W-:Y:S09]  /*5f910*/  STL.64 [R1+0x2c28], R20 ;  /* 0x002c281401007387 */ /* 0x0001f20000100a00 */
[----:B------:R1:W-:Y:S04]  /*5f920*/  STL.64 [R1+0x210], R4 ;  /* 0x0002100401007387 */ /* 0x0003e80000100a00 */
[----:B------:R-:W-:Y:S04]  /*5f930*/  STL.64 [R1+0x218], R6 ;  /* 0x0002180601007387 */ /* 0x000fe80000100a00 */
[----:B------:R-:W-:Y:S04]  /*5f940*/  STL [R1+0x2bf8], R12 ;  /* 0x002bf80c01007387 */ /* 0x000fe80000100800 */
[----:B------:R-:W-:Y:S01]  /*5f950*/  STL [R1+0x2bf4], R13 ;  /* 0x002bf40d01007387 */ /* 0x000fe20000100800 */
[----:B--2---:R-:W-:-:S15]  /*5f960*/  HMMA.16816.F32 R8, R16, R28, R24 ;  /* 0x0000001c1008723c */ /* 0x004fde0000001818 */
[----:B------:R-:W-:-:S08]  /*5f970*/  NOP ;  /* 0x0000000000007918 */ /* 0x000fd00000000000 */
[----:B------:R-:W-:Y:S04]  /*5f980*/  STL.64 [R1+0x200], R8 ;  /* 0x0002000801007387 */ /* 0x000fe80000100a00 */
[----:B------:R-:W-:Y:S04]  /*5f990*/  STL [R1+0x208], R10 ;  /* 0x0002080a01007387 */ /* 0x000fe80000100800 */
        /* <DEDUP_REMOVED lines=8> */
[----:B-1----:R-:W-:-:S02]  /*5fa20*/  IMAD.MOV.U32 R5, RZ, RZ, R28 ;  /* 0x000000ffff057224 */ /* 0x002fc400078e001c */
[----:B------:R-:W-:Y:S02]  /*5fa30*/  IMAD.MOV.U32 R4, RZ, RZ, R29 ;  /* 0x000000ffff047224 */ /* 0x000fe400078e001d */
[----:B------:R-:W3:Y:S04]  /*5fa40*/  LDL.LU.64 R28, [R1] ;  /* 0x00000000011c7983 */ /* 0x000ee80000300a00 */
[----:B--2---:R-:W-:Y:S04]  /*5fa50*/  STL.64 [R1+0x2c60], R26 ;  /* 0x002c601a01007387 */ /* 0x004fe80000100a00 */
[----:B----4-:R0:W-:Y:S04]  /*5fa60*/  STL.64 [R1+0x2c58], R24 ;  /* 0x002c581801007387 */ /* 0x0101e80000100a00 */
        /* <DEDUP_REMOVED lines=18> */
[----:B------:R-:W-:-:S03]  /*5fb90*/  IMAD.MOV.U32 R0, RZ, RZ, R11 ;  /* 0x000000ffff007224 */ /* 0x000fc600078e000b */
[----:B----4-:R-:W-:Y:S04]  /*5fba0*/  STL.64 [R1+0x2c98], R26 ;  /* 0x002c981a01007387 */ /* 0x010fe80000100a00 */
[----:B--2---:R0:W-:Y:S04]  /*5fbb0*/  STL.64 [R1+0x2c90], R24 ;  /* 0x002c901801007387 */ /* 0x0041e80000100a00 */
[----:B0-----:R-:W2:Y:S04]  /*5fbc0*/  LDL.LU R24, [R1+0x5e0] ;  /* 0x0005e00001187983 */ /* 0x001ea80000300800 */
[----:B------:R-:W2:Y:S04]  /*5fbd0*/  LDL.LU R25, [R1+0x5e4] ;  /* 0x0005e40001197983 */ /* 0x000ea80000300800 */
[----:B------:R-:W2:Y:S04]  /*5fbe0*/  LDL.LU R26, [R1+0x5e8] ;  /* 0x0005e800011a7983 */ /* 0x000ea80000300800 */
[----:B------:R-:W2:Y:S04]  /*5fbf0*/  LDL.LU R27, [R1+0x5ec] ;  /* 0x0005ec00011b7983 */ /* 0x000ea80000300800 */
        /* <DEDUP_REMOVED lines=20> */
[----:B------:R-:W-:Y:S04]  /*5fd40*/  STL [R1+0x28c8], R0 ;  /* 0x0028c80001007387 */ /* 0x000fe80000100800 */
[----:B------:R-:W-:Y:S04]  /*5fd50*/  STL.64 [R1+0x1f0], R24 ;  /* 0x0001f01801007387 */ /* 0x000fe80000100a00 */
[----:B------:R0:W-:Y:S04]  /*5fd60*/  STL.64 [R1+0x1f8], R26 ;  /* 0x0001f81a01007387 */ /* 0x0001e80000100a00 */
[----:B0-----:R-:W4:Y:S04]  /*5fd70*/  LDL.LU.64 R26, [R1+0x2c98] ;  /* 0x002c9800011a7983 */ /* 0x001f280000300a00 */
[----:B------:R-:W4:Y:S02]  /*5fd80*/  LDL.LU.64 R24, [R1+0x2c90] ;  /* 0x002c900001187983 */ /* 0x000f240000300a00 */
[----:B----4-:R-:W-:-:S15]  /*5fd90*/  HMMA.16816.F32 R24, R16, R12, R24 ;  /* 0x0000000c1018723c */ /* 0x010fde0000001818 */
[----:B------:R-:W-:-:S08]  /*5fda0*/  NOP ;  /* 0x0000000000007918 */ /* 0x000fd00000000000 */
[----:B------:R-:W-:Y:S04]  /*5fdb0*/  STL.64 [R1+0x1e0], R24 ;  /* 0x0001e01801007387 */ /* 0x000fe80000100a00 */
[----:B------:R0:W-:Y:S01]  /*5fdc0*/  STL [R1+0x1e8], R26 ;  /* 0x0001e81a01007387 */ /* 0x0001e20000100800 */
[----:B------:R-:W-:-:S03]  /*5fdd0*/  IMAD.MOV.U32 R0, RZ, RZ, R27 ;  /* 0x000000ffff007224 */ /* 0x000fc600078e001b */
[----:B0-----:R-:W3:Y:S04]  /*5fde0*/  LDL.LU.64 R26, [R1+0x2c88] ;  /* 0x002c8800011a7983 */ /* 0x001ee80000300a00 */
[----:B------:R-:W3:Y:S04]  /*5fdf0*/  LDL.LU.64 R24, [R1+0x2c80] ;  /* 0x002c800001187983 */ /* 0x000ee80000300a00 */
[----:B------:R-:W-:Y:S01]  /*5fe00*/  STL [R1+0x28cc], R0 ;  /* 0x0028cc0001007387 */ /* 0x000fe20000100800 */
        /* <DEDUP_REMOVED lines=12> */
[----:B------:R-:W-:-:S02]  /*5fed0*/  IMAD.MOV.U32 R4, RZ, RZ, R28 ;  /* 0x000000ffff047224 */ /* 0x000fc400078e001c */
[----:B------:R-:W-:Y:S01]  /*5fee0*/  IMAD.MOV.U32 R5, RZ, RZ, R29 ;  /* 0x000000ffff057224 */ /* 0x000fe200078e001d */
[----:B---3--:R-:W-:Y:S01]  /*5fef0*/  HMMA.16816.F32 R24, R16, R28, R24 ;  /* 0x0000001c1018723c */ /* 0x008fe20000001818 */
[----:B------:R-:W3:-:S15]  /*5ff00*/  LDL.LU.64 R28, [R1+0x2c68] ;  /* 0x002c6800011c7983 */ /* 0x000ede0000300a00 */
[----:B------:R-:W-:-:S07]  /*5ff10*/  NOP ;  /* 0x0000000000007918 */ /* 0x000fce0000000000 */
        /* <DEDUP_REMOVED lines=11> */
[----:B------:R-:W4:Y:S01]  /*5ffd0*/  LDL.LU.64 R24, [R1+0x2c48] ;  /* 0x002c480001187983 */ /* 0x000f220000300a00 */
        /* <DEDUP_REMOVED lines=34> */
[----:B0-----:R-:W4:Y:S04]  /*60200*/  LDL.LU.64 R10, [R1+0x2c10] ;  /* 0x002c1000010a7983 */ /* 0x001f280000300a00 */
[----:B------:R-:W3:Y:S02]  /*60210*/  LDL.LU.64 R8, [R1+0x2c08] ;  /* 0x002c080001087983 */ /* 0x000ee40000300a00 */
[----:B---3--:R-:W-:-:S15]  /*60220*/  HMMA.16816.F32 R20, R16, R8, R20 ;  /* 0x000000081014723c */ /* 0x008fde0000001814 */
[----:B------:R-:W-:-:S08]  /*60230*/  NOP ;  /* 0x0000000000007918 */ /* 0x000fd00000000000 */
[----:B------:R-:W-:Y:S04]  /*60240*/  STL.64 [R1+0x160], R20 ;  /* 0x0001601401007387 */ /* 0x000fe80000100a00 */
[----:B------:R4:W-:Y:S02]  /*60250*/  STL.64 [R1+0x168], R22 ;  /* 0x0001681601007387 */ /* 0x0009e40000100a00 */
[----:B----4-:R-:W-:Y:S06]  /*60260*/  HMMA.16816.F32 R20, R16, R10, R24 ;  /* 0x0000000a1014723c */ /* 0x010fec0000001818 */
[----:B------:R-:W-:Y:S04]  /*60270*/  STL.64 [R1+0x2af8], R10 ;  /* 0x002af80a01007387 */ /* 0x000fe80000100a00 */
[----:B------:R0:W-:-:S13]  /*60280*/  STL.64 [R1+0x2af0], R8 ;  /* 0x002af00801007387 */ /* 0x0001da0000100a00 */
        /* <DEDUP_REMOVED lines=15> */
[----:B----4-:R0:W-:Y:S02]  /*60380*/  STL.64 [R1+0x2b20], R24 ;  /* 0x002b201801007387 */ /* 0x0101e40000100a00 */
[----:B0-----:R-:W-:-:S02]  /*60390*/  IMAD.MOV.U32 R24, RZ, RZ, R12 ;  /* 0x000000ffff187224 */ /* 0x001fc400078e000c */
[----:B------:R-:W-:Y:S01]  /*603a0*/  IMAD.MOV.U32 R25, RZ, RZ, R13 ;  /* 0x000000ffff197224 */ /* 0x000fe200078e000d */
        /* <DEDUP_REMOVED lines=9> */
[----:B------:R-:W2:Y:S01]  /*60440*/  LDL.LU R11, [R1+0x4bc] ;  /* 0x0004bc00010b7983 */ /* 0x000ea20000300800 */
[----:B------:R-:W-:-:S02]  /*60450*/  IMAD.MOV.U32 R26, RZ, RZ, R14 ;  /* 0x000000ffff1a7224 */ /* 0x000fc400078e000e */
[----:B------:R-:W-:Y:S01]  /*60460*/  IMAD.MOV.U32 R27, RZ, RZ, R15 ;  /* 0x000000ffff1b7224 */ /* 0x000fe200078e000f */
[----:B------:R-:W4:Y:S04]  /*60470*/  LDL.LU R14, [R1+0x2bf0] ;  /* 0x002bf000010e7983 */ /* 0x000f280000300800 */
[----:B------:R-:W-:Y:S04]  /*60480*/  STL.64 [R1+0x2b70], R26 ;  /* 0x002b701a01007387 */ /* 0x000fe80000100a00 */
[----:B--2---:R-:W-:Y:S04]  /*60490*/  STL.64 [R1+0x2b38], R10 ;  /* 0x002b380a01007387 */ /* 0x004fe80000100a00 */
[----:B---3--:R0:W-:Y:S04]  /*604a0*/  STL.64 [R1+0x2b30], R8 ;  /* 0x002b300801007387 */ /* 0x0081e80000100a00 */
[----:B0-----:R-:W2:Y:S04]  /*604b0*/  LDL.LU R8, [R1+0x4d0] ;  /* 0x0004d00001087983 */ /* 0x001ea80000300800 */
[----:B------:R-:W2:Y:S04]  /*604c0*/  LDL.LU R9, [R1+0x4d4] ;  /* 0x0004d40001097983 */ /* 0x000ea80000300800 */
[----:B------:R-:W3:Y:S04]  /*604d0*/  LDL.LU R10, [R1+0x4d8] ;  /* 0x0004d800010a7983 */ /* 0x000ee80000300800 */
[----:B------:R-:W3:Y:S01]  /*604e0*/  LDL.LU R11, [R1+0x4dc] ;  /* 0x0004dc00010b7983 */ /* 0x000ee20000300800 */
[----:B------:R-:W-:-:S02]  /*604f0*/  IMAD.MOV.U32 R24, RZ, RZ, R7 ;  /* 0x000000ffff187224 */ /* 0x000fc400078e0007 */
[----:B------:R-:W-:Y:S02]  /*60500*/  IMAD.MOV.U32 R25, RZ, RZ, R6 ;  /* 0x000000ffff197224 */ /* 0x000fe400078e0006 */
[----:B------:R-:W-:Y:S02]  /*60510*/  IMAD.MOV.U32 R26, RZ, RZ, R5 ;  /* 0x000000ffff1a7224 */ /* 0x000fe400078e0005 */
[----:B------:R-:W-:Y:S01]  /*60520*/  IMAD.MOV.U32 R27, RZ, RZ, R4 ;  /* 0x000000ffff1b7224 */ /* 0x000fe200078e0004 */
[----:B------:R4:W-:Y:S02]  /*60530*/  STL.64 [R1+0x2b88], R24 ;  /* 0x002b881801007387 */ /* 0x0009e40000100a00 */
[----:B----4-:R-:W-:Y:S02]  /*60540*/  IMAD.MOV.U32 R24, RZ, RZ, R13 ;  /* 0x000000ffff187224 */ /* 0x010fe400078e000d */
[----:B------:R-:W-:Y:S01]  /*60550*/  IMAD.MOV.U32 R25, RZ, RZ, R12 ;  /* 0x000000ffff197224 */ /* 0x000fe200078e000c */
[----:B---3--:R-:W-:Y:S04]  /*60560*/  STL.64 [R1+0x2b50], R10 ;  /* 0x002b500a01007387 */ /* 0x008fe80000100a00 */
[----:B--2---:R0:W-:Y:S04]  /*60570*/  STL.64 [R1+0x2b48], R8 ;  /* 0x002b480801007387 */ /* 0x0041e80000100a00 */
[----:B0-----:R-:W2:Y:S04]  /*60580*/  LDL.LU R8, [R1+0x4e0] ;  /* 0x0004e00001087983 */ /* 0x001ea80000300800 */
[----:B------:R-:W2:Y:S04]  /*60590*/  LDL.LU R9, [R1+0x4e4] ;  /* 0x0004e40001097983 */ /* 0x000ea80000300800 */
        /* <DEDUP_REMOVED lines=44> */
[----:B------:R-:W-:-:S02]  /*60860*/  IMAD R4, R4, 0x100, R12 ;  /* 0x0000010004047824 */ /* 0x000fc400078e020c */
[----:B--2---:R-:W-:Y:S01]  /*60870*/  IMAD R5, R5, 0x100, R13 ;  /* 0x0000010005057824 */ /* 0x004fe200078e020d */
[----:B----4-:R-:W-:Y:S04]  /*60880*/  STL.64 [R1+0x2ba8], R10 ;  /* 0x002ba80a01007387 */ /* 0x010fe80000100a00 */
[----:B---3--:R0:W-:Y:S04]  /*60890*/  STL.64 [R1+0x2ba0], R8 ;  /* 0x002ba00801007387 */ /* 0x0081e80000100a00 */
[----:B0-----:R-:W2:Y:S04]  /*608a0*/  LDL.LU R8, [R1+0x520] ;  /* 0x0005200001087983 */ /* 0x001ea80000300800 */
[----:B------:R-:W2:Y:S04]  /*608b0*/  LDL.LU R9, [R1+0x524] ;  /* 0x0005240001097983 */ /* 0x000ea80000300800 */
[----:B------:R-:W2:Y:S04]  /*608c0*/  LDL.LU R10, [R1+0x528] ;  /* 0x00052800010a7983 */ /* 0x000ea80000300800 */
[----:B------:R-:W2:Y:S04]  /*608d0*/  LDL.LU R11, [R1+0x52c] ;  /* 0x00052c00010b7983 */ /* 0x000ea80000300800 */
[----:B------:R-:W3:Y:S04]  /*608e0*/  LDL.LU R12, [R1+0x2bec] ;  /* 0x002bec00010c7983 */ /* 0x000ee80000300800 */
[----:B------:R-:W3:Y:S01]  /*608f0*/  LDL.LU R13, [R1+0x2be8] ;  /* 0x002be800010d7983 */ /* 0x000ee20000300800 */
[----:B------:R-:W-:Y:S01]  /*60900*/  IMAD R6, R6, 0x100, R15 ;  /* 0x0000010006067824 */ /* 0x000fe200078e020f */
[----:B---3--:R-:W-:-:S15]  /*60910*/  HMMA.16816.F32 R24, R16, R12, R24 ;  /* 0x0000000c1018723c */ /* 0x008fde0000001818 */
[----:B------:R-:W-:-:S08]  /*60920*/  NOP ;  /* 0x0000000000007918 */ /* 0x000fd00000000000 */
[----:B------:R-:W-:Y:S04]  /*60930*/  STL.64 [R1+0x140], R24 ;  /* 0x0001401801007387 */ /* 0x000fe80000100a00 */
[----:B------:R0:W-:Y:S04]  /*60940*/  STL.64 [R1+0x148], R26 ;  /* 0x0001481a01007387 */ /* 0x0001e80000100a00 */
[----:B0-----:R-:W3:Y:S04]  /*60950*/  LDL.LU.64 R26, [R1+0x2be0] ;  /* 0x002be000011a7983 */ /* 0x001ee80000300a00 */
[----:B------:R-:W3:Y:S04]  /*60960*/  LDL.LU.64 R24, [R1+0x2bd8] ;  /* 0x002bd80001187983 */ /* 0x000ee80000300a00 */
[----:B------:R-:W4:Y:S02]  /*60970*/  LDL.LU R15, [R1+0x2bd0] ;  /* 0x002bd000010f7983 */ /* 0x000f240000300800 */
[----:B----4-:R-:W-:-:S15]  /*60980*/  HMMA.16816.F32 R20, R16, R14, R20 ;  /* 0x0000000e1014723c */ /* 0x010fde0000001814 */
[----:B------:R-:W-:-:S08]  /*60990*/  NOP ;  /* 0x0000000000007918 */ /* 0x000fd00000000000 */
[----:B------:R-:W-:Y:S04]  /*609a0*/  STL.64 [R1+0x240], R20 ;  /* 0x0002401401007387 */ /* 0x000fe80000100a00 */
[----:B------:R0:W-:Y:S04]  /*609b0*/  STL.64 [R1+0x248], R22 ;  /* 0x0002481601007387 */ /* 0x0001e80000100a00 */
[----:B0-----:R-:W4:Y:S04]  /*609c0*/  LDL.LU.64 R22, [R1+0x2bc8] ;  /* 0x002bc80001167983 */ /* 0x001f280000300a00 */
[----:B------:R-:W3:Y:S04]  /*609d0*/  LDL.LU.64 R20, [R1+0x2bc0] ;  /* 0x002bc00001147983 */ /* 0x000ee80000300a00 */
[----:B------:R-:W-:Y:S01]  /*609e0*/  STL [R1+0x2ab8], R15 ;  /* 0x002ab80f01007387 */ /* 0x000fe20000100800 */
        /* <DEDUP_REMOVED lines=68> */
[----:B0-----:R-:W3:Y:S04]  /*60e30*/  LDL.LU.64 R10, [R1+0x2b08] ;  /* 0x002b0800010a7983 */ /* 0x001ee80000300a00 */
[----:B------:R-:W3:Y:S01]  /*60e40*/  LDL.LU.64 R8, [R1+0x2b00] ;  /* 0x002b000001087983 */ /* 0x000ee20000300a00 */
[C---:B--2---:R-:W-:Y:S06]  /*60e50*/  HMMA.16816.F32 R16, R4.reuse, R24, R16 ;  /* 0x000000180410723c */ /* 0x044fec0000001810 */
[----:B---3--:R-:W-:Y:S01]  /*60e60*/  HMMA.16816.F32 R8, R4, R22, R8 ;  /* 0x000000160408723c */ /* 0x008fe20000001808 */
[----:B------:R-:W2:-:S15]  /*60e70*/  LDL.LU R23, [R1+0x748] ;  /* 0x0007480001177983 */ /* 0x000e9e0000300800 */
[----:B------:R-:W-:-:S01]  /*60e80*/  NOP ;  /* 0x0000000000007918 */ /* 0x000fc20000000000 */
[----:B------:R-:W-:Y:S04]  /*60e90*/  STL.64 [R1+0xb0], R16 ;  /* 0x0000b01001007387 */ /* 0x000fe80000100a00 */
[----:B------:R-:W-:Y:S04]  /*60ea0*/  STL.64 [R1+0xb8], R18 ;  /* 0x0000b81201007387 */ /* 0x000fe80000100a00 */
[----:B------:R-:W3:Y:S04]  /*60eb0*/  LDL.LU R28, [R1+0x74c] ;  /* 0x00074c00011c7983 */ /* 0x000ee80000300800 */
[----:B------:R-:W-:Y:S04]  /*60ec0*/  STL.64 [R1+0xa0], R8 ;  /* 0x0000a00801007387 */ /* 0x000fe80000100a00 */
[----:B------:R-:W-:Y:S04]  /*60ed0*/  STL.64 [R1+0xa8], R10 ;  /* 0x0000a80a01007387 */ /* 0x000fe80000100a00 */
[----:B------:R-:W4:Y:S04]  /*60ee0*/  LDL.LU R29, [R1+0x738] ;  /* 0x00073800011d7983 */ /* 0x000f280000300800 */
        /* <DEDUP_REMOVED lines=11> */
[----:B------:R-:W4:Y:S04]  /*60fa0*/  LDL.LU R15, [R1+0x2344] ;  /* 0x00234400010f7983 */ /* 0x000f280000300800 */
[----:B----4-:R-:W-:Y:S04]  /*60fb0*/  STL.64 [R1+0x2ad8], R14 ;  /* 0x002ad80e01007387 */ /* 0x010fe80000100a00 */
        /* <DEDUP_REMOVED lines=14> */
[----:B------:R-:W4:Y:S04]  /*610a0*/  LDL.LU R11, [R1+0x48c] ;  /* 0x00048c00010b7983 */ /* 0x000f280000300800 */
[----:B------:R-:W3:Y:S04]  /*610b0*/  LDL.LU R16, [R1+0x2340] ;  /* 0x0023400001107983 */ /* 0x000ee80000300800 */
[----:B------:R-:W2:Y:S04]  /*610c0*/  LDL.LU R20, [R1+0x234c] ;  /* 0x00234c0001147983 */ /* 0x000ea80000300800 */
[----:B------:R-:W3:Y:S04]  /*610d0*/  LDL.LU R17, [R1+0x2348] ;  /* 0x0023480001117983 */ /* 0x000ee80000300800 */
[----:B------:R-:W2:Y:S04]  /*610e0*/  LDL.LU R21, [R1+0x2354] ;  /* 0x0023540001157983 */ /* 0x000ea80000300800 */
        /* <DEDUP_REMOVED lines=13> */
[----:B------:R-:W2:Y:S01]  /*611c0*/  LDL.LU R27, [R1+0x3c] ;  /* 0x00003c00011b7983 */ /* 0x000ea20000300800 */
[C---:B------:R-:W-:Y:S03]  /*611d0*/  HMMA.16816.F32 R8, R4.reuse, R2, R8 ;  /* 0x000000020408723c */ /* 0x040fe60000001808 */
        /* <DEDUP_REMOVED lines=40> */
[----:B------:R-:W2:Y:S04]  /*61460*/  LDL.LU.64 R16, [R1+0x2ac0] ;  /* 0x002ac00001107983 */ /* 0x000ea80000300a00 */
[----:B------:R-:W4:Y:S04]  /*61470*/  LDL.LU R12, [R1+0x75c] ;  /* 0x00075c00010c7983 */ /* 0x000f280000300800 */
[----:B------:R-:W4:Y:S01]  /*61480*/  LDL.LU R13, [R1+0x778] ;  /* 0x00077800010d7983 */ /* 0x000f220000300800 */
[----:B--2---:R-:W-:-:S03]  /*61490*/  IMAD R16, R16, 0x100, R15 ;  /* 0x0000010010107824 */ /* 0x004fc600078e020f */
[----:B------:R-:W2:Y:S01]  /*614a0*/  LDL.LU R15, [R1+0x2ab8] ;  /* 0x002ab800010f7983 */ /* 0x000ea20000300800 */
[----:B------:R-:W-:Y:S02]  /*614b0*/  IMAD R17, R17, 0x100, R20 ;  /* 0x0000010011117824 */ /* 0x000fe400078e0214 */
[----:B---3--:R-:W-:Y:S01]  /*614c0*/  IMAD R18, R18, 0x100, R21 ;  /* 0x0000010012127824 */ /* 0x008fe200078e0215 */
[----:B--2---:R-:W-:-:S15]  /*614d0*/  HMMA.16816.F32 R24, R4, R14, R24 ;  /* 0x0000000e0418723c */ /* 0x004fde0000001818 */
[----:B------:R-:W-:-:S08]  /*614e0*/  NOP ;  /* 0x0000000000007918 */ /* 0x000fd00000000000 */
[----:B------:R-:W-:Y:S04]  /*614f0*/  STL.64 [R1+0x50], R24 ;  /* 0x0000501801007387 */ /* 0x000fe80000100a00 */
[----:B------:R0:W-:Y:S04]  /*61500*/  STL.64 [R1+0x58], R26 ;  /* 0x0000581a01007387 */ /* 0x0001e80000100a00 */
[----:B0-----:R-:W2:Y:S04]  /*61510*/  LDL.LU.64 R26, [R1+0x2ab0] ;  /* 0x002ab000011a7983 */ /* 0x001ea80000300a00 */
[----:B------:R-:W2:Y:S04]  /*61520*/  LDL.LU.64 R24, [R1+0x2aa8] ;  /* 0x002aa80001187983 */ /* 0x000ea80000300a00 */
[----:B------:R-:W3:Y:S04]  /*61530*/  LDL.LU R14, [R1+0x235c] ;  /* 0x00235c00010e7983 */ /* 0x000ee80000300800 */
[----:B------:R-:W4:Y:S04]  /*61540*/  LDL.LU R15, [R1+0x758] ;  /* 0x00075800010f7983 */ /* 0x000f280000300800 */
[----:B------:R-:W2:Y:S04]  /*61550*/  LDL.LU R20, [R1+0x2aa4] ;  /* 0x002aa40001147983 */ /* 0x000ea80000300800 */
[----:B------:R-:W2:Y:S02]  /*61560*/  LDL.LU R21, [R1+0x2aa0] ;  /* 0x002aa00001157983 */ /* 0x000ea40000300800 */
[----:B--2---:R-:W-:-:S15]  /*61570*/  HMMA.16816.F32 R24, R4, R20, R24 ;  /* 0x000000140418723c */ /* 0x004fde0000001818 */
[----:B------:R-:W-:-:S08]  /*61580*/  NOP ;  /* 0x0000000000007918 */ /* 0x000fd00000000000 */
[----:B------:R-:W-:Y:S04]  /*61590*/  STL.64 [R1+0x40], R24 ;  /* 0x0000401801007387 */ /* 0x000fe80000100a00 */
[----:B------:R0:W-:Y:S04]  /*615a0*/  STL.64 [R1+0x48], R26 ;  /* 0x0000481a01007387 */ /* 0x0001e80000100a00 */
[----:B0-----:R-:W2:Y:S04]  /*615b0*/  LDL.LU.64 R26, [R1+0x2a98] ;  /* 0x002a9800011a7983 */ /* 0x001ea80000300a00 */
[----:B------:R-:W2:Y:S04]  /*615c0*/  LDL.LU.64 R24, [R1+0x2a90] ;  /* 0x002a900001187983 */ /* 0x000ea80000300a00 */
[----:B------:R-:W2:Y:S04]  /*615d0*/  LDL.LU R20, [R1+0x20] ;  /* 0x0000200001147983 */ /* 0x000ea80000300800 */
[----:B------:R-:W2:Y:S01]  /*615e0*/  LDL.LU R21, [R1+0x24] ;  /* 0x0000240001157983 */ /* 0x000ea20000300800 */
[----:B---3--:R-:W-:Y:S01]  /*615f0*/  IMAD R19, R19, 0x100, R14 ;  /* 0x0000010013137824 */ /* 0x008fe200078e020e */
[----:B----4-:R-:W-:-:S02]  /*61600*/  F2FP.F16.E4M3.UNPACK_B R14, R15.H1 ;  /* 0x0000000fff0e723e */ /* 0x010fc400030006ff */
[----:B------:R-:W-:-:S03]  /*61610*/  F2FP.F16.E4M3.UNPACK_B R15, R12.H1 ;  /* 0x0000000cff0f723e */ /* 0x000fc600030006ff */
[----:B------:R-:W-:Y:S04]  /*61620*/  STL [R1+0x28], R14 ;  /* 0x0000280e01007387 */ /* 0x000fe80000100800 */
[----:B------:R-:W-:Y:S01]  /*61630*/  STL [R1+0x2c], R15 ;  /* 0x00002c0f01007387 */ /* 0x000fe20000100800 */
[----:B--2---:R-:W-:Y:S03]  /*61640*/  HMMA.16816.F32 R4, R4, R20, R24 ;  /* 0x000000140404723c */ /* 0x004fe60000001818 */
[----:B------:R-:W2:Y:S04]  /*61650*/  LDL.LU.64 R26, [R1+0x2a88] ;  /* 0x002a8800011a7983 */ /* 0x000ea80000300a00 */
[----:B------:R-:W2:Y:S01]  /*61660*/  LDL.LU.64 R24, [R1+0x2a80] ;  /* 0x002a800001187983 */ /* 0x000ea20000300a00 */
[----:B------:R-:W-:-:S02]  /*61670*/  F2FP.F16.E4M3.UNPACK_B R16, R16 ;  /* 0x00000010ff10723e */ /* 0x000fc400020006ff */
[----:B------:R-:W-:Y:S02]  /*61680*/  F2FP.F16.E4M3.UNPACK_B R17, R17 ;  /* 0x00000011ff11723e */ /* 0x000fe400020006ff */
[----:B------:R-:W-:Y:S02]  /*61690*/  F2FP.F16.E4M3.UNPACK_B R18, R18 ;  /* 0x00000012ff12723e */ /* 0x000fe400020006ff */
[----:B------:R-:W-:-:S09]  /*616a0*/  F2FP.F16.E4M3.UNPACK_B R19, R19 ;  /* 0x00000013ff13723e */ /* 0x000fd200020006ff */
[----:B------:R0:W-:Y:S04]  /*616b0*/  STL.64 [R1+0x30], R4 ;  /* 0x0000300401007387 */ /* 0x0001e80000100a00 */
[----:B------:R1:W-:Y:S04]  /*616c0*/  STL.64 [R1+0x38], R6 ;  /* 0x0000380601007387 */ /* 0x0003e80000100a00 */
[----:B0-----:R-:W3:Y:S04]  /*616d0*/  LDL.LU R4, [R1+0x3d0] ;  /* 0x0003d00001047983 */ /* 0x001ee80000300800 */
[----:B------:R-:W3:Y:S04]  /*616e0*/  LDL.LU R5, [R1+0x3d4] ;  /* 0x0003d40001057983 */ /* 0x000ee80000300800 */
[----:B-1----:R-:W3:Y:S04]  /*616f0*/  LDL.LU R6, [R1+0x3d8] ;  /* 0x0003d80001067983 */ /* 0x002ee80000300800 */
[----:B------:R-:W3:Y:S01]  /*61700*/  LDL.LU R7, [R1+0x3dc] ;  /* 0x0003dc0001077983 */ /* 0x000ee20000300800 */
[----:B--2---:R-:W-:-:S15]  /*61710*/  HMMA.16816.F32 R24, R16, R14, R24 ;  /* 0x0000000e1018723c */ /* 0x004fde0000001818 */
[----:B------:R-:W-:-:S08]  /*61720*/  NOP ;  /* 0x0000000000007918 */ /* 0x000fd00000000000 */
[----:B------:R-:W-:Y:S04]  /*61730*/  STL.64 [R1+0x3e0], R24 ;  /* 0x0003e01801007387 */ /* 0x000fe80000100a00 */
[----:B------:R0:W-:Y:S04]  /*61740*/  STL.64 [R1+0x3e8], R26 ;  /* 0x0003e81a01007387 */ /* 0x0001e80000100a00 */
[----:B0-----:R-:W2:Y:S04]  /*61750*/  LDL.LU.64 R26, [R1+0x2a78] ;  /* 0x002a7800011a7983 */ /* 0x001ea80000300a00 */
[----:B------:R-:W2:Y:S01]  /*61760*/  LDL.LU.64 R24, [R1+0x2a70] ;  /* 0x002a700001187983 */ /* 0x000ea20000300a00 */
[----:B------:R-:W-:-:S02]  /*61770*/  F2FP.F16.E4M3.UNPACK_B R12, R13.H1 ;  /* 0x0000000dff0c723e */ /* 0x000fc400030006ff */
[----:B------:R-:W-:Y:S02]  /*61780*/  F2FP.F16.E4M3.UNPACK_B R13, R2.H1 ;  /* 0x00000002ff0d723e */ /* 0x000fe400030006ff */
[----:B------:R-:W-:Y:S02]  /*61790*/  F2FP.F16.E4M3.UNPACK_B R2, R3.H1 ;  /* 0x00000003ff02723e */ /* 0x000fe400030006ff */
[----:B------:R-:W-:Y:S01]  /*617a0*/  F2FP.F16.E4M3.UNPACK_B R3, R22.H1 ;  /* 0x00000016ff03723e */ /* 0x000fe200030006ff */
[----:B------:R-:W-:Y:S04]  /*617b0*/  STL [R1+0x20], R12 ;  /* 0x0000200c01007387 */ /* 0x000fe80000100800 */
[----:B------:R3:W-:Y:S02]  /*617c0*/  STL [R1+0x24], R13 ;  /* 0x0000240d01007387 */ /* 0x0007e40000100800 */
[C---:B------:R-:W-:Y:S06]  /*617d0*/  HMMA.16816.F32 R8, R16.reuse, R2, R8 ;  /* 0x000000021008723c */ /* 0x040fec0000001808 */
[----:B---3--:R-:W-:Y:S01]  /*617e0*/  HMMA.16816.F32 R12, R16, R12, R4 ;  /* 0x0000000c100c723c */ /* 0x008fe20000001804 */
[----:B------:R0:W-:Y:S06]  /*617f0*/  STL [R1+0x18], R2 ;  /* 0x0000180201007387 */ /* 0x0001ec0000100800 */
[----:B------:R-:W-:-:S02]  /*61800*/  F2FP.F16.E4M3.UNPACK_B R4, R23.H1 ;  /* 0x00000017ff04723e */ /* 0x000fc400030006ff */
[----:B------:R-:W-:-:S14]  /*61810*/  F2FP.F16.E4M3.UNPACK_B R5, R28.H1 ;  /* 0x0000001cff05723e */ /* 0x000fdc00030006ff */
[----:B------:R-:W-:Y:S04]  /*61820*/  STL.64 [R1+0x3d0], R12 ;  /* 0x0003d00c01007387 */ /* 0x000fe80000100a00 */
[----:B------:R-:W-:Y:S04]  /*61830*/  STL.64 [R1+0x3d8], R14 ;  /* 0x0003d80e01007387 */ /* 0x000fe80000100a00 */
[----:B------:R-:W-:Y:S04]  /*61840*/  STL [R1+0x1c], R3 ;  /* 0x00001c0301007387 */ /* 0x000fe80000100800 */
[----:B------:R-:W-:Y:S04]  /*61850*/  STL [R1+0x10], R4 ;  /* 0x0000100401007387 */ /* 0x000fe80000100800 */
[----:B------:R-:W-:Y:S04]  /*61860*/  STL.64 [R1+0x400], R8 ;  /* 0x0004000801007387 */ /* 0x000fe80000100a00 */
[----:B------:R2:W-:Y:S01]  /*61870*/  STL.64 [R1+0x408], R10 ;  /* 0x0004080a01007387 */ /* 0x0005e20000100a00 */
[----:B0-----:R-:W-:-:S03]  /*61880*/  F2FP.F16.E4M3.UNPACK_B R2, R29.H1 ;  /* 0x0000001dff02723e */ /* 0x001fc600030006ff */
[----:B------:R0:W-:Y:S01]  /*61890*/  STL [R1+0x14], R5 ;  /* 0x0000140501007387 */ /* 0x0001e20000100800 */
[----:B------:R-:W-:Y:S01]  /*618a0*/  F2FP.F16.E4M3.UNPACK_B R0, R0.H1 ;  /* 0x00000000ff00723e */ /* 0x000fe200030006ff */
[----:B--2---:R-:W-:Y:S02]  /*618b0*/  HMMA.16816.F32 R8, R16, R4, R24 ;  /* 0x000000041008723c */ /* 0x004fe40000001818 */
[----:B0-----:R-:W2:Y:S04]  /*618c0*/  LDL.LU R5, [R1+0x698] ;  /* 0x0006980001057983 */ /* 0x001ea80000300800 */
[----:B------:R-:W-:-:S15]  /*618d0*/  STL [R1+0x8], R2 ;  /* 0x0000080201007387 */ /* 0x000fde0000100800 */
[----:B------:R-:W-:-:S02]  /*618e0*/  NOP ;  /* 0x0000000000007918 */ /* 0x000fc40000000000 */
[----:B------:R-:W-:Y:S04]  /*618f0*/  STL.64 [R1+0x430], R8 ;  /* 0x0004300801007387 */ /* 0x000fe80000100a00 */
[----:B------:R-:W-:Y:S04]  /*61900*/  STL.64 [R1+0x438], R10 ;  /* 0x0004380a01007387 */ /* 0x000fe80000100a00 */
[----:B------:R-:W3:Y:S04]  /*61910*/  LDL.LU R6, [R1+0x69c] ;  /* 0x00069c0001067983 */ /* 0x000ee80000300800 */
[----:B------:R-:W-:Y:S04]  /*61920*/  STL [R1+0xc], R0 ;  /* 0x00000c0001007387 */ /* 0x000fe80000100800 */
[----:B------:R-:W3:Y:S04]  /*61930*/  LDL.LU R7, [R1+0x2364] ;  /* 0x0023640001077983 */ /* 0x000ee80000300800 */
[----:B---3--:R-:W-:Y:S04]  /*61940*/  STL.64 [R1+0x2a08], R6 ;  /* 0x002a080601007387 */ /* 0x008fe80000100a00 */
[----:B--2---:R0:W-:Y:S04]  /*61950*/  STL [R1+0x2a04], R5 ;  /* 0x002a040501007387 */ /* 0x0041e80000100800 */
[----:B------:R-:W2:Y:S04]  /*61960*/  LDL.LU R4, [R1+0x350] ;  /* 0x0003500001047983 */ /* 0x000ea80000300800 */
[----:B0-----:R-:W2:Y:S04]  /*61970*/  LDL.LU R5, [R1+0x354] ;  /* 0x0003540001057983 */ /* 0x001ea80000300800 */
        /* <DEDUP_REMOVED lines=10> */
[----:B------:R-:W4:Y:S04]  /*61a20*/  LDL.LU R28, [R1+0x718] ;  /* 0x00071800011c7983 */ /* 0x000f280000300800 */
[----:B------:R-:W2:Y:S04]  /*61a30*/  LDL.LU R26, [R1+0x6e8] ;  /* 0x0006e800011a7983 */ /* 0x000ea80000300800 */
[----:B------:R-:W2:Y:S04]  /*61a40*/  LDL.LU R27, [R1+0x6ec] ;  /* 0x0006ec00011b7983 */ /* 0x000ea80000300800 */
[----:B------:R-:W3:Y:S04]  /*61a50*/  LDL.LU R24, [R1+0x708] ;  /* 0x0007080001187983 */ /* 0x000ee80000300800 */
[----:B------:R-:W3:Y:S04]  /*61a60*/  LDL.LU R25, [R1+0x70c] ;  /* 0x00070c0001197983 */ /* 0x000ee80000300800 */
[----:B--2---:R-:W-:Y:S04]  /*61a70*/  STL.64 [R1+0x2a48], R26 ;  /* 0x002a481a01007387 */ /* 0x004fe80000100a00 */
[----:B---3--:R-:W-:Y:S04]  /*61a80*/  STL.64 [R1+0x2a40], R24 ;  /* 0x002a401801007387 */ /* 0x008fe80000100a00 */
[----:B------:R-:W-:Y:S04]  /*61a90*/  STL.64 [R1+0x2a28], R6 ;  /* 0x002a280601007387 */ /* 0x000fe80000100a00 */
[----:B------:R0:W-:Y:S04]  /*61aa0*/  STL.64 [R1+0x2a20], R4 ;  /* 0x002a200401007387 */ /* 0x0001e80000100a00 */
[----:B0-----:R-:W2:Y:S04]  /*61ab0*/  LDL.LU R4, [R1+0x370] ;  /* 0x0003700001047983 */ /* 0x001ea80000300800 */
[----:B------:R-:W2:Y:S04]  /*61ac0*/  LDL.LU R5, [R1+0x374] ;  /* 0x0003740001057983 */ /* 0x000ea80000300800 */
[----:B------:R-:W3:Y:S04]  /*61ad0*/  LDL.LU R6, [R1+0x378] ;  /* 0x0003780001067983 */ /* 0x000ee80000300800 */
[----:B------:R-:W3:Y:S04]  /*61ae0*/  LDL.LU R7, [R1+0x37c] ;  /* 0x00037c0001077983 */ /* 0x000ee80000300800 */
        /* <DEDUP_REMOVED lines=43> */
[----:B------:R-:W-:-:S03]  /*61da0*/  F2FP.F16.E4M3.UNPACK_B R25, R25.H1 ;  /* 0x00000019ff19723e */ /* 0x000fc600030006ff */
[----:B------:R-:W-:Y:S04]  /*61db0*/  STL [R1], R24 ;  /* 0x0000001801007387 */ /* 0x000fe80000100800 */
        /* <DEDUP_REMOVED lines=8> */
[----:B0-----:R-:W4:Y:S04]  /*61e40*/  LDL.LU.64 R26, [R1+0x2a48] ;  /* 0x002a4800011a7983 */ /* 0x001f280000300a00 */
[----:B------:R-:W3:Y:S01]  /*61e50*/  LDL.LU.64 R24, [R1+0x2a40] ;  /* 0x002a400001187983 */ /* 0x000ee20000300a00 */
        /* <DEDUP_REMOVED lines=8> */
[----:B------:R-:W-:Y:S06]  /*61ee0*/  STL.64 [R1+0x2980], R28 ;  /* 0x0029801c01007387 */ /* 0x000fec0000100a00 */
[----:B--2---:R-:W-:-:S15]  /*61ef0*/  HMMA.16816.F32 R4, R16, R26, R4 ;  /* 0x0000001a1004723c */ /* 0x004fde0000001804 */
[----:B------:R-:W-:-:S08]  /*61f00*/  NOP ;  /* 0x0000000000007918 */ /* 0x000fd00000000000 */
[----:B------:R-:W-:Y:S04]  /*61f10*/  STL.64 [R1+0x5a0], R4 ;  /* 0x0005a00401007387 */ /* 0x000fe80000100a00 */
[----:B------:R0:W-:Y:S04]  /*61f20*/  STL.64 [R1+0x5a8], R6 ;  /* 0x0005a80601007387 */ /* 0x0001e80000100a00 */
[----:B0-----:R-:W2:Y:S04]  /*61f30*/  LDL.LU.64 R6, [R1+0x2a28] ;  /* 0x002a280001067983 */ /* 0x001ea80000300a00 */
[----:B------:R-:W2:Y:S01]  /*61f40*/  LDL.LU.64 R4, [R1+0x2a20] ;  /* 0x002a200001047983 */ /* 0x000ea20000300a00 */
[----:B---3--:R-:W-:-:S02]  /*61f50*/  F2FP.F16.E4M3.UNPACK_B R24, R24.H1 ;  /* 0x00000018ff18723e */ /* 0x008fc400030006ff */
[----:B------:R-:W-:-:S07]  /*61f60*/  F2FP.F16.E4M3.UNPACK_B R25, R25.H1 ;  /* 0x00000019ff19723e */ /* 0x000fce00030006ff */
        /* <DEDUP_REMOVED lines=19> */
[----:B------:R-:W4:Y:S01]  /*620a0*/  LDL.LU R5, [R1+0x2a04] ;  /* 0x002a040001057983 */ /* 0x000f220000300800 */
[----:B------:R-:W-:-:S02]  /*620b0*/  F2FP.F16.E4M3.UNPACK_B R2, R2.H1 ;  /* 0x00000002ff02723e */ /* 0x000fc400030006ff */
[----:B------:R-:W-:-:S07]  /*620c0*/  F2FP.F16.E4M3.UNPACK_B R3, R3.H1 ;  /* 0x00000003ff03723e */ /* 0x000fce00030006ff */
[----:B---3--:R-:W-:Y:S06]  /*620d0*/  HMMA.16816.F32 R24, R16, R2, R24 ;  /* 0x000000021018723c */ /* 0x008fec0000001818 */
[----:B------:R-:W-:Y:S01]  /*620e0*/  STL [R1+0x2a00], R3 ;  /* 0x002a000301007387 */ /* 0x000fe20000100800 */
[----:B------:R-:W-:-:S15]  /*620f0*/  IMAD R14, R14, 0x100, R21 ;  /* 0x000001000e0e7824 */ /* 0x000fde00078e0215 */
[----:B------:R-:W-:-:S01]  /*62100*/  NOP ;  /* 0x0000000000007918 */ /* 0x000fc20000000000 */
[----:B------:R0:W-:Y:S04]  /*62110*/  STL.64 [R1+0x570], R24 ;  /* 0x0005701801007387 */ /* 0x0001e80000100a00 */
[----:B------:R1:W-:Y:S04]  /*62120*/  STL.64 [R1+0x578], R26 ;  /* 0x0005781a01007387 */ /* 0x0003e80000100a00 */
[----:B0-----:R-:W3:Y:S01]  /*62130*/  LDL.LU R24, [R1+0x300] ;  /* 0x0003000001187983 */ /* 0x001ee20000300800 */
[----:B----4-:R-:W-:Y:S02]  /*62140*/  F2FP.F16.E4M3.UNPACK_B R4, R5.H1 ;  /* 0x00000005ff04723e */ /* 0x010fe400030006ff */
[----:B--2---:R-:W-:-:S07]  /*62150*/  F2FP.F16.E4M3.UNPACK_B R5, R6.H1 ;  /* 0x00000006ff05723e */ /* 0x004fce00030006ff */
[----:B------:R-:W-:-:S15]  /*62160*/  HMMA.16816.F32 R8, R16, R4, R8 ;  /* 0x000000041008723c */ /* 0x000fde0000001808 */
[----:B------:R-:W-:-:S08]  /*62170*/  NOP ;  /* 0x0000000000007918 */ /* 0x000fd00000000000 */
[----:B------:R-:W-:Y:S04]  /*62180*/  STL.64 [R1+0x760], R8 ;  /* 0x0007600801007387 */ /* 0x000fe80000100a00 */
[----:B------:R-:W-:Y:S04]  /*62190*/  STL.64 [R1+0x768], R10 ;  /* 0x0007680a01007387 */ /* 0x000fe80000100a00 */
[----:B------:R-:W3:Y:S04]  /*621a0*/  LDL.LU R25, [R1+0x304] ;  /* 0x0003040001197983 */ /* 0x000ee80000300800 */
[----:B-1----:R-:W2:Y:S04]  /*621b0*/  LDL.LU R26, [R1+0x308] ;  /* 0x00030800011a7983 */ /* 0x002ea80000300800 */
[----:B------:R-:W2:Y:S04]  /*621c0*/  LDL.LU R27, [R1+0x30c] ;  /* 0x00030c00011b7983 */ /* 0x000ea80000300800 */
[----:B------:R-:W4:Y:S04]  /*621d0*/  LDL.LU R21, [R1+0x6c8] ;  /* 0x0006c80001157983 */ /* 0x000f280000300800 */
[----:B------:R-:W-:Y:S01]  /*621e0*/  STL.64 [R1+0x29f8], R22 ;  /* 0x0029f81601007387 */ /* 0x000fe20000100a00 */
[----:B------:R-:W-:Y:S01]  /*621f0*/  IMAD R13, R13, 0x100, R20 ;  /* 0x000001000d0d7824 */ /* 0x000fe200078e0214 */
[----:B------:R-:W-:Y:S01]  /*62200*/  F2FP.F16.E4M3.UNPACK_B R6, R15.H1 ;  /* 0x0000000fff06723e */ /* 0x000fe200030006ff */
[----:B------:R-:W-:Y:S01]  /*62210*/  IMAD R12, R12, 0x100, R7 ;  /* 0x000001000c0c7824 */ /* 0x000fe200078e0207 */
[----:B------:R-:W-:Y:S01]  /*62220*/  F2FP.F16.E4M3.UNPACK_B R7, R0.H1 ;  /* 0x00000000ff07723e */ /* 0x000fe200030006ff */
[----:B----4-:R0:W-:Y:S04]  /*62230*/  STL [R1+0x29f0], R21 ;  /* 0x0029f01501007387 */ /* 0x0101e80000100800 */
[----:B------:R-:W4:Y:S04]  /*62240*/  LDL.LU R20, [R1+0x420] ;  /* 0x0004200001147983 */ /* 0x000f280000300800 */
[----:B0-----:R-:W4:Y:S04]  /*62250*/  LDL.LU R21, [R1+0x424] ;  /* 0x0004240001157983 */ /* 0x001f280000300800 */
        /* <DEDUP_REMOVED lines=27> */
[----:B----4-:R-:W-:-:S02]  /*62410*/  F2FP.F16.E4M3.UNPACK_B R8, R8.H1 ;  /* 0x00000008ff08723e */ /* 0x010fc400030006ff */
[----:B------:R-:W-:Y:S01]  /*62420*/  F2FP.F16.E4M3.UNPACK_B R9, R9.H1 ;  /* 0x00000009ff09723e */ /* 0x000fe200030006ff */
[----:B---3--:R-:W-:Y:S04]  /*62430*/  STL.64 [R1+0x29e8], R26 ;  /* 0x0029e81a01007387 */ /* 0x008fe80000100a00 */
[----:B--2---:R0:W-:Y:S04]  /*62440*/  STL.64 [R1+0x29e0], R24 ;  /* 0x0029e01801007387 */ /* 0x0041e80000100a00 */
[----:B0-----:R-:W2:Y:S04]  /*62450*/  LDL.LU R24, [R1+0x460] ;  /* 0x0004600001187983 */ /* 0x001ea80000300800 */
[----:B------:R-:W2:Y:S04]  /*62460*/  LDL.LU R25, [R1+0x464] ;  /* 0x0004640001197983 */ /* 0x000ea80000300800 */
[----:B------:R-:W2:Y:S04]  /*62470*/  LDL.LU R26, [R1+0x468] ;  /* 0x00046800011a7983 */ /* 0x000ea80000300800 */
[----:B------:R-:W2:Y:S01]  /*62480*/  LDL.LU R27, [R1+0x46c] ;  /* 0x00046c00011b7983 */ /* 0x000ea20000300800 */
[----:B------:R-:W-:Y:S03]  /*62490*/  HMMA.16816.F32 R20, R16, R6, R20 ;  /* 0x000000061014723c */ /* 0x000fe60000001814 */
[----:B------:R-:W3:Y:S01]  /*624a0*/  LDL.64 R28, [R1+0x18] ;  /* 0x00001800011c7983 */ /* 0x000ee20000100a00 */
[----:B------:R-:W-:-:S03]  /*624b0*/  IMAD R15, R15, 0x100, R3 ;  /* 0x000001000f0f7824 */ /* 0x000fc600078e0203 */
[----:B------:R-:W4:-:S15]  /*624c0*/  LDL.LU R3, [R1+0x2a00] ;  /* 0x002a000001037983 */ /* 0x000f1e0000300800 */
[----:B------:R-:W-:-:S01]  /*624d0*/  NOP ;  /* 0x0000000000007918 */ /* 0x000fc20000000000 */
[----:B------:R-:W-:Y:S04]  /*624e0*/  STL.64 [R1+0x770], R20 ;  /* 0x0007701401007387 */ /* 0x000fe80000100a00 */
[----:B------:R0:W-:Y:S04]  /*624f0*/  STL.64 [R1+0x778], R22 ;  /* 0x0007781601007387 */ /* 0x0001e80000100a00 */
[----:B0-----:R-:W3:Y:S04]  /*62500*/  LDL.LU.64 R22, [R1+0x29f8] ;  /* 0x0029f80001167983 */ /* 0x001ee80000300a00 */
[----:B------:R-:W4:Y:S04]  /*62510*/  LDL.LU R21, [R1+0x29f0] ;  /* 0x0029f00001157983 */ /* 0x000f280000300800 */
[----:B------:R-:W-:Y:S04]  /*62520*/  STL [R1+0x291c], R6 ;  /* 0x00291c0601007387 */ /* 0x000fe80000100800 */
[----:B------:R0:W-:Y:S04]  /*62530*/  STL [R1+0x2918], R7 ;  /* 0x0029180701007387 */ /* 0x0001e80000100800 */
[----:B0-----:R-:W3:Y:S01]  /*62540*/  LDL.64 R6, [R1+0x20] ;  /* 0x0000200001067983 */ /* 0x001ee20000100a00 */
        /* <DEDUP_REMOVED lines=24> */
[----:B------:R-:W2:-:S15]  /*626d0*/  LDL.LU.64 R24, [R1+0x29c0] ;  /* 0x0029c00001187983 */ /* 0x000e9e0000300a00 */
[----:B------:R-:W-:-:S01]  /*626e0*/  NOP ;  /* 0x0000000000007918 */ /* 0x000fc20000000000 */
[----:B------:R-:W-:Y:S04]  /*626f0*/  STL.64 [R1+0x560], R16 ;  /* 0x0005601001007387 */ /* 0x000fe80000100a00 */
[----:B------:R0:W-:Y:S04]  /*62700*/  STL.64 [R1+0x568], R18 ;  /* 0x0005681201007387 */ /* 0x0001e80000100a00 */
[----:B0-----:R-:W2:Y:S01]  /*62710*/  LDL.64 R18, [R1+0x28] ;  /* 0x0000280001127983 */ /* 0x001ea20000100a00 */
[----:B------:R-:W-:Y:S02]  /*62720*/  F2FP.F16.E4M3.UNPACK_B R12, R12 ;  /* 0x0000000cff0c723e */ /* 0x000fe400020006ff */
[----:B------:R-:W-:-:S02]  /*62730*/  F2FP.F16.E4M3.UNPACK_B R13, R13 ;  /* 0x0000000dff0d723e */ /* 0x000fc400020006ff */
[----:B------:R-:W-:Y:S02]  /*62740*/  F2FP.F16.E4M3.UNPACK_B R14, R14 ;  /* 0x0000000eff0e723e */ /* 0x000fe400020006ff */
[----:B------:R-:W-:Y:S01]  /*62750*/  F2FP.F16.E4M3.UNPACK_B R15, R15 ;  /* 0x0000000fff0f723e */ /* 0x000fe200020006ff */
[----:B------:R-:W-:Y:S04]  /*62760*/  STL [R1+0x28d8], R20 ;  /* 0x0028d81401007387 */ /* 0x000fe80000100800 */
[----:B------:R-:W-:Y:S02]  /*62770*/  STL [R1+0x28d4], R21 ;  /* 0x0028d41501007387 */ /* 0x000fe40000100800 */
[----:B--2---:R-:W-:-:S15]  /*62780*/  HMMA.16816.F32 R24, R12, R18, R24 ;  /* 0x000000120c18723c */ /* 0x004fde0000001818 */
[----:B------:R-:W-:-:S08]  /*62790*/  NOP ;  /* 0x0000000000007918 */ /* 0x000fd00000000000 */
[----:B------:R-:W-:Y:S04]  /*627a0*/  STL.64 [R1+0x550], R24 ;  /* 0x0005501801007387 */ /* 0x000fe80000100a00 */
[----:B------:R0:W-:Y:S04]  /*627b0*/  STL.64 [R1+0x558], R26 ;  /* 0x0005581a01007387 */ /* 0x0001e80000100a00 */
[----:B0-----:R-:W2:Y:S04]  /*627c0*/  LDL.LU.64 R26, [R1+0x29b8] ;  /* 0x0029b800011a7983 */ /* 0x001ea80000300a00 */
[----:B------:R-:W2:Y:S01]  /*627d0*/  LDL.LU.64 R24, [R1+0x29b0] ;  /* 0x0029b00001187983 */ /* 0x000ea20000300a00 */
[----:B---3--:R-:W-:Y:S01]  /*627e0*/  HMMA.16816.F32 R8, R12, R6, R8 ;  /* 0x000000060c08723c */ /* 0x008fe20000001808 */
[----:B------:R-:W-:-:S05]  /*627f0*/  IMAD.MOV.U32 R0, RZ, RZ, R19 ;  /* 0x000000ffff007224 */ /* 0x000fca00078e0013 */
[----:B------:R-:W-:Y:S02]  /*62800*/  IMAD.MOV.U32 R21, RZ, RZ, R7 ;  /* 0x000000ffff157224 */ /* 0x000fe400078e0007 */
[----:B------:R-:W-:Y:S01]  /*62810*/  IMAD.MOV.U32 R20, RZ, RZ, R6 ;  /* 0x000000ffff147224 */ /* 0x000fe200078e0006 */
[----:B------:R-:W-:-:S14]  /*62820*/  STL [R1+0x28dc], R0 ;  /* 0x0028dc0001007387 */ /* 0x000fdc0000100800 */
[----:B------:R0:W-:Y:S04]  /*62830*/  STL.64 [R1+0x540], R8 ;  /* 0x0005400801007387 */ /* 0x0001e80000100a00 */
[----:B------:R1:W-:Y:S04]  /*62840*/  STL.64 [R1+0x548], R10 ;  /* 0x0005480a01007387 */ /* 0x0003e80000100a00 */
[----:B------:R-:W-:Y:S04]  /*62850*/  STL [R1+0x28e4], R21 ;  /* 0x0028e41501007387 */ /* 0x000fe80000100800 */
[----:B------:R-:W-:Y:S04]  /*62860*/  STL [R1+0x28e0], R20 ;  /* 0x0028e01401007387 */ /* 0x000fe80000100800 */
[----:B------:R-:W-:Y:S04]  /*62870*/  STL.64 [R1+0x29a8], R22 ;  /* 0x0029a81601007387 */ /* 0x000fe80000100a00 */
[----:B0-----:R-:W3:Y:S01]  /*62880*/  LDL.LU R8, [R1+0x220] ;  /* 0x0002200001087983 */ /* 0x001ee20000300800 */
[----:B--2---:R-:W-:-:S15]  /*62890*/  HMMA.16816.F32 R16, R12, R28, R24 ;  /* 0x0000001c0c10723c */ /* 0x004fde0000001818 */
[----:B------:R-:W-:-:S08]  /*628a0*/  NOP ;  /* 0x0000000000007918 */ /* 0x000fd00000000000 */
[----:B------:R-:W-:Y:S04]  /*628b0*/  STL.64 [R1+0x530], R16 ;  /* 0x0005301001007387 */ /* 0x000fe80000100a00 */
[----:B------:R-:W-:Y:S04]  /*628c0*/  STL.64 [R1+0x538], R18 ;  /* 0x0005381201007387 */ /* 0x000fe80000100a00 */
[----:B------:R-:W3:Y:S04]  /*628d0*/  LDL.LU R9, [R1+0x224] ;  /* 0x0002240001097983 */ /* 0x000ee80000300800 */
[----:B-1----:R-:W2:Y:S04]  /*628e0*/  LDL.LU R10, [R1+0x228] ;  /* 0x00022800010a7983 */ /* 0x002ea80000300800 */
        /* <DEDUP_REMOVED lines=25> */
[----:B------:R-:W3:Y:S04]  /*62a80*/  LDL.LU R22, [R1+0x2f8] ;  /* 0x0002f80001167983 */ /* 0x000ee80000300800 */
[----:B------:R-:W3:Y:S04]  /*62a90*/  LDL.LU R23, [R1+0x2fc] ;  /* 0x0002fc0001177983 */ /* 0x000ee80000300800 */
[----:B------:R-:W3:Y:S01]  /*62aa0*/  LDL.64 R18, [R1+0x10] ;  /* 0x0000100001127983 */ /* 0x000ee20000100a00 */
[----:B------:R-:W-:-:S03]  /*62ab0*/  IMAD.MOV.U32 R0, RZ, RZ, R29 ;  /* 0x000000ffff007224 */ /* 0x000fc600078e001d */
[----:B----4-:R-:W-:Y:S04]  /*62ac0*/  STL.64 [R1+0x29a0], R26 ;  /* 0x0029a01a01007387 */ /* 0x010fe80000100a00 */
[----:B--2---:R0:W-:Y:S04]  /*62ad0*/  STL.64 [R1+0x2998], R24 ;  /* 0x0029981801007387 */ /* 0x0041e80000100a00 */
[----:B0-----:R-:W2:Y:S04]  /*62ae0*/  LDL.LU R24, [R1+0x2e0] ;  /* 0x0002e00001187983 */ /* 0x001ea80000300800 */
[----:B------:R-:W2:Y:S04]  /*62af0*/  LDL.LU R25, [R1+0x2e4] ;  /* 0x0002e40001197983 */ /* 0x000ea80000300800 */
[----:B------:R-:W2:Y:S04]  /*62b00*/  LDL.LU R26, [R1+0x2e8] ;  /* 0x0002e800011a7983 */ /* 0x000ea80000300800 */
[----:B------:R-:W2:Y:S04]  /*62b10*/  LDL.LU R27, [R1+0x2ec] ;  /* 0x0002ec00011b7983 */ /* 0x000ea80000300800 */
[----:B------:R-:W4:Y:S04]  /*62b20*/  LDL.64 R28, [R1] ;  /* 0x00000000011c7983 */ /* 0x000f280000100a00 */
[----:B---3--:R-:W-:Y:S04]  /*62b30*/  STL.64 [R1+0x2948], R10 ;  /* 0x0029480a01007387 */ /* 0x008fe80000100a00 */
[----:B------:R0:W-:Y:S04]  /*62b40*/  STL.64 [R1+0x2940], R8 ;  /* 0x0029400801007387 */ /* 0x0001e80000100a00 */
[----:B0-----:R-:W3:Y:S04]  /*62b50*/  LDL.LU R8, [R1+0x290] ;  /* 0x0002900001087983 */ /* 0x001ee80000300800 */
[----:B------:R-:W3:Y:S04]  /*62b60*/  LDL.LU R9, [R1+0x294] ;  /* 0x0002940001097983 */ /* 0x000ee80000300800 */
[----:B------:R-:W2:Y:S04]  /*62b70*/  LDL.LU R10, [R1+0x298] ;  /* 0x00029800010a7983 */ /* 0x000ea80000300800 */
[----:B------:R-:W2:Y:S01]  /*62b80*/  LDL.LU R11, [R1+0x29c] ;  /* 0x00029c00010b7983 */ /* 0x000ea20000300800 */
[----:B------:R-:W-:Y:S03]  /*62b90*/  HMMA.16816.F32 R20, R12, R18, R20 ;  /* 0x000000120c14723c */ /* 0x000fe60000001814 */
        /* <DEDUP_REMOVED lines=16> */
[----:B------:R-:W-:Y:S04]  /*62ca0*/  STL [R1+0x28e8], R0 ;  /* 0x0028e80001007387 */ /* 0x000fe80000100800 */
[----:B------:R0:W-:Y:S04]  /*62cb0*/  STL.64 [R1+0x520], R20 ;  /* 0x0005201401007387 */ /* 0x0001e80000100a00 */
[----:B------:R1:W-:Y:S01]  /*62cc0*/  STL.64 [R1+0x528], R22 ;  /* 0x0005281601007387 */ /* 0x0003e20000100a00 */
[----:B0-----:R-:W-:-:S02]  /*62cd0*/  IMAD.MOV.U32 R20, RZ, RZ, R19 ;  /* 0x000000ffff147224 */ /* 0x001fc400078e0013 */
[----:B------:R-:W-:Y:S01]  /*62ce0*/  IMAD.MOV.U32 R21, RZ, RZ, R18 ;  /* 0x000000ffff157224 */ /* 0x000fe200078e0012 */
[----:B-1----:R-:W3:Y:S04]  /*62cf0*/  LDL.LU.64 R22, [R1+0x29a8] ;  /* 0x0029a80001167983 */ /* 0x002ee80000300a00 */
[----:B------:R-:W3:Y:S04]  /*62d00*/  LDL.LU R18, [R1+0x2390] ;  /* 0x0023900001127983 */ /* 0x000ee80000300800 */
[----:B------:R-:W3:Y:S04]  /*62d10*/  LDL.LU R19, [R1+0x2398] ;  /* 0x0023980001137983 */ /* 0x000ee80000300800 */
[----:B------:R-:W-:Y:S04]  /*62d20*/  STL [R1+0x28f0], R20 ;  /* 0x0028f01401007387 */ /* 0x000fe80000100800 */
[----:B------:R0:W-:Y:S04]  /*62d30*/  STL [R1+0x28ec], R21 ;  /* 0x0028ec1501007387 */ /* 0x0001e80000100800 */
[----:B0-----:R-:W4:Y:S02]  /*62d40*/  LDL.64 R20, [R1+0x8] ;  /* 0x0000080001147983 */ /* 0x001f240000100a00 */
[----:B----4-:R-:W-:-:S15]  /*62d50*/  HMMA.16816.F32 R24, R12, R20, R24 ;  /* 0x000000140c18723c */ /* 0x010fde0000001818 */
[----:B------:R-:W-:-:S08]  /*62d60*/  NOP ;  /* 0x0000000000007918 */ /* 0x000fd00000000000 */
[----:B------:R-:W-:Y:S04]  /*62d70*/  STL.64 [R1+0x510], R24 ;  /* 0x0005101801007387 */ /* 0x000fe80000100a00 */
[----:B------:R0:W-:Y:S04]  /*62d80*/  STL.64 [R1+0x518], R26 ;  /* 0x0005181a01007387 */ /* 0x0001e80000100a00 */
[----:B0-----:R-:W4:Y:S04]  /*62d90*/  LDL.LU.64 R26, [R1+0x29a0] ;  /* 0x0029a000011a7983 */ /* 0x001f280000300a00 */
[----:B------:R-:W4:Y:S01]  /*62da0*/  LDL.LU.64 R24, [R1+0x2998] ;  /* 0x0029980001187983 */ /* 0x000f220000300a00 */
[----:B------:R-:W-:-:S02]  /*62db0*/  IMAD.MOV.U32 R0, RZ, RZ, R21 ;  /* 0x000000ffff007224 */ /* 0x000fc400078e0015 */
[----:B------:R-:W-:Y:S02]  /*62dc0*/  IMAD.MOV.U32 R20, RZ, RZ, R28 ;  /* 0x000000ffff147224 */ /* 0x000fe400078e001c */
[----:B------:R-:W-:Y:S01]  /*62dd0*/  IMAD.MOV.U32 R21, RZ, RZ, R29 ;  /* 0x000000ffff157224 */ /* 0x000fe200078e001d */
[----:B----4-:R-:W-:-:S15]  /*62de0*/  HMMA.16816.F32 R24, R12, R28, R24 ;  /* 0x0000001c0c18723c */ /* 0x010fde0000001818 */
[----:B------:R-:W-:-:S08]  /*62df0*/  NOP ;  /* 0x0000000000007918 */ /* 0x000fd00000000000 */
[----:B------:R-:W-:Y:S04]  /*62e00*/  STL.64 [R1+0x500], R24 ;  /* 0x0005001801007387 */ /* 0x000fe80000100a00 */
[----:B------:R0:W-:Y:S04]  /*62e10*/  STL.64 [R1+0x508], R26 ;  /* 0x0005081a01007387 */ /* 0x0001e80000100a00 */
[----:B0-----:R-:W4:Y:S04]  /*62e20*/  LDL.LU.64 R26, [R1+0x2990] ;  /* 0x00299000011a7983 */ /* 0x001f280000300a00 */
[----:B------:R-:W4:Y:S04]  /*62e30*/  LDL.LU.64 R24, [R1+0x2988] ;  /* 0x0029880001187983 */ /* 0x000f280000300a00 */
[----:B------:R-:W4:Y:S02]  /*62e40*/  LDL.LU.64 R28, [R1+0x2980] ;  /* 0x00298000011c7983 */ /* 0x000f240000300a00 */
[----:B----4-:R-:W-:-:S15]  /*62e50*/  HMMA.16816.F32 R24, R12, R28, R24 ;  /* 0x0000001c0c18723c */ /* 0x010fde0000001818 */
[----:B------:R-:W-:-:S08]  /*62e60*/  NOP ;  /* 0x0000000000007918 */ /* 0x000fd00000000000 */
[----:B------:R-:W-:Y:S04]  /*62e70*/  STL.64 [R1+0x4f0], R24 ;  /* 0x0004f01801007387 */ /* 0x000fe80000100a00 */
[----:B------:R0:W-:Y:S04]  /*62e80*/  STL.64 [R1+0x4f8], R26 ;  /* 0x0004f81a01007387 */ /* 0x0001e80000100a00 */
[----:B0-----:R-:W2:Y:S04]  /*62e90*/  LDL.LU.64 R26, [R1+0x2978] ;  /* 0x00297800011a7983 */ /* 0x001ea80000300a00 */
[----:B------:R-:W4:Y:S01]  /*62ea0*/  LDL.LU.64 R24, [R1+0x2970] ;  /* 0x0029700001187983 */ /* 0x000f220000300a00 */
        /* <DEDUP_REMOVED lines=14> */
[----:B0-----:R-:W2:Y:S04]  /*62f90*/  LDL.LU R24, [R1+0x250] ;  /* 0x0002500001187983 */ /* 0x001ea80000300800 */
[----:B------:R-:W2:Y:S04]  /*62fa0*/  LDL.LU R25, [R1+0x254] ;  /* 0x0002540001197983 */ /* 0x000ea80000300800 */
[----:B------:R-:W4:Y:S04]  /*62fb0*/  LDL.LU R26, [R1+0x258] ;  /* 0x00025800011a7983 */ /* 0x000f280000300800 */
[----:B------:R-:W4:Y:S01]  /*62fc0*/  LDL.LU R27, [R1+0x25c] ;  /* 0x00025c00011b7983 */ /* 0x000f220000300800 */
[C---:B---3--:R-:W-:Y:S03]  /*62fd0*/  HMMA.16816.F32 R8, R12.reuse, R22, R8 ;  /* 0x000000160c08723c */ /* 0x048fe60000001808 */
        /* <DEDUP_REMOVED lines=16> */
[----:B------:R-:W-:-:S02]  /*630e0*/  IMAD R16, R16, 0x100, R6 ;  /* 0x0000010010107824 */ /* 0x000fc400078e0206 */
[----:B------:R-:W-:Y:S01]  /*630f0*/  IMAD R17, R17, 0x100, R7 ;  /* 0x0000010011117824 */ /* 0x000fe200078e0207 */
[----:B---3--:R-:W-:-:S15]  /*63100*/  HMMA.16816.F32 R8, R12, R4, R8 ;  /* 0x000000040c08723c */ /* 0x008fde0000001808 */
        /* <DEDUP_REMOVED lines=13> */
[----:B------:R0:W-:Y:S04]  /*631e0*/  STL [R1+0x27bc], R6 ;  /* 0x0027bc0601007387 */ /* 0x0001e80000100800 */
[----:B0-----:R-:W4:Y:S04]  /*631f0*/  LDL.LU R6, [R1+0x239c] ;  /* 0x00239c0001067983 */ /* 0x001f280000300800 */
[----:B------:R0:W-:Y:S04]  /*63200*/  STL [R1+0x27b8], R7 ;  /* 0x0027b80701007387 */ /* 0x0001e80000100800 */
[----:B0-----:R-:W3:Y:S01]  /*63210*/  LDL.LU R7, [R1+0x2394] ;  /* 0x0023940001077983 */ /* 0x001ee20000300800 */
[----:B--2---:R-:W-:-:S15]  /*63220*/  HMMA.16816.F32 R24, R12, R8, R24 ;  /* 0x000000080c18723c */ /* 0x004fde0000001818 */
[----:B------:R-:W-:-:S08]  /*63230*/  NOP ;  /* 0x0000000000007918 */ /* 0x000fd00000000000 */
[----:B------:R-:W-:Y:S04]  /*63240*/  STL.64 [R1+0x620], R24 ;  /* 0x0006201801007387 */ /* 0x000fe80000100a00 */
[----:B------:R0:W-:Y:S04]  /*63250*/  STL.64 [R1+0x628], R26 ;  /* 0x0006281a01007387 */ /* 0x0001e80000100a00 */
[----:B0-----:R-:W2:Y:S04]  /*63260*/  LDL.LU.64 R26, [R1+0x2900] ;  /* 0x00290000011a7983 */ /* 0x001ea80000300a00 */
[----:B------:R-:W2:Y:S01]  /*63270*/  LDL.LU.64 R24, [R1+0x28f8] ;  /* 0x0028f80001187983 */ /* 0x000ea20000300a00 */
[----:B---3--:R-:W-:-:S02]  /*63280*/  IMAD R18, R18, 0x100, R7 ;  /* 0x0000010012127824 */ /* 0x008fc400078e0207 */
[----:B----4-:R-:W-:Y:S01]  /*63290*/  IMAD R19, R19, 0x100, R6 ;  /* 0x0000010013137824 */ /* 0x010fe200078e0206 */
[----:B------:R-:W-:Y:S02]  /*632a0*/  F2FP.F16.E4M3.UNPACK_B R16, R16 ;  /* 0x00000010ff10723e */ /* 0x000fe400020006ff */
[----:B------:R-:W-:Y:S02]  /*632b0*/  F2FP.F16.E4M3.UNPACK_B R17, R17 ;  /* 0x00000011ff11723e */ /* 0x000fe400020006ff */
[----:B------:R-:W-:Y:S02]  /*632c0*/  F2FP.F16.E4M3.UNPACK_B R18, R18 ;  /* 0x00000012ff12723e */ /* 0x000fe400020006ff */
[----:B------:R-:W-:-:S05]  /*632d0*/  F2FP.F16.E4M3.UNPACK_B R19, R19 ;  /* 0x00000013ff13723e */ /* 0x000fca00020006ff */
[----:B------:R-:W-:Y:S04]  /*632e0*/  STL.64 [R1+0x28c0], R18 ;  /* 0x0028c01201007387 */ /* 0x000fe80000100a00 */
[----:B------:R2:W-:Y:S04]  /*632f0*/  STL.64 [R1+0x28b8], R16 ;  /* 0x0028b81001007387 */ /* 0x0005e80000100a00 */
[----:B------:R-:W-:Y:S04]  /*63300*/  STL.64 [R1+0x27b0], R10 ;  /* 0x0027b00a01007387 */ /* 0x000fe80000100a00 */
[----:B------:R0:W-:Y:S01]  /*63310*/  STL.64 [R1+0x27a8], R8 ;  /* 0x0027a80801007387 */ /* 0x0001e20000100a00 */
        /* <DEDUP_REMOVED lines=29> */
[----:B----4-:R-:W-:Y:S04]  /*634f0*/  STL.64 [R1+0x2820], R24 ;  /* 0x0028201801007387 */ /* 0x010fe80000100a00 */
[----:B------:R-:W-:Y:S04]  /*63500*/  STL.64 [R1+0x2840], R26 ;  /* 0x0028401a01007387 */ /* 0x000fe80000100a00 */
[----:B---3--:R-:W-:Y:S04]  /*63510*/  STL.64 [R1+0x27e8], R10 ;  /* 0x0027e80a01007387 */ /* 0x008fe80000100a00 */
[----:B------:R0:W-:Y:S04]  /*63520*/  STL.64 [R1+0x27e0], R8 ;  /* 0x0027e00801007387 */ /* 0x0001e80000100a00 */
[----:B0-----:R-:W3:Y:S04]  /*63530*/  LDL.LU R8, [R1+0x170] ;  /* 0x0001700001087983 */ /* 0x001ee80000300800 */
[----:B------:R-:W3:Y:S04]  /*63540*/  LDL.LU R9, [R1+0x174] ;  /* 0x0001740001097983 */ /* 0x000ee80000300800 */
[----:B------:R-:W4:Y:S04]  /*63550*/  LDL.LU R10, [R1+0x178] ;  /* 0x00017800010a7983 */ /* 0x000f280000300800 */
[----:B------:R-:W4:Y:S04]  /*63560*/  LDL.LU R11, [R1+0x17c] ;  /* 0x00017c00010b7983 */ /* 0x000f280000300800 */
[----:B------:R-:W3:Y:S01]  /*63570*/  LDL R24, [R1+0x8] ;  /* 0x0000080001187983 */ /* 0x000ee20000100800 */
[----:B------:R-:W-:-:S03]  /*63580*/  IMAD.MOV.U32 R25, RZ, RZ, R0 ;  /* 0x000000ffff197224 */ /* 0x000fc600078e0000 */
[----:B------:R-:W4:Y:S01]  /*63590*/  LDL.LU R0, [R1+0x28e8] ;  /* 0x0028e80001007983 */ /* 0x000f220000300800 */
[----:B--2---:R-:W-:Y:S02]  /*635a0*/  IMAD.MOV.U32 R27, RZ, RZ, R20 ;  /* 0x000000ffff1b7224 */ /* 0x004fe400078e0014 */
[----:B------:R-:W-:Y:S02]  /*635b0*/  IMAD.MOV.U32 R26, RZ, RZ, R21 ;  /* 0x000000ffff1a7224 */ /* 0x000fe400078e0015 */
[----:B------:R-:W2:Y:S04]  /*635c0*/  LDL.LU R21, [R1+0x28e4] ;  /* 0x0028e40001157983 */ /* 0x000ea80000300800 */
[----:B------:R-:W2:Y:S04]  /*635d0*/  LDL.LU R20, [R1+0x28e0] ;  /* 0x0028e00001147983 */ /* 0x000ea80000300800 */
[----:B---3--:R-:W-:Y:S04]  /*635e0*/  STL.64 [R1+0x2858], R24 ;  /* 0x0028581801007387 */ /* 0x008fe80000100a00 */
[----:B------:R-:W-:Y:S04]  /*635f0*/  STL.64 [R1+0x2870], R26 ;  /* 0x0028701a01007387 */ /* 0x000fe80000100a00 */
[----:B----4-:R-:W-:Y:S04]  /*63600*/  STL.64 [R1+0x27f8], R10 ;  /* 0x0027f80a01007387 */ /* 0x010fe80000100a00 */
[----:B------:R0:W-:Y:S04]  /*63610*/  STL.64 [R1+0x27f0], R8 ;  /* 0x0027f00801007387 */ /* 0x0001e80000100a00 */
[----:B0-----:R-:W3:Y:S04]  /*63620*/  LDL.LU R8, [R1+0x180] ;  /* 0x0001800001087983 */ /* 0x001ee80000300800 */
[----:B------:R-:W3:Y:S04]  /*63630*/  LDL.LU R9, [R1+0x184] ;  /* 0x0001840001097983 */ /* 0x000ee80000300800 */
[----:B------:R-:W4:Y:S04]  /*63640*/  LDL.LU R10, [R1+0x188] ;  /* 0x00018800010a7983 */ /* 0x000f280000300800 */
[----:B------:R-:W4:Y:S04]  /*63650*/  LDL.LU R11, [R1+0x18c] ;  /* 0x00018c00010b7983 */ /* 0x000f280000300800 */
[----:B------:R-:W2:Y:S01]  /*63660*/  LDL R24, [R1+0x18] ;  /* 0x0000180001187983 */ /* 0x000ea20000100800 */
[----:B------:R-:W-:-:S03]  /*63670*/  IMAD.MOV.U32 R25, RZ, RZ, R0 ;  /* 0x000000ffff197224 */ /* 0x000fc600078e0000 */
[----:B------:R-:W3:Y:S04]  /*63680*/  LDL.LU R0, [R1+0x28dc] ;  /* 0x0028dc0001007983 */ /* 0x000ee80000300800 */
[----:B--2---:R-:W-:Y:S04]  /*63690*/  STL.64 [R1+0x2888], R24 ;  /* 0x0028881801007387 */ /* 0x004fe80000100a00 */
[----:B----4-:R-:W-:Y:S04]  /*636a0*/  STL.64 [R1+0x2808], R10 ;  /* 0x0028080a01007387 */ /* 0x010fe80000100a00 */
[----:B---3--:R0:W-:Y:S04]  /*636b0*/  STL.64 [R1+0x2800], R8 ;  /* 0x0028000801007387 */ /* 0x0081e80000100a00 */
[----:B0-----:R-:W2:Y:S04]  /*636c0*/  LDL.LU R8, [R1+0x190] ;  /* 0x0001900001087983 */ /* 0x001ea80000300800 */
[----:B------:R-:W2:Y:S04]  /*636d0*/  LDL.LU R9, [R1+0x194] ;  /* 0x0001940001097983 */ /* 0x000ea80000300800 */
[----:B------:R-:W3:Y:S04]  /*636e0*/  LDL.LU R10, [R1+0x198] ;  /* 0x00019800010a7983 */ /* 0x000ee80000300800 */
[----:B------:R-:W3:Y:S01]  /*636f0*/  LDL.LU R11, [R1+0x19c] ;  /* 0x00019c00010b7983 */ /* 0x000ee20000300800 */
[----:B------:R-:W-:-:S02]  /*63700*/  IMAD.MOV.U32 R26, RZ, RZ, R20 ;  /* 0x000000ffff1a7224 */ /* 0x000fc400078e0014 */
[----:B------:R-:W-:Y:S01]  /*63710*/  IMAD.MOV.U32 R27, RZ, RZ, R21 ;  /* 0x000000ffff1b7224 */ /* 0x000fe200078e0015 */
[----:B------:R-:W4:Y:S04]  /*63720*/  LDL.LU R20, [R1+0x28d8] ;  /* 0x0028d80001147983 */ /* 0x000f280000300800 */
[----:B------:R-:W4:Y:S04]  /*63730*/  LDL.LU R21, [R1+0x28d4] ;  /* 0x0028d40001157983 */ /* 0x000f280000300800 */
[----:B------:R-:W4:Y:S01]  /*63740*/  LDL R24, [R1+0x28] ;  /* 0x0000280001187983 */ /* 0x000f220000100800 */
[----:B------:R-:W-:-:S03]  /*63750*/  IMAD.MOV.U32 R25, RZ, RZ, R0 ;  /* 0x000000ffff197224 */ /* 0x000fc600078e0000 */
[----:B------:R-:W4:Y:S04]  /*63760*/  LDL.LU R0, [R1+0x28d0] ;  /* 0x0028d00001007983 */ /* 0x000f280000300800 */
[----:B------:R-:W-:Y:S04]  /*63770*/  STL.64 [R1+0x28a0], R26 ;  /* 0x0028a01a01007387 */ /* 0x000fe80000100a00 */
        /* <DEDUP_REMOVED lines=10> */
[----:B---3--:R-:W-:Y:S04]  /*63820*/  STL.64 [R1+0x2850], R10 ;  /* 0x0028500a01007387 */ /* 0x008fe80000100a00 */
[----:B--2---:R0:W-:Y:S04]  /*63830*/  STL.64 [R1+0x2848], R8 ;  /* 0x0028480801007387 */ /* 0x0041e80000100a00 */
[----:B0-----:R-:W2:Y:S04]  /*63840*/  LDL.LU R8, [R1+0x1c0] ;  /* 0x0001c00001087983 */ /* 0x001ea80000300800 */
[----:B------:R-:W2:Y:S04]  /*63850*/  LDL.LU R9, [R1+0x1c4] ;  /* 0x0001c40001097983 */ /* 0x000ea80000300800 */
[----:B------:R-:W3:Y:S01]  /*63860*/  LDL.LU R10, [R1+0x1c8] ;  /* 0x0001c800010a7983 */ /* 0x000ee20000300800 */
[----:B----4-:R-:W-:-:S03]  /*63870*/  IMAD.MOV.U32 R11, RZ, RZ, R0 ;  /* 0x000000ffff0b7224 */ /* 0x010fc600078e0000 */
        /* <DEDUP_REMOVED lines=19> */
[----:B------:R-:W3:Y:S01]  /*639b0*/  LDL.LU R11, [R1+0x1fc] ;  /* 0x0001fc00010b7983 */ /* 0x000ee20000300800 */
[----:B------:R-:W-:Y:S03]  /*639c0*/  HMMA.16816.F32 R12, R12, R20, R16 ;  /* 0x000000140c0c723c */ /* 0x000fe60000001810 */
[----:B---3--:R-:W-:Y:S04]  /*639d0*/  STL.64 [R1+0x28b0], R10 ;  /* 0x0028b00a01007387 */ /* 0x008fe80000100a00 */
[----:B--2---:R0:W-:Y:S04]  /*639e0*/  STL.64 [R1+0x28a8], R8 ;  /* 0x0028a80801007387 */ /* 0x0041e80000100a00 */
[----:B0-----:R-:W2:Y:S04]  /*639f0*/  LDL.LU R8, [R1+0x200] ;  /* 0x0002000001087983 */ /* 0x001ea80000300800 */
[----:B------:R-:W2:Y:S04]  /*63a00*/  LDL.LU R9, [R1+0x204] ;  /* 0x0002040001097983 */ /* 0x000ea80000300800 */
[----:B------:R-:W2:Y:S04]  /*63a10*/  LDL.LU R10, [R1+0x208] ;  /* 0x00020800010a7983 */ /* 0x000ea80000300800 */
[----:B------:R-:W3:Y:S04]  /*63a20*/  LDL.LU R6, [R1+0x23a4] ;  /* 0x0023a40001067983 */ /* 0x000ee80000300800 */
[----:B------:R-:W3:Y:S04]  /*63a30*/  LDL.LU R7, [R1+0x23ac] ;  /* 0x0023ac0001077983 */ /* 0x000ee80000300800 */
[----:B------:R-:W2:Y:S04]  /*63a40*/  LDL.LU.64 R18, [R1+0x28c0] ;  /* 0x0028c00001127983 */ /* 0x000ea80000300a00 */
[----:B------:R-:W2:Y:S01]  /*63a50*/  LDL.LU.64 R16, [R1+0x28b8] ;  /* 0x0028b80001107983 */ /* 0x000ea20000300a00 */
[----:B----4-:R-:W-:-:S03]  /*63a60*/  IMAD.MOV.U32 R11, RZ, RZ, R0 ;  /* 0x000000ffff0b7224 */ /* 0x010fc600078e0000 */
[----:B------:R0:W-:Y:S04]  /*63a70*/  STL.64 [R1+0x490], R12 ;  /* 0x0004900c01007387 */ /* 0x0001e80000100a00 */
[----:B------:R-:W-:Y:S04]  /*63a80*/  STL.64 [R1+0x498], R14 ;  /* 0x0004980e01007387 */ /* 0x000fe80000100a00 */
[----:B0-----:R-:W3:Y:S04]  /*63a90*/  LDL.LU R12, [R1+0x23a0] ;  /* 0x0023a000010c7983 */ /* 0x001ee80000300800 */
[----:B------:R-:W4:Y:S01]  /*63aa0*/  LDL.LU R13, [R1+0x23a8] ;  /* 0x0023a800010d7983 */ /* 0x000f220000300800 */
[----:B--2---:R-:W-:Y:S03]  /*63ab0*/  HMMA.16816.F32 R24, R16, R24, R8 ;  /* 0x000000181018723c */ /* 0x004fe60000001808 */
[----:B------:R-:W2:Y:S04]  /*63ac0*/  LDL.LU.64 R10, [R1+0x28b0] ;  /* 0x0028b000010a7983 */ /* 0x000ea80000300a00 */
[----:B------:R-:W2:-:S15]  /*63ad0*/  LDL.LU.64 R8, [R1+0x28a8] ;  /* 0x0028a80001087983 */ /* 0x000e9e0000300a00 */
[----:B------:R-:W-:-:S01]  /*63ae0*/  NOP ;  /* 0x0000000000007918 */ /* 0x000fc20000000000 */
        /* <DEDUP_REMOVED lines=23> */
[----:B0-----:R-:W2:Y:S04]  /*63c60*/  LDL.LU.64 R24, [R1+0x2858] ;  /* 0x0028580001187983 */ /* 0x001ea80000300a00 */
[----:B------:R-:W4:Y:S04]  /*63c70*/  LDL.LU R0, [R1+0x23b4] ;  /* 0x0023b40001007983 */ /* 0x000f280000300800 */
[----:B------:R-:W4:Y:S04]  /*63c80*/  LDL.LU R14, [R1+0x23b0] ;  /* 0x0023b000010e7983 */ /* 0x000f280000300800 */
        /* <DEDUP_REMOVED lines=75> */
[----:B0-----:R-:W3:Y:S04]  /*64140*/  LDL.LU R4, [R1+0x230] ;  /* 0x0002300001047983 */ /* 0x001ee80000300800 */
[----:B------:R-:W3:Y:S04]  /*64150*/  LDL.LU R5, [R1+0x234] ;  /* 0x0002340001057983 */ /* 0x000ee80000300800 */
[----:B------:R-:W3:Y:S04]  /*64160*/  LDL.LU R6, [R1+0x238] ;  /* 0x0002380001067983 */ /* 0x000ee80000300800 */
[----:B------:R-:W3:Y:S01]  /*64170*/  LDL.LU R7, [R1+0x23c] ;  /* 0x00023c0001077983 */ /* 0x000ee20000300800 */
[----:B------:R-:W-:-:S03]  /*64180*/  IMAD R14, R14, 0x100, R0 ;  /* 0x000001000e0e7824 */ /* 0x000fc600078e0200 */
[----:B------:R-:W4:Y:S01]  /*64190*/  LDL.LU R0, [R1+0x27a0] ;  /* 0x0027a00001007983 */ /* 0x000f220000300800 */
[----:B--2---:R-:W-:-:S15]  /*641a0*/  HMMA.16816.F32 R24, R16, R8, R24 ;  /* 0x000000081018723c */ /* 0x004fde0000001818 */
[----:B------:R-:W-:-:S08]  /*641b0*/  NOP ;  /* 0x0000000000007918 */ /* 0x000fd00000000000 */
[----:B------:R-:W-:Y:S04]  /*641c0*/  STL.64 [R1+0x600], R24 ;  /* 0x0006001801007387 */ /* 0x000fe80000100a00 */
[----:B------:R0:W-:Y:S04]  /*641d0*/  STL.64 [R1+0x608], R26 ;  /* 0x0006081a01007387 */ /* 0x0001e80000100a00 */
[----:B0-----:R-:W2:Y:S04]  /*641e0*/  LDL.LU.64 R26, [R1+0x2798] ;  /* 0x00279800011a7983 */ /* 0x001ea80000300a00 */
[----:B------:R-:W2:Y:S01]  /*641f0*/  LDL.LU.64 R24, [R1+0x2790] ;  /* 0x0027900001187983 */ /* 0x000ea20000300a00 */
[----:B---3--:R-:W-:Y:S01]  /*64200*/  HMMA.16816.F32 R4, R16, R10, R4 ;  /* 0x0000000a1004723c */ /* 0x008fe20000001804 */
[----:B----4-:R-:W-:-:S02]  /*64210*/  IMAD R15, R0, 0x100, R15 ;  /* 0x00000100000f7824 */ /* 0x010fc400078e020f */
[----:B------:R-:W3:Y:S04]  /*64220*/  LDL.LU R0, [R1+0x1238] ;  /* 0x0012380001007983 */ /* 0x000ee80000300800 */
[----:B------:R-:W-:Y:S04]  /*64230*/  STL.64 [R1+0x2690], R10 ;  /* 0x0026900a01007387 */ /* 0x000fe80000100a00 */
[----:B------:R-:W-:-:S12]  /*64240*/  STL.64 [R1+0x2688], R8 ;  /* 0x0026880801007387 */ /* 0x000fd80000100a00 */
[----:B------:R-:W-:Y:S04]  /*64250*/  STL.64 [R1+0x5d0], R4 ;  /* 0x0005d00401007387 */ /* 0x000fe80000100a00 */
[----:B------:R2:W-:Y:S04]  /*64260*/  STL.64 [R1+0x5d8], R6 ;  /* 0x0005d80601007387 */ /* 0x0005e80000100a00 */
        /* <DEDUP_REMOVED lines=28> */
[----:B----4-:R0:W-:Y:S04]  /*64430*/  STL.64 [R1+0x2700], R10 ;  /* 0x0027000a01007387 */ /* 0x0101e80000100a00 */
[----:B0-----:R-:W4:Y:S04]  /*64440*/  LDL.LU R10, [R1] ;  /* 0x00000000010a7983 */ /* 0x001f280000300800 */
[----:B------:R-:W4:Y:S04]  /*64450*/  LDL.LU R11, [R1+0x4] ;  /* 0x00000400010b7983 */ /* 0x000f280000300800 */
[----:B--2---:R0:W-:Y:S04]  /*64460*/  STL.64 [R1+0x26f8], R8 ;  /* 0x0026f80801007387 */ /* 0x0041e80000100a00 */
[----:B----4-:R-:W-:Y:S04]  /*64470*/  STL.64 [R1+0x2718], R10 ;  /* 0x0027180a01007387 */ /* 0x010fe80000100a00 */
[----:B------:R-:W2:Y:S04]  /*64480*/  LDL.LU R24, [R1+0xc0] ;  /* 0x0000c00001187983 */ /* 0x000ea80000300800 */
[----:B------:R-:W2:Y:S04]  /*64490*/  LDL.LU R25, [R1+0xc4] ;  /* 0x0000c40001197983 */ /* 0x000ea80000300800 */
[----:B------:R-:W4:Y:S04]  /*644a0*/  LDL.LU R26, [R1+0xc8] ;  /* 0x0000c800011a7983 */ /* 0x000f280000300800 */
[----:B------:R-:W4:Y:S04]  /*644b0*/  LDL.LU R27, [R1+0xcc] ;  /* 0x0000cc00011b7983 */ /* 0x000f280000300800 */
[----:B0-----:R-:W3:Y:S04]  /*644c0*/  LDL.LU R8, [R1+0x8] ;  /* 0x0000080001087983 */ /* 0x001ee80000300800 */
[----:B------:R-:W3:Y:S04]  /*644d0*/  LDL.LU R9, [R1+0xc] ;  /* 0x00000c0001097983 */ /* 0x000ee80000300800 */
[----:B---3--:R-:W-:Y:S04]  /*644e0*/  STL.64 [R1+0x2730], R8 ;  /* 0x0027300801007387 */ /* 0x008fe80000100a00 */
        /* <DEDUP_REMOVED lines=76> */
[----:B------:R-:W4:Y:S04]  /*649b0*/  LDL.LU.64 R26, [R1+0x2788] ;  /* 0x00278800011a7983 */ /* 0x000f280000300a00 */
[----:B------:R-:W4:Y:S04]  /*649c0*/  LDL.LU.64 R24, [R1+0x2780] ;  /* 0x0027800001187983 */ /* 0x000f280000300a00 */
[----:B------:R-:W-:Y:S04]  /*649d0*/  STL.64 [R1+0x470], R8 ;  /* 0x0004700801007387 */ /* 0x000fe80000100a00 */
[----:B------:R0:W-:Y:S04]  /*649e0*/  STL.64 [R1+0x478], R10 ;  /* 0x0004780a01007387 */ /* 0x0001e80000100a00 */
[----:B0-----:R-:W4:Y:S02]  /*649f0*/  LDL.LU.64 R10, [R1+0x2778] ;  /* 0x00277800010a7983 */ /* 0x001f240000300a00 */
[----:B----4-:R-:W-:Y:S02]  /*64a00*/  HMMA.16816.F32 R8, R12, R10, R24 ;  /* 0x0000000a0c08723c */ /* 0x010fe40000001818 */
[----:B------:R-:W4:Y:S04]  /*64a10*/  LDL.LU.64 R26, [R1+0x2770] ;  /* 0x00277000011a7983 */ /* 0x000f280000300a00 */
[----:B------:R-:W4:-:S15]  /*64a20*/  LDL.LU.64 R24, [R1+0x2768] ;  /* 0x0027680001187983 */ /* 0x000f1e0000300a00 */
[----:B------:R-:W-:-:S02]  /*64a30*/  NOP ;  /* 0x0000000000007918 */ /* 0x000fc40000000000 */
[----:B------:R0:W-:Y:S04]  /*64a40*/  STL.64 [R1+0x420], R8 ;  /* 0x0004200801007387 */ /* 0x0001e80000100a00 */
        /* <DEDUP_REMOVED lines=29> */
[----:B0-----:R-:W3:Y:S04]  /*64c20*/  LDL.LU.64 R10, [R1+0x2700] ;  /* 0x00270000010a7983 */ /* 0x001ee80000300a00 */
[----:B------:R-:W3:Y:S01]  /*64c30*/  LDL.LU.64 R8, [R1+0x26f8] ;  /* 0x0026f80001087983 */ /* 0x000ee20000300a00 */
        /* <DEDUP_REMOVED lines=8> */
[C---:B---3--:R-:W-:Y:S06]  /*64cc0*/  HMMA.16816.F32 R8, R12.reuse, R26, R8 ;  /* 0x0000001a0c08723c */ /* 0x048fec0000001808 */
[C---:B----4-:R-:W-:Y:S06]  /*64cd0*/  HMMA.16816.F32 R20, R12.reuse, R24, R20 ;  /* 0x000000180c14723c */ /* 0x050fec0000001814 */
[C---:B------:R-:W-:Y:S01]  /*64ce0*/  HMMA.16816.F32 R4, R12.reuse, R2, R4 ;  /* 0x000000020c04723c */ /* 0x040fe20000001804 */
[----:B------:R-:W0:Y:S10]  /*64cf0*/  LDC R27, c[0x0][0x238] ;  /* 0x00008e00ff1b7b82 */ /* 0x000e340000000800 */
[----:B------:R-:W-:Y:S04]  /*64d00*/  STL.64 [R1+0x390], R8 ;  /* 0x0003900801007387 */ /* 0x000fe80000100a00 */
[----:B------:R1:W-:Y:S04]  /*64d10*/  STL.64 [R1+0x398], R10 ;  /* 0x0003980a01007387 */ /* 0x0003e80000100a00 */
[----:B-1----:R-:W3:Y:S04]  /*64d20*/  LDL.LU.64 R10, [R1+0x26e0] ;  /* 0x0026e000010a7983 */ /* 0x002ee80000300a00 */
[----:B------:R-:W3:Y:S04]  /*64d30*/  LDL.LU.64 R8, [R1+0x26d8] ;  /* 0x0026d80001087983 */ /* 0x000ee80000300a00 */
[----:B------:R-:W4:Y:S04]  /*64d40*/  LDL.LU R26, [R1+0x8c4] ;  /* 0x0008c400011a7983 */ /* 0x000f280000300800 */
[----:B------:R-:W-:Y:S04]  /*64d50*/  STL.64 [R1+0x380], R20 ;  /* 0x0003801401007387 */ /* 0x000fe80000100a00 */
[----:B------:R1:W-:Y:S04]  /*64d60*/  STL.64 [R1+0x388], R22 ;  /* 0x0003881601007387 */ /* 0x0003e80000100a00 */
[----:B-1----:R-:W3:Y:S04]  /*64d70*/  LDL.LU.64 R22, [R1+0x26d0] ;  /* 0x0026d00001167983 */ /* 0x002ee80000300a00 */
[----:B------:R-:W4:Y:S04]  /*64d80*/  LDL.LU.64 R20, [R1+0x26c8] ;  /* 0x0026c80001147983 */ /* 0x000f280000300a00 */
[----:B------:R-:W2:Y:S01]  /*64d90*/  LDL.LU R25, [R1+0xde4] ;  /* 0x000de40001197983 */ /* 0x000ea20000300800 */
[----:B---3--:R-:W-:Y:S01]  /*64da0*/  HMMA.16816.F32 R8, R12, R22, R8 ;  /* 0x000000160c08723c */ /* 0x008fe20000001808 */
[----:B0-----:R-:W-:-:S02]  /*64db0*/  IMAD.SHL.U32 R27, R27, 0x80, RZ ;  /* 0x000000801b1b7824 */ /* 0x001fc400078e00ff */
[----:B--2---:R-:W-:Y:S01]  /*64dc0*/  VIADD R25, R25, 0x1 ;  /* 0x0000000119197836 */ /* 0x004fe20000000000 */
[----:B------:R-:W0:-:S15]  /*64dd0*/  LDC R23, c[0x0][0x230] ;  /* 0x00008c00ff177b82 */ /* 0x000e1e0000000800 */
[----:B------:R-:W-:-:S04]  /*64de0*/  NOP ;  /* 0x0000000000007918 */ /* 0x000fc80000000000 */
[----:B------:R-:W-:Y:S04]  /*64df0*/  STL.64 [R1+0x370], R8 ;  /* 0x0003700801007387 */ /* 0x000fe80000100a00 */
[----:B------:R1:W-:Y:S04]  /*64e00*/  STL.64 [R1+0x378], R10 ;  /* 0x0003780a01007387 */ /* 0x0003e80000100a00 */
[----:B-1----:R-:W2:Y:S04]  /*64e10*/  LDL.LU.64 R10, [R1+0x26c0] ;  /* 0x0026c000010a7983 */ /* 0x002ea80000300a00 */
[----:B------:R-:W2:Y:S04]  /*64e20*/  LDL.LU.64 R8, [R1+0x26b8] ;  /* 0x0026b80001087983 */ /* 0x000ea80000300a00 */
[----:B------:R-:W-:Y:S04]  /*64e30*/  STL.64 [R1+0x360], R4 ;  /* 0x0003600401007387 */ /* 0x000fe80000100a00 */
[----:B------:R1:W-:Y:S04]  /*64e40*/  STL.64 [R1+0x368], R6 ;  /* 0x0003680601007387 */ /* 0x0003e80000100a00 */
[----:B-1----:R-:W3:Y:S04]  /*64e50*/  LDL.LU.64 R6, [R1+0x26b0] ;  /* 0x0026b00001067983 */ /* 0x002ee80000300a00 */
[----:B------:R-:W2:Y:S02]  /*64e60*/  LDL.LU.64 R4, [R1+0x26a8] ;  /* 0x0026a80001047983 */ /* 0x000ea40000300a00 */
[----:B--2---:R-:W-:-:S15]  /*64e70*/  HMMA.16816.F32 R8, R12, R4, R8 ;  /* 0x000000040c08723c */ /* 0x004fde0000001808 */
[----:B------:R-:W-:-:S08]  /*64e80*/  NOP ;  /* 0x0000000000007918 */ /* 0x000fd00000000000 */
[----:B------:R-:W-:Y:S04]  /*64e90*/  STL.64 [R1+0x350], R8 ;  /* 0x0003500801007387 */ /* 0x000fe80000100a00 */
[----:B------:R1:W-:Y:S04]  /*64ea0*/  STL.64 [R1+0x358], R10 ;  /* 0x0003580a01007387 */ /* 0x0003e80000100a00 */
[----:B-1----:R-:W3:Y:S04]  /*64eb0*/  LDL.LU.64 R10, [R1+0x26a0] ;  /* 0x0026a000010a7983 */ /* 0x002ee80000300a00 */
[----:B------:R-:W3:Y:S02]  /*64ec0*/  LDL.LU.64 R8, [R1+0x2698] ;  /* 0x0026980001087983 */ /* 0x000ee40000300a00 */
[----:B---3--:R-:W-:Y:S02]  /*64ed0*/  HMMA.16816.F32 R4, R12, R6, R8 ;  /* 0x000000060c04723c */ /* 0x008fe40000001808 */
[----:B------:R-:W2:Y:S04]  /*64ee0*/  LDL.LU.64 R10, [R1+0x2690] ;  /* 0x00269000010a7983 */ /* 0x000ea80000300a00 */
[----:B------:R-:W3:-:S15]  /*64ef0*/  LDL.LU.64 R8, [R1+0x2688] ;  /* 0x0026880001087983 */ /* 0x000ede0000300a00 */
[----:B------:R-:W-:-:S02]  /*64f00*/  NOP ;  /* 0x0000000000007918 */ /* 0x000fc40000000000 */
[----:B------:R1:W-:Y:S04]  /*64f10*/  STL.64 [R1+0x2f0], R4 ;  /* 0x0002f00401007387 */ /* 0x0003e80000100a00 */
[----:B------:R4:W-:Y:S04]  /*64f20*/  STL.64 [R1+0x2f8], R6 ;  /* 0x0002f80601007387 */ /* 0x0009e80000100a00 */
[----:B-1----:R-:W2:Y:S04]  /*64f30*/  LDL.LU R4, [R1+0x30] ;  /* 0x0000300001047983 */ /* 0x002ea80000300800 */
[----:B------:R-:W2:Y:S04]  /*64f40*/  LDL.LU R5, [R1+0x34] ;  /* 0x0000340001057983 */ /* 0x000ea80000300800 */
[----:B----4-:R-:W2:Y:S04]  /*64f50*/  LDL.LU R6, [R1+0x38] ;  /* 0x0000380001067983 */ /* 0x010ea80000300800 */
[----:B------:R-:W2:Y:S01]  /*64f60*/  LDL.LU R7, [R1+0x3c] ;  /* 0x00003c0001077983 */ /* 0x000ea20000300800 */
[----:B---3--:R-:W-:-:S15]  /*64f70*/  HMMA.16816.F32 R16, R12, R8, R16 ;  /* 0x000000080c10723c */ /* 0x008fde0000001810 */
[----:B------:R-:W-:-:S08]  /*64f80*/  NOP ;  /* 0x0000000000007918 */ /* 0x000fd00000000000 */
[----:B------:R-:W-:Y:S04]  /*64f90*/  STL.64 [R1+0x2d0], R16 ;  /* 0x0002d01001007387 */ /* 0x000fe80000100a00 */
[----:B------:R1:W-:Y:S04]  /*64fa0*/  STL.64 [R1+0x2d8], R18 ;  /* 0x0002d81201007387 */ /* 0x0003e80000100a00 */
[----:B-1----:R-:W3:Y:S04]  /*64fb0*/  LDL.LU.64 R18, [R1+0x2680] ;  /* 0x0026800001127983 */ /* 0x002ee80000300a00 */
[----:B------:R-:W3:Y:S01]  /*64fc0*/  LDL.LU.64 R16, [R1+0x2678] ;  /* 0x0026780001107983 */ /* 0x000ee20000300a00 */
[C---:B--2---:R-:W-:Y:S06]  /*64fd0*/  HMMA.16816.F32 R4, R12.reuse, R20, R4 ;  /* 0x000000140c04723c */ /* 0x044fec0000001804 */
[----:B---3--:R-:W-:Y:S01]  /*64fe0*/  HMMA.16816.F32 R8, R12, R10, R16 ;  /* 0x0000000a0c08723c */ /* 0x008fe20000001810 */
[----:B------:R-:W2:Y:S04]  /*64ff0*/  LDL.LU.64 R18, [R1+0x2670] ;  /* 0x0026700001127983 */ /* 0x000ea80000300a00 */
[----:B------:R-:W3:Y:S01]  /*65000*/  LDL.LU.64 R16, [R1+0x2668] ;  /* 0x0026680001107983 */ /* 0x000ee20000300a00 */
[----:B------:R-:W-:-:S02]  /*65010*/  IADD3 R26, P2, R27, R26, RZ ;  /* 0x0000001a1b1a7210 */ /* 0x000fc40007f5e0ff */
[C---:B------:R-:W-:Y:S02]  /*65020*/  IADD3 R28, P3, R27.reuse, R28, RZ ;  /* 0x0000001c1b1c7210 */ /* 0x040fe40007f7e0ff */
[----:B------:R-:W-:Y:S02]  /*65030*/  IADD3 R29, P4, R27, R29, RZ ;  /* 0x0000001d1b1d7210 */ /* 0x000fe40007f9e0ff */
[----:B------:R-:W-:-:S11]  /*65040*/  SHF.R.S32.HI R12, RZ, 0x1f, R27 ;  /* 0x0000001fff0c7819 */ /* 0x000fd6000001141b */
[----:B------:R-:W-:Y:S04]  /*65050*/  STL.64 [R1+0x460], R8 ;  /* 0x0004600801007387 */ /* 0x000fe80000100a00 */
[----:B------:R-:W-:Y:S04]  /*65060*/  STL.64 [R1+0x468], R10 ;  /* 0x0004680a01007387 */ /* 0x000fe80000100a00 */
[----:B------:R-:W-:Y:S04]  /*65070*/  STL [R1+0xde4], R25 ;  /* 0x000de41901007387 */ /* 0x000fe80000100800 */
[----:B------:R-:W-:Y:S04]  /*65080*/  STL.64 [R1+0x2a0], R4 ;  /* 0x0002a00401007387 */ /* 0x000fe80000100a00 */
[----:B------:R-:W-:Y:S04]  /*65090*/  STL.64 [R1+0x2a8], R6 ;  /* 0x0002a80601007387 */ /* 0x000fe80000100a00 */
[----:B------:R-:W-:Y:S04]  /*650a0*/  STL [R1+0x8c4], R26 ;  /* 0x0008c41a01007387 */ /* 0x000fe80000100800 */
[----:B------:R-:W-:Y:S04]  /*650b0*/  STL [R1+0x1260], R28 ;  /* 0x0012601c01007387 */ /* 0x000fe80000100800 */
[----:B------:R-:W-:Y:S01]  /*650c0*/  STL [R1+0x1258], R29 ;  /* 0x0012581d01007387 */ /* 0x000fe20000100800 */
[----:B---3--:R-:W-:-:S02]  /*650d0*/  IADD3 R16, P5, R27, R16, RZ ;  /* 0x000000101b107210 */ /* 0x008fc40007fbe0ff */
[C---:B------:R-:W-:Y:S02]  /*650e0*/  IADD3 R17, P6, R27.reuse, R17, RZ ;  /* 0x000000111b117210 */ /* 0x040fe40007fde0ff */
[C---:B--2---:R-:W-:Y:S01]  /*650f0*/  IADD3 R18, P1, R27.reuse, R18, RZ ;  /* 0x000000121b127210 */ /* 0x044fe20007f3e0ff */
[----:B------:R-:W-:Y:S01]  /*65100*/  IMAD.X R19, R12, 0x1, R19, P2 ;  /* 0x000000010c137824 */ /* 0x000fe200010e0613 */
[----:B------:R-:W-:Y:S04]  /*65110*/  STL [R1+0x1250], R16 ;  /* 0x0012501001007387 */ /* 0x000fe80000100800 */
[----:B------:R-:W-:Y:S04]  /*65120*/  STL [R1+0x1248], R17 ;  /* 0x0012481101007387 */ /* 0x000fe80000100800 */
[----:B------:R1:W-:Y:S01]  /*65130*/  STL [R1+0x2664], R27 ;  /* 0x0026641b01007387 */ /* 0x0003e20000100800 */
[----:B------:R-:W-:-:S03]  /*65140*/  IADD3 R0, P2, R27, R0, RZ ;  /* 0x000000001b007210 */ /* 0x000fc60007f5e0ff */
[----:B------:R-:W-:Y:S04]  /*65150*/  STL [R1+0x1240], R18 ;  /* 0x0012401201007387 */ /* 0x000fe80000100800 */
[----:B-1----:R-:W2:Y:S04]  /*65160*/  LDL.LU R27, [R1+0x125c] ;  /* 0x00125c00011b7983 */ /* 0x002ea80000300800 */
[----:B------:R-:W-:Y:S04]  /*65170*/  STL [R1+0x8c0], R19 ;  /* 0x0008c01301007387 */ /* 0x000fe80000100800 */
[----:B------:R-:W3:Y:S04]  /*65180*/  LDL.LU R13, [R1+0x124c] ;  /* 0x00124c00010d7983 */ /* 0x000ee80000300800 */
[----:B------:R-:W-:Y:S04]  /*65190*/  STL [R1+0x1238], R0 ;  /* 0x0012380001007387 */ /* 0x000fe80000100800 */
[----:B---3--:R1:W-:Y:S04]  /*651a0*/  STL [R1+0x2658], R13 ;  /* 0x0026580d01007387 */ /* 0x0083e80000100800 */
[----:B-1----:R-:W3:Y:S04]  /*651b0*/  LDL.LU R13, [R1+0x1228] ;  /* 0x00122800010d7983 */ /* 0x002ee80000300800 */
[----:B---3--:R1:W-:Y:S04]  /*651c0*/  STL [R1+0x265c], R13 ;  /* 0x00265c0d01007387 */ /* 0x0083e80000100800 */
[----:B-1----:R-:W3:Y:S01]  /*651d0*/  LDL.LU R13, [R1+0x1254] ;  /* 0x00125400010d7983 */ /* 0x002ee20000300800 */
[----:B0-----:R-:W-:-:S05]  /*651e0*/  VIADD R23, R23, 0x7f ;  /* 0x0000007f17177836 */ /* 0x001fca0000000000 */
[----:B------:R-:W-:-:S04]  /*651f0*/  SHF.R.S32.HI R24, RZ, 0x1f, R23 ;  /* 0x0000001fff187819 */ /* 0x000fc80000011417 */
[----:B------:R-:W-:-:S04]  /*65200*/  LEA.HI R24, R24, R23, RZ, 0x7 ;  /* 0x0000001718187211 */ /* 0x000fc800078f38ff */
[----:B------:R-:W-:-:S04]  /*65210*/  SHF.R.S32.HI R24, RZ, 0x7, R24 ;  /* 0x00000007ff187819 */ /* 0x000fc80000011418 */
[----:B------:R-:W-:Y:S01]  /*65220*/  ISETP.NE.U32.AND P0, PT, R25, R24, PT ;  /* 0x000000181900720c */ /* 0x000fe20003f05070 */
[----:B--2---:R-:W-:Y:S01]  /*65230*/  IMAD.X R27, R12, 0x1, R27, P3 ;  /* 0x000000010c1b7824 */ /* 0x004fe200018e061b */
[----:B---3--:R0:W-:Y:S04]  /*65240*/  STL [R1+0x2660], R13 ;  /* 0x0026600d01007387 */ /* 0x0081e80000100800 */
[----:B0-----:R-:W2:Y:S04]  /*65250*/  LDL.LU R13, [R1+0x1230] ;  /* 0x00123000010d7983 */ /* 0x001ea80000300800 */
[----:B------:R-:W3:Y:S04]  /*65260*/  LDL.LU R14, [R1+0x1220] ;  /* 0x00122000010e7983 */ /* 0x000ee80000300800 */
[----:B------:R-:W4:Y:S04]  /*65270*/  LDL.LU R15, [R1+0x1244] ;  /* 0x00124400010f7983 */ /* 0x000f280000300800 */
        /* <DEDUP_REMOVED lines=24> */
[----:B------:R0:W-:Y:S04]  /*65400*/  STL [R1+0x125c], R27 ;  /* 0x00125c1b01007387 */ /* 0x0001e80000100800 */
[----:B0-----:R-:W2:Y:S02]  /*65410*/  LDL.LU R27, [R1+0x2664] ;  /* 0x00266400011b7983 */ /* 0x001ea40000300800 */
[----:B--2---:R-:W-:-:S05]  /*65420*/  IADD3 R13, P3, R27, R13, RZ ;  /* 0x0000000d1b0d7210 */ /* 0x004fca0007f7e0ff */
[----:B------:R0:W-:Y:S04]  /*65430*/  STL [R1+0x1230], R13 ;  /* 0x0012300d01007387 */ /* 0x0001e80000100800 */
[----:B0-----:R-:W2:Y:S02]  /*65440*/  LDL.LU R13, [R1+0x2660] ;  /* 0x00266000010d7983 */ /* 0x001ea40000300800 */
[----:B--2---:R-:W-:-:S05]  /*65450*/  IMAD.X R13, R12, 0x1, R13, P4 ;  /* 0x000000010c0d7824 */ /* 0x004fca00020e060d */
[----:B------:R0:W-:Y:S04]  /*65460*/  STL [R1+0x1254], R13 ;  /* 0x0012540d01007387 */ /* 0x0001e80000100800 */
[----:B0-----:R-:W2:Y:S02]  /*65470*/  LDL.LU R13, [R1+0x265c] ;  /* 0x00265c00010d7983 */ /* 0x001ea40000300800 */
[----:B--2---:R-:W-:-:S05]  /*65480*/  IADD3 R13, P4, R27, R13, RZ ;  /* 0x0000000d1b0d7210 */ /* 0x004fca0007f9e0ff */
[----:B------:R0:W-:Y:S04]  /*65490*/  STL [R1+0x1228], R13 ;  /* 0x0012280d01007387 */ /* 0x0001e80000100800 */
[----:B0-----:R-:W2:Y:S01]  /*654a0*/  LDL.LU R13, [R1+0x2658] ;  /* 0x00265800010d7983 */ /* 0x001ea20000300800 */
[C---:B----4-:R-:W-:Y:S01]  /*654b0*/  IMAD.X R15, R12.reuse, 0x1, R15, P6 ;  /* 0x000000010c0f7824 */ /* 0x050fe200030e060f */
[C---:B---3--:R-:W-:Y:S01]  /*654c0*/  IADD3 R20, P6, R27.reuse, R20, RZ ;  /* 0x000000141b147210 */ /* 0x048fe20007fde0ff */
[C---:B------:R-:W-:Y:S01]  /*654d0*/  IMAD.X R21, R12.reuse, 0x1, R21, P1 ;  /* 0x000000010c157824 */ /* 0x040fe200008e0615 */
[C---:B------:R-:W-:Y:S01]  /*654e0*/  IADD3 R10, P1, R27.reuse, R10, RZ ;  /* 0x0000000a1b0a7210 */ /* 0x040fe20007f3e0ff */
        /* <DEDUP_REMOVED lines=15> */
[----:B------:R-:W-:Y:S01]  /*655e0*/  IADD3 R17, P4, R27, R17, RZ ;  /* 0x000000111b117210 */ /* 0x000fe20007f9e0ff */
[----:B------:R-:W-:-:S02]  /*655f0*/  IMAD.X R0, R12, 0x1, R0, P6 ;  /* 0x000000010c007824 */ /* 0x000fc400030e0600 */
[----:B--2---:R-:W-:Y:S01]  /*65600*/  IMAD.X R13, R12, 0x1, R13, P5 ;  /* 0x000000010c0d7824 */ /* 0x004fe200028e060d */
[----:B------:R-:W-:-:S04]  /*65610*/  IADD3 R14, P5, R27, R14, RZ ;  /* 0x0000000e1b0e7210 */ /* 0x000fc80007fbe0ff */
        /* <DEDUP_REMOVED lines=8> */
[----:B------:R-:W-:-:S03]  /*656a0*/  IMAD.X R5, R12, 0x1, R5, P5 ;  /* 0x000000010c057824 */ /* 0x000fc600028e0605 */
[----:B------:R-:W-:Y:S01]  /*656b0*/  STL [R1+0x122c], R9 ;  /* 0x00122c0901007387 */ /* 0x000fe20000100800 */
[----:B------:R-:W-:-:S03]  /*656c0*/  IADD3 R2, P5, R27, R2, RZ ;  /* 0x000000021b027210 */ /* 0x000fc60007fbe0ff */
        /* <DEDUP_REMOVED lines=17> */
[----:B------:R0:W-:Y:S04]  /*657e0*/  STL [R1+0x2654], R12 ;  /* 0x0026540c01007387 */ /* 0x0001e80000100800 */
[----:B------:R-:W-:Y:S04]  /*657f0*/  STL [R1+0x11ec], R18 ;  /* 0x0011ec1201007387 */ /* 0x000fe80000100800 */
[----:B0-----:R-:W2:Y:S04]  /*65800*/  LDL.LU R12, [R1+0x11b8] ;  /* 0x0011b800010c7983 */ /* 0x001ea80000300800 */
[----:B------:R-:W-:Y:S04]  /*65810*/  STL [R1+0x11c0], R19 ;  /* 0x0011c01301007387 */ /* 0x000fe80000100800 */
[----:B------:R-:W3:Y:S04]  /*65820*/  LDL.LU R13, [R1+0x11a8] ;  /* 0x0011a800010d7983 */ /* 0x000ee80000300800 */
[----:B------:R-:W-:Y:S04]  /*65830*/  STL [R1+0x11e4], R0 ;  /* 0x0011e40001007387 */ /* 0x000fe80000100800 */
[----:B---3--:R0:W-:Y:S04]  /*65840*/  STL [R1+0x2648], R13 ;  /* 0x0026480d01007387 */ /* 0x0081e80000100800 */
[----:B0-----:R-:W3:Y:S04]  /*65850*/  LDL.LU R13, [R1+0x11d4] ;  /* 0x0011d400010d7983 */ /* 0x001ee80000300800 */
[----:B---3--:R0:W-:Y:S04]  /*65860*/  STL [R1+0x264c], R13 ;  /* 0x00264c0d01007387 */ /* 0x0081e80000100800 */
[----:B0-----:R-:W3:Y:S01]  /*65870*/  LDL.LU R13, [R1+0x11b0] ;  /* 0x0011b000010d7983 */ /* 0x001ee20000300800 */
[----:B--2---:R-:W-:-:S03]  /*65880*/  IADD3 R12, P6, R27, R12, RZ ;  /* 0x0000000c1b0c7210 */ /* 0x004fc60007fde0ff */
[----:B---3--:R0:W-:Y:S04]  /*65890*/  STL [R1+0x2650], R13 ;  /* 0x0026500d01007387 */ /* 0x0081e80000100800 */
        /* <DEDUP_REMOVED lines=27> */
[----:B------:R0:W-:Y:S04]  /*65a50*/  STL [R1+0x11b8], R12 ;  /* 0x0011b80c01007387 */ /* 0x0001e80000100800 */
[----:B0-----:R-:W2:Y:S02]  /*65a60*/  LDL.LU R12, [R1+0x2654] ;  /* 0x00265400010c7983 */ /* 0x001ea40000300800 */
[----:B--2---:R-:W-:-:S05]  /*65a70*/  IMAD.X R13, R12, 0x1, R13, P1 ;  /* 0x000000010c0d7824 */ /* 0x004fca00008e060d */
[----:B------:R0:W-:Y:S04]  /*65a80*/  STL [R1+0x11dc], R13 ;  /* 0x0011dc0d01007387 */ /* 0x0001e80000100800 */
[----:B0-----:R-:W2:Y:S02]  /*65a90*/  LDL.LU R13, [R1+0x2650] ;  /* 0x00265000010d7983 */ /* 0x001ea40000300800 */
[----:B--2---:R-:W-:-:S05]  /*65aa0*/  IADD3 R13, P1, R27, R13, RZ ;  /* 0x0000000d1b0d7210 */ /* 0x004fca0007f3e0ff */
[----:B------:R0:W-:Y:S04]  /*65ab0*/  STL [R1+0x11b0], R13 ;  /* 0x0011b00d01007387 */ /* 0x0001e80000100800 */
[----:B0-----:R-:W2:Y:S02]  /*65ac0*/  LDL.LU R13, [R1+0x264c] ;  /* 0x00264c00010d7983 */ /* 0x001ea40000300800 */
[----:B--2---:R-:W-:-:S05]  /*65ad0*/  IMAD.X R13, R12, 0x1, R13, P2 ;  /* 0x000000010c0d7824 */ /* 0x004fca00010e060d */
[----:B------:R0:W-:Y:S04]  /*65ae0*/  STL [R1+0x11d4], R13 ;  /* 0x0011d40d01007387 */ /* 0x0001e80000100800 */
[----:B0-----:R-:W2:Y:S01]  /*65af0*/  LDL.LU R13, [R1+0x2648] ;  /* 0x00264800010d7983 */ /* 0x001ea20000300800 */
[C---:B---3--:R-:W-:Y:S01]  /*65b00*/  IMAD.X R14, R12.reuse, 0x1, R14, P3 ;  /* 0x000000010c0e7824 */ /* 0x048fe200018e060e */
[C---:B----4-:R-:W-:Y:S01]  /*65b10*/  IADD3 R15, P3, R27.reuse, R15, RZ ;  /* 0x0000000f1b0f7210 */ /* 0x050fe20007f7e0ff */
        /* <DEDUP_REMOVED lines=18> */
[----:B------:R-:W-:Y:S01]  /*65c40*/  IMAD.X R19, R12, 0x1, R19, P3 ;  /* 0x000000010c137824 */ /* 0x000fe200018e0613 */
[----:B------:R-:W-:-:S02]  /*65c50*/  IADD3 R0, P3, R27, R0, RZ ;  /* 0x000000001b007210 */ /* 0x000fc40007f7e0ff */
[----:B--2---:R-:W-:-:S05]  /*65c60*/  IADD3 R13, P2, R27, R13, RZ ;  /* 0x0000000d1b0d7210 */ /* 0x004fca0007f5e0ff */
        /* <DEDUP_REMOVED lines=22> */
[----:B------:R-:W-:Y:S04]  /*65dd0*/  STL [R1+0x1184], R26 ;  /* 0x0011841a01007387 */ /* 0x000fe80000100800 */
[----:B------:R-:W-:Y:S01]  /*65de0*/  STL [R1+0x1158], R28 ;  /* 0x0011581c01007387 */ /* 0x000fe20000100800 */
[----:B------:R-:W-:-:S03]  /*65df0*/  IADD3 R18, P2, R27, R18, RZ ;  /* 0x000000121b127210 */ /* 0x000fc60007f5e0ff */
[----:B------:R-:W-:Y:S04]  /*65e00*/  STL [R1+0x117c], R29 ;  /* 0x00117c1d01007387 */ /* 0x000fe80000100800 */
        /* <DEDUP_REMOVED lines=12> */
[----:B--2---:R-:W-:-:S03]  /*65ed0*/  IMAD.X R27, R12, 0x1, R27, P4 ;  /* 0x000000010c1b7824 */ /* 0x004fc600020e061b */
        /* <DEDUP_REMOVED lines=193> */
[----:B------:R-:W3:Y:S01]  /*66af0*/  LDL.LU R13, [R1+0x105c] ;  /* 0x00105c00010d7983 */ /* 0x000ee20000300800 */
[----:B------:R-:W-:-:S03]  /*66b00*/  IADD3 R0, P4, R27, R0, RZ ;  /* 0x000000001b007210 */ /* 0x000fc60007f9e0ff */
[----:B---3--:R0:W-:Y:S04]  /*66b10*/  STL [R1+0x261c], R13 ;  /* 0x00261c0d01007387 */ /* 0x0081e80000100800 */
[----:B------:R-:W-:Y:S04]  /*66b20*/  STL [R1+0x1048], R0 ;  /* 0x0010480001007387 */ /* 0x000fe80000100800 */
        /* <DEDUP_REMOVED lines=32> */
[----:B0-----:R-:W3:Y:S01]  /*66d30*/  LDL.LU R19, [R1+0xff4] ;  /* 0x000ff40001137983 */ /* 0x001ee20000300800 */
        /* <DEDUP_REMOVED lines=53> */
[----:B------:R-:W-:Y:S04]  /*67090*/  STL [R1+0xfe8], R26 ;  /* 0x000fe81a01007387 */ /* 0x000fe80000100800 */
[----:B------:R-:W-:Y:S04]  /*670a0*/  STL [R1+0x100c], R28 ;  /* 0x00100c1c01007387 */ /* 0x000fe80000100800 */
[----:B------:R-:W-:Y:S04]  /*670b0*/  STL [R1+0xfe0], R29 ;  /* 0x000fe01d01007387 */ /* 0x000fe80000100800 */
[----:B------:R0:W-:Y:S04]  /*670c0*/  STL [R1+0xffc], R0 ;  /* 0x000ffc0001007387 */ /* 0x0001e80000100800 */
[----:B------:R-:W-:Y:S04]  /*670d0*/  STL [R1+0x1004], R16 ;  /* 0x0010041001007387 */ /* 0x000fe80000100800 */
[----:B0-----:R-:W2:Y:S04]  /*670e0*/  LDL.LU R0, [R1+0xfc8] ;  /* 0x000fc80001007983 */ /* 0x001ea80000300800 */
[----:B------:R-:W-:Y:S04]  /*670f0*/  STL [R1+0xfd8], R17 ;  /* 0x000fd81101007387 */ /* 0x000fe80000100800 */
[----:B------:R-:W3:Y:S01]  /*67100*/  LDL.LU R13, [R1+0xfb8] ;  /* 0x000fb800010d7983 */ /* 0x000ee20000300800 */
[----:B------:R-:W-:Y:S01]  /*67110*/  IADD3 R18, P1, R27, R18, RZ ;  /* 0x000000121b127210 */ /* 0x000fe20007f3e0ff */
[----:B------:R-:W-:-:S02]  /*67120*/  IMAD.X R19, R12, 0x1, R19, P2 ;  /* 0x000000010c137824 */ /* 0x000fc400010e0613 */
[----:B---3--:R0:W-:Y:S04]  /*67130*/  STL [R1+0x2610], R13 ;  /* 0x0026100d01007387 */ /* 0x0081e80000100800 */
[----:B------:R-:W-:Y:S04]  /*67140*/  STL [R1+0xfd0], R18 ;  /* 0x000fd01201007387 */ /* 0x000fe80000100800 */
[----:B0-----:R-:W3:Y:S04]  /*67150*/  LDL.LU R13, [R1+0xfe4] ;  /* 0x000fe400010d7983 */ /* 0x001ee80000300800 */
[----:B------:R-:W-:Y:S04]  /*67160*/  STL [R1+0xff4], R19 ;  /* 0x000ff41301007387 */ /* 0x000fe80000100800 */
        /* <DEDUP_REMOVED lines=30> */
[----:B------:R-:W4:Y:S04]  /*67350*/  LDL.LU R18, [R1+0xf7c] ;  /* 0x000f7c0001127983 */ /* 0x000f280000300800 */
[----:B0-----:R-:W4:Y:S01]  /*67360*/  LDL.LU R0, [R1+0xf50] ;  /* 0x000f500001007983 */ /* 0x001f220000300800 */
        /* <DEDUP_REMOVED lines=26> */
[----:B------:R-:W-:Y:S01]  /*67510*/  IMAD.X R26, R12, 0x1, R26, P2 ;  /* 0x000000010c1a7824 */ /* 0x000fe200010e061a */
[C---:B------:R-:W-:Y:S02]  /*67520*/  IADD3 R28, P2, R27.reuse, R28, RZ ;  /* 0x0000001c1b1c7210 */ /* 0x040fe40007f5e0ff */
[C---:B------:R-:W-:Y:S02]  /*67530*/  IADD3 R29, P3, R27.reuse, R29, RZ ;  /* 0x0000001d1b1d7210 */ /* 0x040fe40007f7e0ff */
        /* <DEDUP_REMOVED lines=22> */
[----:B------:R0:W-:Y:S01]  /*676a0*/  STL [R1+0xf8c], R19 ;  /* 0x000f8c1301007387 */ /* 0x0001e20000100800 */
[----:B------:R-:W-:-:S03]  /*676b0*/  IMAD.X R16, R12, 0x1, R16, P4 ;  /* 0x000000010c107824 */ /* 0x000fc600020e0610 */
[----:B------:R-:W-:Y:S04]  /*676c0*/  STL [R1+0xf94], R26 ;  /* 0x000f941a01007387 */ /* 0x000fe80000100800 */
[----:B0-----:R-:W2:Y:S04]  /*676d0*/  LDL.LU R19, [R1+0xf74] ;  /* 0x000f740001137983 */ /* 0x001ea80000300800 */
[----:B------:R-:W-:Y:S04]  /*676e0*/  STL [R1+0xf68], R28 ;  /* 0x000f681c01007387 */ /* 0x000fe80000100800 */
[----:B------:R-:W-:Y:S04]  /*676f0*/  STL [R1+0xf60], R29 ;  /* 0x000f601d01007387 */ /* 0x000fe80000100800 */
[----:B------:R-:W-:Y:S04]  /*67700*/  STL [R1+0xf84], R16 ;  /* 0x000f841001007387 */ /* 0x000fe80000100800 */
[----:B------:R-:W3:Y:S01]  /*67710*/  LDL.LU R13, [R1+0xf64] ;  /* 0x000f6400010d7983 */ /* 0x000ee20000300800 */
[----:B------:R-:W-:Y:S01]  /*67720*/  IADD3 R17, P4, R27, R17, RZ ;  /* 0x000000111b117210 */ /* 0x000fe20007f9e0ff */
[----:B------:R-:W-:-:S04]  /*67730*/  IMAD.X R18, R12, 0x1, R18, P5 ;  /* 0x000000010c127824 */ /* 0x000fc800028e0612 */
[----:B------:R-:W-:Y:S04]  /*67740*/  STL [R1+0xf58], R17 ;  /* 0x000f581101007387 */ /* 0x000fe80000100800 */
[----:B---3--:R0:W-:Y:S04]  /*67750*/  STL [R1+0x2604], R13 ;  /* 0x0026040d01007387 */ /* 0x0081e80000100800 */
[----:B------:R-:W-:Y:S04]  /*67760*/  STL [R1+0xf7c], R18 ;  /* 0x000f7c1201007387 */ /* 0x000fe80000100800 */
[----:B0-----:R-:W3:Y:S01]  /*67770*/  LDL.LU R13, [R1+0xf40] ;  /* 0x000f4000010d7983 */ /* 0x001ee20000300800 */
[----:B------:R-:W-:-:S05]  /*67780*/  IADD3 R0, P5, R27, R0, RZ ;  /* 0x000000001b007210 */ /* 0x000fca0007fbe0ff */
[----:B------:R-:W-:Y:S04]  /*67790*/  STL [R1+0xf50], R0 ;  /* 0x000f500001007387 */ /* 0x000fe80000100800 */
        /* <DEDUP_REMOVED lines=28> */
[----:B------:R-:W3:Y:S04]  /*67960*/  LDL.LU R16, [R1+0xee0] ;  /* 0x000ee00001107983 */ /* 0x000ee80000300800 */
[----:B------:R-:W3:Y:S04]  /*67970*/  LDL.LU R17, [R1+0xf04] ;  /* 0x000f040001117983 */ /* 0x000ee80000300800 */
[----:B------:R-:W3:Y:S04]  /*67980*/  LDL.LU R18, [R1+0xed8] ;  /* 0x000ed80001127983 */ /* 0x000ee80000300800 */
        /* <DEDUP_REMOVED lines=23> */
[C---:B------:R-:W-:Y:S01]  /*67b00*/  IMAD.X R23, R12.reuse, 0x1, R23, P4 ;  /* 0x000000010c177824 */ /* 0x040fe200020e0617 */
[C---:B------:R-:W-:Y:S02]  /*67b10*/  IADD3 R24, P4, R27.reuse, R24, RZ ;  /* 0x000000181b187210 */ /* 0x040fe40007f9e0ff */
        /* <DEDUP_REMOVED lines=29> */
[----:B------:R-:W-:Y:S04]  /*67cf0*/  STL [R1+0xef0], R25 ;  /* 0x000ef01901007387 */ /* 0x000fe80000100800 */
[----:B------:R-:W-:Y:S04]  /*67d00*/  STL [R1+0xf14], R26 ;  /* 0x000f141a01007387 */ /* 0x000fe80000100800 */
[----:B------:R-:W-:Y:S04]  /*67d10*/  STL [R1+0xee8], R28 ;  /* 0x000ee81c01007387 */ /* 0x000fe80000100800 */
[----:B------:R-:W-:Y:S04]  /*67d20*/  STL [R1+0xf0c], R29 ;  /* 0x000f0c1d01007387 */ /* 0x000fe80000100800 */
[----:B------:R-:W-:Y:S04]  /*67d30*/  STL [R1+0xee0], R16 ;  /* 0x000ee01001007387 */ /* 0x000fe80000100800 */
[----:B------:R-:W3:Y:S01]  /*67d40*/  LDL.LU R13, [R1+0xec0] ;  /* 0x000ec000010d7983 */ /* 0x000ee20000300800 */
[----:B------:R-:W-:Y:S01]  /*67d50*/  IMAD.X R17, R12, 0x1, R17, P2 ;  /* 0x000000010c117824 */ /* 0x000fe200010e0611 */
[----:B------:R-:W-:-:S04]  /*67d60*/  IADD3 R18, P2, R27, R18, RZ ;  /* 0x000000121b127210 */ /* 0x000fc80007f5e0ff */
[----:B------:R-:W-:Y:S04]  /*67d70*/  STL [R1+0xf04], R17 ;  /* 0x000f041101007387 */ /* 0x000fe80000100800 */
[----:B---3--:R0:W-:Y:S04]  /*67d80*/  STL [R1+0x25f8], R13 ;  /* 0x0025f80d01007387 */ /* 0x0081e80000100800 */
[----:B------:R-:W-:Y:S04]  /*67d90*/  STL [R1+0xed8], R18 ;  /* 0x000ed81201007387 */ /* 0x000fe80000100800 */
[----:B0-----:R-:W3:Y:S01]  /*67da0*/  LDL.LU R13, [R1+0xeec] ;  /* 0x000eec00010d7983 */ /* 0x001ee20000300800 */
[----:B------:R-:W-:-:S05]  /*67db0*/  IMAD.X R19, R12, 0x1, R19, P3 ;  /* 0x000000010c137824 */ /* 0x000fca00018e0613 */
        /* <DEDUP_REMOVED lines=26> */
[----:B------:R-:W4:Y:S04]  /*67f60*/  LDL.LU R28, [R1+0xe70] ;  /* 0x000e7000011c7983 */ /* 0x000f280000300800 */
[----:B------:R-:W4:Y:S04]  /*67f70*/  LDL.LU R29, [R1+0xe94] ;  /* 0x000e9400011d7983 */ /* 0x000f280000300800 */
[----:B------:R-:W4:Y:S04]  /*67f80*/  LDL.LU R16, [R1+0x1f88] ;  /* 0x001f880001107983 */ /* 0x000f280000300800 */
[----:B------:R-:W4:Y:S04]  /*67f90*/  LDL.LU R17, [R1+0xe8c] ;  /* 0x000e8c0001117983 */ /* 0x000f280000300800 */
[----:B------:R-:W4:Y:S04]  /*67fa0*/  LDL.LU R18, [R1+0x1f80] ;  /* 0x001f800001127983 */ /* 0x000f280000300800 */
        /* <DEDUP_REMOVED lines=29> */
[C---:B------:R-:W-:Y:S02]  /*68180*/  IMAD.X R29, R12.reuse, 0x1, R29, P4 ;  /* 0x000000010c1d7824 */ /* 0x040fe400020e061d */
        /* <DEDUP_REMOVED lines=17> */
[----:B------:R0:W-:Y:S02]  /*682a0*/  STL [R1+0xeac], R25 ;  /* 0x000eac1901007387 */ /* 0x0001e40000100800 */
[----:B0-----:R-:W0:Y:S02]  /*682b0*/  LDC R25, c[0x0][0x23c] ;  /* 0x00008f00ff197b82 */ /* 0x001e240000000800 */
[----:B------:R-:W-:Y:S04]  /*682c0*/  STL [R1+0xeb4], R2 ;  /* 0x000eb40201007387 */ /* 0x000fe80000100800 */
[----:B------:R0:W-:Y:S04]  /*682d0*/  STL [R1+0xe88], R3 ;  /* 0x000e880301007387 */ /* 0x0001e80000100800 */
[----:B------:R-:W-:Y:S04]  /*682e0*/  STL [R1+0xe80], R22 ;  /* 0x000e801601007387 */ /* 0x000fe80000100800 */
[----:B------:R-:W-:Y:S04]  /*682f0*/  STL [R1+0xea4], R23 ;  /* 0x000ea41701007387 */ /* 0x000fe80000100800 */
[----:B------:R-:W-:Y:S01]  /*68300*/  STL [R1+0xe78], R24 ;  /* 0x000e781801007387 */ /* 0x000fe20000100800 */
[----:B------:R-:W-:-:S03]  /*68310*/  IMAD.X R17, R12, 0x1, R17, P5 ;  /* 0x000000010c117824 */ /* 0x000fc600028e0611 */
[----:B------:R-:W-:Y:S04]  /*68320*/  STL [R1+0xe9c], R26 ;  /* 0x000e9c1a01007387 */ /* 0x000fe80000100800 */
[----:B------:R-:W-:Y:S04]  /*68330*/  STL [R1+0xe70], R28 ;  /* 0x000e701c01007387 */ /* 0x000fe80000100800 */
[----:B------:R-:W-:Y:S01]  /*68340*/  STL [R1+0xe94], R29 ;  /* 0x000e941d01007387 */ /* 0x000fe20000100800 */
[----:B0-----:R-:W-:-:S05]  /*68350*/  IMAD.SHL.U32 R3, R25, 0x80, RZ ;  /* 0x0000008019037824 */ /* 0x001fca00078e00ff */
[C---:B------:R-:W-:Y:S02]  /*68360*/  IADD3 R16, P4, R3.reuse, R16, RZ ;  /* 0x0000001003107210 */ /* 0x040fe40007f9e0ff */
[C---:B------:R-:W-:Y:S02]  /*68370*/  IADD3 R18, P5, R3.reuse, R18, RZ ;  /* 0x0000001203127210 */ /* 0x040fe40007fbe0ff */
[----:B------:R-:W-:Y:S01]  /*68380*/  IADD3 R0, P6, R3, R0, RZ ;  /* 0x0000000003007210 */ /* 0x000fe20007fde0ff */
        /* <DEDUP_REMOVED lines=10> */
[----:B------:R-:W4:Y:S01]  /*68430*/  LDL.LU R13, [R1+0xe6c] ;  /* 0x000e6c00010d7983 */ /* 0x000f220000300800 */
[----:B--2---:R-:W-:-:S03]  /*68440*/  IMAD.X R3, R12, 0x1, R3, P1 ;  /* 0x000000010c037824 */ /* 0x004fc600008e0603 */
        /* <DEDUP_REMOVED lines=28> */
[----:B0-----:R-:W3:Y:S02]  /*68610*/  LDL.LU R3, [R1+0x25f4] ;  /* 0x0025f40001037983 */ /* 0x001ee40000300800 */
[----:B---3--:R-:W-:-:S05]  /*68620*/  IADD3 R2, P1, R3, R2, RZ ;  /* 0x0000000203027210 */ /* 0x008fca0007f3e0ff */
[----:B------:R0:W-:Y:S04]  /*68630*/  STL [R1+0x1284], R2 ;  /* 0x0012840201007387 */ /* 0x0001e80000100800 */
[----:B0-----:R-:W3:Y:S02]  /*68640*/  LDL.LU R2, [R1+0x25f0] ;  /* 0x0025f00001027983 */ /* 0x001ee40000300800 */
[----:B---3--:R-:W-:Y:S01]  /*68650*/  IMAD.X R2, R12, 0x1, R2, P2 ;  /* 0x000000010c027824 */ /* 0x008fe200010e0602 */
[----:B--2---:R-:W-:-:S04]  /*68660*/  IADD3 R13, P2, R3, R13, RZ ;  /* 0x0000000d030d7210 */ /* 0x004fc80007f5e0ff */
[----:B------:R-:W-:Y:S04]  /*68670*/  STL [R1+0xe74], R2 ;  /* 0x000e740201007387 */ /* 0x000fe80000100800 */
[----:B------:R0:W-:Y:S04]  /*68680*/  STL [R1+0x1f78], R13 ;  /* 0x001f780d01007387 */ /* 0x0001e80000100800 */
[----:B0-----:R-:W2:Y:S01]  /*68690*/  LDL.LU R13, [R1+0x25ec] ;  /* 0x0025ec00010d7983 */ /* 0x001ea20000300800 */
[----:B------:R-:W-:-:S05]  /*686a0*/  SHF.R.S32.HI R2, RZ, 0x1f, R3 ;  /* 0x0000001fff027819 */ /* 0x000fca0000011403 */
[C---:B----4-:R-:W-:Y:S01]  /*686b0*/  IMAD.X R15, R2.reuse, 0x1, R15, P4 ;  /* 0x00000001020f7824 */ /* 0x050fe200020e060f */
        /* <DEDUP_REMOVED lines=47> */
[----:B------:R0:W-:Y:S01]  /*689b0*/  STL [R1+0x25e8], R3 ;  /* 0x0025e80301007387 */ /* 0x0001e20000100800 */
[----:B------:R-:W-:-:S03]  /*689c0*/  IADD3 R0, P3, R3, R0, RZ ;  /* 0x0000000003007210 */ /* 0x000fc60007f7e0ff */
        /* <DEDUP_REMOVED lines=3134> */
[----:B------:R0:W-:Y:S04]  /*74db0*/  STL [R1+0x21a0], R0 ;  /* 0x0021a00001007387 */ /* 0x0001e80000100800 */
[----:B0-----:R-:W3:Y:S04]  /*74dc0*/  LDL.LU R0, [R1+0x221c] ;  /* 0x00221c0001007983 */ /* 0x001ee80000300800 */
        /* <DEDUP_REMOVED lines=65> */
[C---:B------:R-:W-:Y:S02]  /*751e0*/  IMAD.X R17, R2.reuse, 0x1, R17, P1 ;  /* 0x0000000102117824 */ /* 0x040fe400008e0611 */
[----:B------:R-:W-:Y:S01]  /*751f0*/  IMAD.X R18, R2, 0x1, R18, P2 ;  /* 0x0000000102127824 */ /* 0x000fe200010e0612 */
[----:B--2---:R-:W-:-:S05]  /*75200*/  IADD3 R0, P6, R3, R0, RZ ;  /* 0x0000000003007210 */ /* 0x004fca0007fde0ff */
[----:B------:R0:W-:Y:S01]  /*75210*/  STL [R1+0x221c], R0 ;  /* 0x00221c0001007387 */ /* 0x0001e20000100800 */
[C---:B------:R-:W-:Y:S01]  /*75220*/  IMAD.X R6, R2.reuse, 0x1, R6, P6 ;  /* 0x0000000102067824 */ /* 0x040fe200030e0606 */
[----:B------:R-:W-:Y:S02]  /*75230*/  IADD3 R7, P6, R3, R7, RZ ;  /* 0x0000000703077210 */ /* 0x000fe40007fde0ff */
[----:B0-----:R0:W5:Y:S04]  /*75240*/  LDL.LU R0, [R1+0x23e8] ;  /* 0x0023e80001007983 */ /* 0x0011680000300800 */
        /* <DEDUP_REMOVED lines=27> */
[----:B-1----:R-:W2:Y:S04]  /*75400*/  LDL.LU R18, [R1+0x2230] ;  /* 0x0022300001127983 */ /* 0x002ea80000300800 */
[----:B------:R-:W3:Y:S01]  /*75410*/  LDL.LU R19, [R1+0x2240] ;  /* 0x0022400001137983 */ /* 0x000ee20000300800 */
[----:B--2---:R-:W-:-:S02]  /*75420*/  IMAD.X R18, R2, 0x1, R18, P4 ;  /* 0x0000000102127824 */ /* 0x004fc400020e0612 */
[----:B---3--:R-:W-:-:S05]  /*75430*/  IMAD.X R19, R2, 0x1, R19, P5 ;  /* 0x0000000102137824 */ /* 0x008fca00028e0613 */
[----:B------:R0:W-:Y:S04]  /*75440*/  STL [R1+0x2240], R19 ;  /* 0x0022401301007387 */ /* 0x0001e80000100800 */
[----:B------:R0:W-:Y:S01]  /*75450*/  STL [R1+0x2230], R18 ;  /* 0x0022301201007387 */ /* 0x0001e20000100800 */
[----:B------:R-:W-:Y:S05]  /*75460*/  @P0 BRA `(.L_x_2) ;  /* 0xfffffb28004c0947 */ /* 0x000fea000383ffff */
.L_x_1:
[----:B------:R-:W3:Y:S01]  /*75470*/  LDL.LU R8, [R1+0x3d4] ;  /* 0x0003d40001087983 */ /* 0x000ee20000300800 */
[----:B------:R-:W-:Y:S01]  /*75480*/  ULDC.64 UR10, c[0x0][0x228] ;  /* 0x00008a00000a7ab9 */ /* 0x000fe20000000a00 */
[----:B------:R-:W-:Y:S01]  /*75490*/  ULDC UR8, c[0x0][0x22c] ;  /* 0x00008b0000087ab9 */ /* 0x000fe20000000800 */
[----:B------:R-:W1:Y:S01]  /*754a0*/  S2UR UR5, SR_CgaCtaId ;  /* 0x00000000000579c3 */ /* 0x000e620000008800 */
[----:B------:R-:W-:-:S07]  /*754b0*/  ULDC UR4, c[0x0][0x22c] ;  /* 0x00008b0000047ab9 */ /* 0x000fce0000000800 */
[----:B------:R-:W-:Y:S06]  /*754c0*/  BAR.SYNC.DEFER_BLOCKING 0x0 ;  /* 0x0000000000007b1d */ /* 0x000fec0000010000 */
[----:B---3--:R3:W-:Y:S04]  /*754d0*/  STL [R1+0x261c], R8 ;  /* 0x00261c0801007387 */ /* 0x0087e80000100800 */
[----:B---3--:R-:W3:Y:S04]  /*754e0*/  LDL.LU R8, [R1+0x3ec] ;  /* 0x0003ec0001087983 */ /* 0x008ee80000300800 */
[----:B---3--:R3:W-:Y:S04]  /*754f0*/  STL [R1+0x2624], R8 ;  /* 0x0026240801007387 */ /* 0x0087e80000100800 */
[----:B---3--:R-:W3:Y:S04]  /*75500*/  LDL.LU R8, [R1+0x3e4] ;  /* 0x0003e40001087983 */ /* 0x008ee80000300800 */
[----:B------:R-:W4:Y:S04]  /*75510*/  LDL.LU R9, [R1+0x3dc] ;  /* 0x0003dc0001097983 */ /* 0x000f280000300800 */
[----:B----4-:R4:W-:Y:S04]  /*75520*/  STL [R1+0x2618], R9 ;  /* 0x0026180901007387 */ /* 0x0109e80000100800 */
[----:B----4-:R-:W4:Y:S04]  /*75530*/  LDL.LU R9, [R1+0x3d0] ;  /* 0x0003d00001097983 */ /* 0x010f280000300800 */
[----:B----4-:R4:W-:Y:S04]  /*75540*/  STL [R1+0x2620], R9 ;  /* 0x0026200901007387 */ /* 0x0109e80000100800 */
[----:B----4-:R-:W4:Y:S04]  /*75550*/  LDL.LU R9, [R1+0x3e8] ;  /* 0x0003e80001097983 */ /* 0x010f280000300800 */
[----:B----4-:R4:W-:Y:S04]  /*75560*/  STL [R1+0x2628], R9 ;  /* 0x0026280901007387 */ /* 0x0109e80000100800 */
[----:B----4-:R-:W3:Y:S04]  /*75570*/  LDL.LU R9, [R1+0x3e0] ;  /* 0x0003e00001097983 */ /* 0x010ee80000300800 */
[----:B--2--5:R-:W2:Y:S04]  /*75580*/  LDL.LU R0, [R1+0x5ac] ;  /* 0x0005ac0001007983 */ /* 0x024ea80000300800 */
[----:B--2---:R2:W-:Y:S04]  /*75590*/  STL [R1+0x25c0], R0 ;  /* 0x0025c00001007387 */ /* 0x0045e80000100800 */
[----:B--2---:R-:W2:Y:S04]  /*755a0*/  LDL.LU R0, [R1+0x5a0] ;  /* 0x0005a00001007983 */ /* 0x004ea80000300800 */
        /* <DEDUP_REMOVED lines=22> */
[----:B------:R-:W4:Y:S04]  /*75710*/  LDL.LU R29, [R1+0x590] ;  /* 0x00059000011d7983 */ /* 0x000f280000300800 */
[----:B----4-:R4:W-:Y:S04]  /*75720*/  STL [R1+0x25c8], R29 ;  /* 0x0025c81d01007387 */ /* 0x0109e80000100800 */
[----:B----4-:R-:W4:Y:S04]  /*75730*/  LDL.LU R29, [R1+0x5b8] ;  /* 0x0005b800011d7983 */ /* 0x010f280000300800 */
        /* <DEDUP_REMOVED lines=15> */
[----:B----4-:R-:W4:Y:S01]  /*75830*/  LDL.LU R29, [R1+0x408] ;  /* 0x00040800011d7983 */ /* 0x010f220000300800 */
[----:B---3--:R-:W-:-:S03]  /*75840*/  F2FP.SATFINITE.E4M3.F32.PACK_AB_MERGE_C R8, R8, R9, RZ ;  /* 0x000000090808723e */ /* 0x008fc600048070ff */
[----:B----4-:R3:W-:Y:S04]  /*75850*/  STL [R1+0x2610], R29 ;  /* 0x0026101d01007387 */ /* 0x0107e80000100800 */
[----:B---3--:R-:W3:Y:S04]  /*75860*/  LDL.LU R29, [R1+0x400] ;  /* 0x00040000011d7983 */ /* 0x008ee80000300800 */
        /* <DEDUP_REMOVED lines=25> */
[----:B------:R-:W2:Y:S04]  /*75a00*/  LDL.LU R9, [R1+0x2628] ;  /* 0x0026280001097983 */ /* 0x000ea80000300800 */
[----:B------:R0:W-:Y:S04]  /*75a10*/  STL [R1+0x130], R8 ;  /* 0x0001300801007387 */ /* 0x0001e80000100800 */
[----:B0-----:R-:W2:Y:S02]  /*75a20*/  LDL.LU R8, [R1+0x2624] ;  /* 0x0026240001087983 */ /* 0x001ea40000300800 */
[----:B--2---:R-:W-:-:S02]  /*75a30*/  F2FP.SATFINITE.E4M3.F32.PACK_AB_MERGE_C R8, R8, R9, RZ ;  /* 0x000000090808723e */ /* 0x004fc400048070ff */
[----:B------:R-:W2:Y:S04]  /*75a40*/  LDL.LU R9, [R1+0x2620] ;  /* 0x0026200001097983 */ /* 0x000ea80000300800 */
[----:B------:R0:W-:Y:S04]  /*75a50*/  STL [R1+0x124], R8 ;  /* 0x0001240801007387 */ /* 0x0001e80000100800 */
[----:B0-----:R-:W2:Y:S02]  /*75a60*/  LDL.LU R8, [R1+0x261c] ;  /* 0x00261c0001087983 */ /* 0x001ea40000300800 */
[----:B--2---:R-:W-:-:S02]  /*75a70*/  F2FP.SATFINITE.E4M3.F32.PACK_AB_MERGE_C R8, R8, R9, RZ ;  /* 0x000000090808723e */ /* 0x004fc400048070ff */
[----:B------:R-:W2:Y:S04]  /*75a80*/  LDL.LU R9, [R1+0x2618] ;  /* 0x0026180001097983 */ /* 0x000ea80000300800 */
[----:B------:R0:W-:Y:S04]  /*75a90*/  STL [R1+0x245c], R8 ;  /* 0x00245c0801007387 */ /* 0x0001e80000100800 */
[----:B0-----:R-:W4:Y:S01]  /*75aa0*/  LDL.LU R8, [R1+0x5a8] ;  /* 0x0005a80001087983 */ /* 0x001f220000300800 */
[----:B--2---:R-:W-:-:S03]  /*75ab0*/  F2FP.SATFINITE.E4M3.F32.PACK_AB_MERGE_C R9, R9, R0, RZ ;  /* 0x000000000909723e */ /* 0x004fc600048070ff */
[----:B------:R-:W3:Y:S04]  /*75ac0*/  LDL.LU R0, [R1+0x2614] ;  /* 0x0026140001007983 */ /* 0x000ee80000300800 */
[----:B------:R0:W-:Y:S04]  /*75ad0*/  STL [R1+0x2458], R9 ;  /* 0x0024580901007387 */ /* 0x0001e80000100800 */
[----:B0-----:R-:W2:Y:S01]  /*75ae0*/  LDL.LU R9, [R1+0x5a4] ;  /* 0x0005a40001097983 */ /* 0x001ea20000300800 */
[----:B---3--:R-:W-:-:S03]  /*75af0*/  F2FP.SATFINITE.E4M3.F32.PACK_AB_MERGE_C R0, R0, R29, RZ ;  /* 0x0000001d0000723e */ /* 0x008fc600048070ff */
[----:B------:R-:W3:Y:S04]  /*75b00*/  LDL.LU R29, [R1+0x2610] ;  /* 0x00261000011d7983 */ /* 0x000ee80000300800 */
[----:B------:R0:W-:Y:S04]  /*75b10*/  STL [R1+0x12c], R0 ;  /* 0x00012c0001007387 */ /* 0x0001e80000100800 */
[----:B0-----:R-:W3:Y:S02]  /*75b20*/  LDL.LU R0, [R1+0x260c] ;  /* 0x00260c0001007983 */ /* 0x001ee40000300800 */
[----:B---3--:R-:W-:-:S02]  /*75b30*/  F2FP.SATFINITE.E4M3.F32.PACK_AB_MERGE_C R0, R0, R29, RZ ;  /* 0x0000001d0000723e */ /* 0x008fc400048070ff */
        /* <DEDUP_REMOVED lines=34> */
[----:B0-----:R-:W2:Y:S02]  /*75d60*/  LDL.LU R0, [R1+0x25c4] ;  /* 0x0025c40001007983 */ /* 0x001ea40000300800 */
[----:B--2---:R-:W-:-:S02]  /*75d70*/  F2FP.SATFINITE.E4M3.F32.PACK_AB_MERGE_C R9, R9, R0, RZ ;  /* 0x000000000909723e */ /* 0x004fc400048070ff */
[----:B------:R-:W2:Y:S01]  /*75d80*/  LDL.LU R0, [R1+0x25c0] ;  /* 0x0025c00001007983 */ /* 0x000ea20000300800 */
[----:B----4-:R-:W-:Y:S02]  /*75d90*/  F2FP.SATFINITE.E4M3.F32.PACK_AB_MERGE_C R6, R6, R7, RZ ;  /* 0x000000070606723e */ /* 0x010fe400048070ff */
[----:B------:R-:W-:Y:S01]  /*75da0*/  F2FP.SATFINITE.E4M3.F32.PACK_AB_MERGE_C R4, R4, R5, RZ ;  /* 0x000000050404723e */ /* 0x000fe200048070ff */
[----:B------:R0:W-:Y:S02]  /*75db0*/  STL [R1+0x148], R9 ;  /* 0x0001480901007387 */ /* 0x0001e40000100800 */
[----:B0-----:R-:W-:Y:S02]  /*75dc0*/  F2FP.SATFINITE.E4M3.F32.PACK_AB_MERGE_C R9, R26, R27, RZ ;  /* 0x0000001b1a09723e */ /* 0x001fe400048070ff */
[----:B--2---:R-:W-:Y:S02]  /*75dd0*/  F2FP.SATFINITE.E4M3.F32.PACK_AB_MERGE_C R8, R0, R8, RZ ;  /* 0x000000080008723e */ /* 0x004fe400048070ff */
[----:B---3--:R-:W-:-:S03]  /*75de0*/  F2FP.SATFINITE.E4M3.F32.PACK_AB_MERGE_C R0, R28, R29, RZ ;  /* 0x0000001d1c00723e */ /* 0x008fc600048070ff */
[----:B------:R0:W-:Y:S04]  /*75df0*/  STL [R1+0x144], R8 ;  /* 0x0001440801007387 */ /* 0x0001e80000100800 */
[----:B------:R2:W-:Y:S04]  /*75e00*/  STL [R1+0x160], R0 ;  /* 0x0001600001007387 */ /* 0x0005e80000100800 */
[----:B------:R3:W-:Y:S01]  /*75e10*/  STL [R1+0x15c], R9 ;  /* 0x00015c0901007387 */ /* 0x0007e20000100800 */
[----:B0-----:R-:W-:Y:S02]  /*75e20*/  F2FP.SATFINITE.E4M3.F32.PACK_AB_MERGE_C R8, R24, R25, RZ ;  /* 0x000000191808723e */ /* 0x001fe400048070ff */
[----:B--2---:R-:W-:-:S03]  /*75e30*/  F2FP.SATFINITE.E4M3.F32.PACK_AB_MERGE_C R0, R22, R23, RZ ;  /* 0x000000171600723e */ /* 0x004fc600048070ff */
[----:B------:R0:W-:Y:S01]  /*75e40*/  STL [R1+0x158], R8 ;  /* 0x0001580801007387 */ /* 0x0001e20000100800 */
[----:B---3--:R-:W-:-:S03]  /*75e50*/  F2FP.SATFINITE.E4M3.F32.PACK_AB_MERGE_C R9, R20, R21, RZ ;  /* 0x000000151409723e */ /* 0x008fc600048070ff */
[----:B------:R2:W-:Y:S04]  /*75e60*/  STL [R1+0x154], R0 ;  /* 0x0001540001007387 */ /* 0x0005e80000100800 */
[----:B------:R3:W-:Y:S01]  /*75e70*/  STL [R1+0x170], R9 ;  /* 0x0001700901007387 */ /* 0x0007e20000100800 */
[----:B0-----:R-:W-:Y:S02]  /*75e80*/  F2FP.SATFINITE.E4M3.F32.PACK_AB_MERGE_C R8, R18, R19, RZ ;  /* 0x000000131208723e */ /* 0x001fe400048070ff */
[----:B--2---:R-:W-:-:S03]  /*75e90*/  F2FP.SATFINITE.E4M3.F32.PACK_AB_MERGE_C R0, R16, R17, RZ ;  /* 0x000000111000723e */ /* 0x004fc600048070ff */
[----:B------:R0:W-:Y:S01]  /*75ea0*/  STL [R1+0x16c], R8 ;  /* 0x00016c0801007387 */ /* 0x0001e20000100800 */
[----:B---3--:R-:W-:-:S03]  /*75eb0*/  F2FP.SATFINITE.E4M3.F32.PACK_AB_MERGE_C R9, R14, R15, RZ ;  /* 0x0000000f0e09723e */ /* 0x008fc600048070ff */
[----:B------:R2:W-:Y:S04]  /*75ec0*/  STL [R1+0x168], R0 ;  /* 0x0001680001007387 */ /* 0x0005e80000100800 */
[----:B------:R-:W-:Y:S01]  /*75ed0*/  STL [R1+0x164], R9 ;  /* 0x0001640901007387 */ /* 0x000fe20000100800 */
[----:B0-----:R-:W-:Y:S02]  /*75ee0*/  F2FP.SATFINITE.E4M3.F32.PACK_AB_MERGE_C R8, R12, R13, RZ ;  /* 0x0000000d0c08723e */ /* 0x001fe400048070ff */
[----:B--2---:R-:W-:-:S03]  /*75ef0*/  F2FP.SATFINITE.E4M3.F32.PACK_AB_MERGE_C R0, R10, R11, RZ ;  /* 0x0000000b0a00723e */ /* 0x004fc600048070ff */
[----:B------:R-:W-:Y:S04]  /*75f00*/  STL [R1+0x180], R8 ;  /* 0x0001800801007387 */ /* 0x000fe80000100800 */
[----:B------:R0:W-:Y:S04]  /*75f10*/  STL [R1+0x17c], R0 ;  /* 0x00017c0001007387 */ /* 0x0001e80000100800 */
[----:B------:R-:W-:Y:S04]  /*75f20*/  STL [R1+0x178], R6 ;  /* 0x0001780601007387 */ /* 0x000fe80000100800 */
[----:B------:R-:W2:Y:S01]  /*75f30*/  LDL.LU R19, [R1+0x554] ;  /* 0x0005540001137983 */ /* 0x000ea20000300800 */
[----:B0-----:R-:W-:-:S03]  /*75f40*/  F2FP.SATFINITE.E4M3.F32.PACK_AB_MERGE_C R0, R2, R3, RZ ;  /* 0x000000030200723e */ /* 0x001fc600048070ff */
[----:B------:R-:W-:Y:S04]  /*75f50*/  STL [R1+0x174], R4 ;  /* 0x0001740401007387 */ /* 0x000fe80000100800 */
[----:B--2---:R0:W-:Y:S04]  /*75f60*/  STL [R1+0x25a8], R19 ;  /* 0x0025a81301007387 */ /* 0x0041e80000100800 */
[----:B------:R-:W-:Y:S04]  /*75f70*/  STL [R1+0x190], R0 ;  /* 0x0001900001007387 */ /* 0x000fe80000100800 */
[----:B0-----:R-:W2:Y:S04]  /*75f80*/  LDL.LU R19, [R1+0x56c] ;  /* 0x00056c0001137983 */ /* 0x001ea80000300800 */
[----:B--2---:R0:W-:Y:S04]  /*75f90*/  STL [R1+0x25b0], R19 ;  /* 0x0025b01301007387 */ /* 0x0041e80000100800 */
[----:B0-----:R-:W2:Y:S04]  /*75fa0*/  LDL.LU R19, [R1+0x564] ;  /* 0x0005640001137983 */ /* 0x001ea80000300800 */
[----:B--2---:R0:W-:Y:S04]  /*75fb0*/  STL [R1+0x25b8], R19 ;  /* 0x0025b81301007387 */ /* 0x0041e80000100800 */
[----:B0-----:R-:W2:Y:S04]  /*75fc0*/  LDL.LU R19, [R1+0x5fc] ;  /* 0x0005fc0001137983 */ /* 0x001ea80000300800 */
[----:B------:R-:W3:Y:S04]  /*75fd0*/  LDL.LU R17, [R1+0x55c] ;  /* 0x00055c0001117983 */ /* 0x000ee80000300800 */
[----:B---3--:R0:W-:Y:S04]  /*75fe0*/  STL [R1+0x25a4], R17 ;  /* 0x0025a41101007387 */ /* 0x0081e80000100800 */
[----:B0-----:R-:W3:Y:S04]  /*75ff0*/  LDL.LU R17, [R1+0x550] ;  /* 0x0005500001117983 */ /* 0x001ee80000300800 */
[----:B---3--:R0:W-:Y:S04]  /*76000*/  STL [R1+0x25ac], R17 ;  /* 0x0025ac1101007387 */ /* 0x0081e80000100800 */
[----:B0-----:R-:W3:Y:S04]  /*76010*/  LDL.LU R17, [R1+0x568] ;  /* 0x0005680001117983 */ /* 0x001ee80000300800 */
[----:B---3--:R0:W-:Y:S04]  /*76020*/  STL [R1+0x25b4], R17 ;  /* 0x0025b41101007387 */ /* 0x0081e80000100800 */
[----:B0-----:R-:W3:Y:S04]  /*76030*/  LDL.LU R17, [R1+0x560] ;  /* 0x0005600001117983 */ /* 0x001ee80000300800 */
        /* <DEDUP_REMOVED lines=8> */
[----:B------:R-:W2:Y:S04]  /*760c0*/  LDL.LU R18, [R1+0x53c] ;  /* 0x00053c0001127983 */ /* 0x000ea80000300800 */
        /* <DEDUP_REMOVED lines=9> */
[----:B------:R-:W4:Y:S01]  /*76160*/  LDL.LU R15, [R1+0x52c] ;  /* 0x00052c00010f7983 */ /* 0x000f220000300800 */
[----:B------:R-:W-:-:S03]  /*76170*/  F2FP.SATFINITE.E4M3.F32.PACK_AB_MERGE_C R19, R19, R17, RZ ;  /* 0x000000111313723e */ /* 0x000fc600048070ff */
[----:B----4-:R0:W-:Y:S04]  /*76180*/  STL [R1+0x2588], R15 ;  /* 0x0025880f01007387 */ /* 0x0101e80000100800 */
        /* <DEDUP_REMOVED lines=55> */
[----:B------:R-:W4:Y:S04]  /*76500*/  LDL.LU R16, [R1+0x258c] ;  /* 0x00258c0001107983 */ /* 0x000f280000300800 */
[----:B------:R0:W-:Y:S04]  /*76510*/  STL [R1+0x246c], R18 ;  /* 0x00246c1201007387 */ /* 0x0001e80000100800 */
[----:B0-----:R-:W3:Y:S01]  /*76520*/  LDL.LU R18, [R1+0x528] ;  /* 0x0005280001127983 */ /* 0x001ee20000300800 */
[----:B----4-:R-:W-:-:S03]  /*76530*/  F2FP.SATFINITE.E4M3.F32.PACK_AB_MERGE_C R16, R16, R15, RZ ;  /* 0x0000000f1010723e */ /* 0x010fc600048070ff */
[----:B------:R-:W3:Y:S01]  /*76540*/  LDL.LU R15, [R1+0x2588] ;  /* 0x00258800010f7983 */ /* 0x000ee20000300800 */
[----:B--2---:R-:W-:Y:S02]  /*76550*/  F2FP.SATFINITE.E4M3.F32.PACK_AB_MERGE_C R11, R10, R11, RZ ;  /* 0x0000000b0a0b723e */ /* 0x004fe400048070ff */
[----:B------:R-:W-:Y:S01]  /*76560*/  F2FP.SATFINITE.E4M3.F32.PACK_AB_MERGE_C R10, R19, R17, RZ ;  /* 0x00000011130a723e */ /* 0x000fe200048070ff */
[----:B------:R-:W-:Y:S01]  /*76570*/  STL [R1+0x2470], R16 ;  /* 0x0024701001007387 */ /* 0x000fe20000100800 */
[----:B------:R-:W-:Y:S02]  /*76580*/  F2FP.SATFINITE.E4M3.F32.PACK_AB_MERGE_C R8, R8, R9, RZ ;  /* 0x000000090808723e */ /* 0x000fe400048070ff */
[----:B------:R-:W-:Y:S02]  /*76590*/  F2FP.SATFINITE.E4M3.F32.PACK_AB_MERGE_C R0, R29, R0, RZ ;  /* 0x000000001d00723e */ /* 0x000fe400048070ff */
[----:B------:R-:W-:Y:S02]  /*765a0*/  F2FP.SATFINITE.E4M3.F32.PACK_AB_MERGE_C R9, R27, R28, RZ ;  /* 0x0000001c1b09723e */ /* 0x000fe400048070ff */
[----:B------:R-:W-:-:S02]  /*765b0*/  F2FP.SATFINITE.E4M3.F32.PACK_AB_MERGE_C R6, R6, R7, RZ ;  /* 0x000000070606723e */ /* 0x000fc400048070ff */
[----:B---3--:R-:W-:-:S05]  /*765c0*/  F2FP.SATFINITE.E4M3.F32.PACK_AB_MERGE_C R15, R15, R18, RZ ;  /* 0x000000120f0f723e */ /* 0x008fca00048070ff */
[----:B------:R-:W-:Y:S04]  /*765d0*/  STL [R1+0x2474], R15 ;  /* 0x0024740f01007387 */ /* 0x000fe80000100800 */
[----:B------:R-:W-:Y:S04]  /*765e0*/  STL [R1+0x50], R11 ;  /* 0x0000500b01007387 */ /* 0x000fe80000100800 */
[----:B------:R-:W-:Y:S04]  /*765f0*/  STL [R1+0x3c], R10 ;  /* 0x00003c0a01007387 */ /* 0x000fe80000100800 */
[----:B------:R0:W-:Y:S04]  /*76600*/  STL [R1+0x38], R8 ;  /* 0x0000380801007387 */ /* 0x0001e80000100800 */
[----:B------:R2:W-:Y:S01]  /*76610*/  STL [R1+0x34], R0 ;  /* 0x0000340001007387 */ /* 0x0005e20000100800 */
[----:B0-----:R-:W-:-:S03]  /*76620*/  F2FP.SATFINITE.E4M3.F32.PACK_AB_MERGE_C R8, R25, R26, RZ ;  /* 0x0000001a1908723e */ /* 0x001fc600048070ff */
[----:B------:R0:W-:Y:S01]  /*76630*/  STL [R1+0x70], R9 ;  /* 0x0000700901007387 */ /* 0x0001e20000100800 */
[----:B--2---:R-:W-:-:S03]  /*76640*/  F2FP.SATFINITE.E4M3.F32.PACK_AB_MERGE_C R0, R23, R24, RZ ;  /* 0x000000181700723e */ /* 0x004fc600048070ff */
[----:B------:R2:W-:Y:S04]  /*76650*/  STL [R1+0x5c], R8 ;  /* 0x00005c0801007387 */ /* 0x0005e80000100800 */
[----:B------:R3:W-:Y:S01]  /*76660*/  STL [R1+0x58], R0 ;  /* 0x0000580001007387 */ /* 0x0007e20000100800 */
[----:B0-----:R-:W-:Y:S02]  /*76670*/  F2FP.SATFINITE.E4M3.F32.PACK_AB_MERGE_C R9, R21, R22, RZ ;  /* 0x000000161509723e */ /* 0x001fe400048070ff */
[----:B--2---:R-:W-:-:S03]  /*76680*/  F2FP.SATFINITE.E4M3.F32.PACK_AB_MERGE_C R8, R14, R20, RZ ;  /* 0x000000140e08723e */ /* 0x004fc600048070ff */
[----:B------:R-:W-:Y:S01]  /*76690*/  STL [R1+0x54], R9 ;  /* 0x0000540901007387 */ /* 0x000fe20000100800 */
[----:B---3--:R-:W-:-:S03]  /*766a0*/  F2FP.SATFINITE.E4M3.F32.PACK_AB_MERGE_C R0, R12, R13, RZ ;  /* 0x0000000d0c00723e */ /* 0x008fc600048070ff */
[----:B------:R-:W-:Y:S04]  /*766b0*/  STL [R1+0x90], R8 ;  /* 0x0000900801007387 */ /* 0x000fe80000100800 */
[----:B------:R0:W-:Y:S04]  /*766c0*/  STL [R1+0x7c], R0 ;  /* 0x00007c0001007387 */ /* 0x0001e80000100800 */
[----:B------:R-:W-:Y:S04]  /*766d0*/  STL [R1+0x78], R6 ;  /* 0x0000780601007387 */ /* 0x000fe80000100800 */
[----:B------:R-:W2:Y:S01]  /*766e0*/  LDL.LU R14, [R1+0x454] ;  /* 0x00045400010e7983 */ /* 0x000ea20000300800 */
[----:B------:R-:W-:-:S02]  /*766f0*/  F2FP.SATFINITE.E4M3.F32.PACK_AB_MERGE_C R4, R4, R5, RZ ;  /* 0x000000050404723e */ /* 0x000fc400048070ff */
        /* <DEDUP_REMOVED lines=71> */
[----:B------:R-:W4:Y:S01]  /*76b70*/  LDL.LU R22, [R1+0x2b0] ;  /* 0x0002b00001167983 */ /* 0x000f220000300800 */
[----:B--2---:R-:W-:-:S03]  /*76b80*/  F2FP.SATFINITE.E4M3.F32.PACK_AB_MERGE_C R14, R14, R13, RZ ;  /* 0x0000000d0e0e723e */ /* 0x004fc600048070ff */
[----:B------:R-:W2:Y:S04]  /*76b90*/  LDL.LU R21, [R1+0x2b4] ;  /* 0x0002b40001157983 */ /* 0x000ea80000300800 */
[----:B------:R-:W2:Y:S04]  /*76ba0*/  LDL.LU R20, [R1+0x2b8] ;  /* 0x0002b80001147983 */ /* 0x000ea80000300800 */
[----:B------:R-:W2:Y:S04]  /*76bb0*/  LDL.LU R6, [R1+0x2bc] ;  /* 0x0002bc0001067983 */ /* 0x000ea80000300800 */
[----:B------:R-:W2:Y:S04]  /*76bc0*/  LDL.LU R5, [R1+0x2c0] ;  /* 0x0002c00001057983 */ /* 0x000ea80000300800 */
[----:B------:R-:W2:Y:S04]  /*76bd0*/  LDL.LU R4, [R1+0x2c4] ;  /* 0x0002c40001047983 */ /* 0x000ea80000300800 */
[----:B------:R-:W2:Y:S04]  /*76be0*/  LDL.LU R3, [R1+0x2c8] ;  /* 0x0002c80001037983 */ /* 0x000ea80000300800 */
[----:B------:R-:W2:Y:S04]  /*76bf0*/  LDL.LU R2, [R1+0x2cc] ;  /* 0x0002cc0001027983 */ /* 0x000ea80000300800 */
        /* <DEDUP_REMOVED lines=46> */
[----:B0-----:R-:W2:Y:S01]  /*76ee0*/  LDL.LU R14, [R1+0x340] ;  /* 0x00034000010e7983 */ /* 0x001ea20000300800 */
[----:B---3--:R-:W-:-:S03]  /*76ef0*/  F2FP.SATFINITE.E4M3.F32.PACK_AB_MERGE_C R13, R13, R12, RZ ;  /* 0x0000000c0d0d723e */ /* 0x008fc600048070ff */
[----:B------:R-:W3:Y:S01]  /*76f00*/  LDL.LU R12, [R1+0x2528] ;  /* 0x00252800010c7983 */ /* 0x000ee20000300800 */
[----:B----4-:R-:W-:-:S03]  /*76f10*/  F2FP.SATFINITE.E4M3.F32.PACK_AB_MERGE_C R7, R7, R15, RZ ;  /* 0x0000000f0707723e */ /* 0x010fc600048070ff */
[----:B------:R-:W-:Y:S01]  /*76f20*/  STL [R1+0x247c], R13 ;  /* 0x00247c0d01007387 */ /* 0x000fe20000100800 */
[----:B------:R-:W-:Y:S02]  /*76f30*/  F2FP.SATFINITE.E4M3.F32.PACK_AB_MERGE_C R8, R8, R9, RZ ;  /* 0x000000090808723e */ /* 0x000fe400048070ff */
[----:B--2---:R-:W-:Y:S02]  /*76f40*/  F2FP.SATFINITE.E4M3.F32.PACK_AB_MERGE_C R6, R6, R20, RZ ;  /* 0x000000140606723e */ /* 0x004fe400048070ff */
[----:B---3--:R-:W-:-:S05]  /*76f50*/  F2FP.SATFINITE.E4M3.F32.PACK_AB_MERGE_C R12, R12, R14, RZ ;  /* 0x0000000e0c0c723e */ /* 0x008fca00048070ff */
[----:B------:R0:W-:Y:S04]  /*76f60*/  STL [R1+0x2480], R12 ;  /* 0x0024800c01007387 */ /* 0x0001e80000100800 */
[----:B------:R2:W-:Y:S01]  /*76f70*/  STL [R1+0x2484], R7 ;  /* 0x0024840701007387 */ /* 0x0005e20000100800 */
[----:B0-----:R-:W-:Y:S02]  /*76f80*/  F2FP.SATFINITE.E4M3.F32.PACK_AB_MERGE_C R12, R18, R16, RZ ;  /* 0x00000010120c723e */ /* 0x001fe400048070ff */
[----:B--2---:R-:W-:-:S03]  /*76f90*/  F2FP.SATFINITE.E4M3.F32.PACK_AB_MERGE_C R7, R10, R11, RZ ;  /* 0x0000000b0a07723e */ /* 0x004fc600048070ff */
[----:B------:R-:W-:Y:S01]  /*76fa0*/  STL [R1+0x2c], R12 ;  /* 0x00002c0c01007387 */ /* 0x000fe20000100800 */
[----:B------:R-:W-:-:S03]  /*76fb0*/  F2FP.SATFINITE.E4M3.F32.PACK_AB_MERGE_C R10, R19, R17, RZ ;  /* 0x00000011130a723e */ /* 0x000fc600048070ff */
[----:B------:R0:W-:Y:S04]  /*76fc0*/  STL [R1+0x28], R7 ;  /* 0x0000280701007387 */ /* 0x0001e80000100800 */
[----:B------:R-:W-:Y:S01]  /*76fd0*/  STL [R1+0x24], R10 ;  /* 0x0000240a01007387 */ /* 0x000fe20000100800 */
[----:B0-----:R-:W-:Y:S02]  /*76fe0*/  F2FP.SATFINITE.E4M3.F32.PACK_AB_MERGE_C R7, R29, R0, RZ ;  /* 0x000000001d07723e */ /* 0x001fe400048070ff */
[----:B------:R-:W-:Y:S01]  /*76ff0*/  F2FP.SATFINITE.E4M3.F32.PACK_AB_MERGE_C R0, R27, R28, RZ ;  /* 0x0000001c1b00723e */ /* 0x000fe200048070ff */
[----:B------:R0:W-:Y:S04]  /*77000*/  STL [R1+0x20], R8 ;  /* 0x0000200801007387 */ /* 0x0001e80000100800 */
[----:B------:R2:W-:Y:S04]  /*77010*/  STL [R1+0x4c], R7 ;  /* 0x00004c0701007387 */ /* 0x0005e80000100800 */
[----:B------:R3:W-:Y:S01]  /*77020*/  STL [R1+0x48], R0 ;  /* 0x0000480001007387 */ /* 0x0007e20000100800 */
[----:B0-----:R-:W-:-:S02]  /*77030*/  F2FP.SATFINITE.E4M3.F32.PACK_AB_MERGE_C R8, R25, R26, RZ ;  /* 0x0000001a1908723e */ /* 0x001fc400048070ff */
[----:B--2---:R-:W-:-:S03]  /*77040*/  F2FP.SATFINITE.E4M3.F32.PACK_AB_MERGE_C R7, R23, R24, RZ ;  /* 0x000000181707723e */ /* 0x004fc600048070ff */
[----:B------:R-:W-:Y:S01]  /*77050*/  STL [R1+0x44], R8 ;  /* 0x0000440801007387 */ /* 0x000fe20000100800 */
[----:B---3--:R-:W-:-:S03]  /*77060*/  F2FP.SATFINITE.E4M3.F32.PACK_AB_MERGE_C R0, R21, R22, RZ ;  /* 0x000000161500723e */ /* 0x008fc600048070ff */
[----:B------:R0:W-:Y:S04]  /*77070*/  STL [R1+0x40], R7 ;  /* 0x0000400701007387 */ /* 0x0001e80000100800 */
[----:B------:R2:W-:Y:S04]  /*77080*/  STL [R1+0x6c], R0 ;  /* 0x00006c0001007387 */ /* 0x0005e80000100800 */
[----:B------:R-:W-:Y:S04]  /*77090*/  STL [R1+0x68], R6 ;  /* 0x0000680601007387 */ /* 0x000fe80000100800 */
[----:B0-----:R-:W3:Y:S01]  /*770a0*/  LDL.LU R7, [R1+0x61c] ;  /* 0x00061c0001077983 */ /* 0x001ee20000300800 */
[----:B------:R-:W-:-:S02]  /*770b0*/  F2FP.SATFINITE.E4M3.F32.PACK_AB_MERGE_C R4, R4, R5, RZ ;  /* 0x000000050404723e */ /* 0x000fc400048070ff */
[----:B--2---:R-:W-:-:S03]  /*770c0*/  F2FP.SATFINITE.E4M3.F32.PACK_AB_MERGE_C R0, R2, R3, RZ ;  /* 0x000000030200723e */ /* 0x004fc600048070ff */
[----:B------:R-:W-:Y:S04]  /*770d0*/  STL [R1+0x64], R4 ;  /* 0x0000640401007387 */ /* 0x000fe80000100800 */
[----:B---3--:R0:W-:Y:S04]  /*770e0*/  STL [R1+0x24e0], R7 ;  /* 0x0024e00701007387 */ /* 0x0081e80000100800 */
        /* <DEDUP_REMOVED lines=40> */
[----:B------:R-:W4:Y:S04]  /*77370*/  LDL.LU R14, [R1+0x608] ;  /* 0x00060800010e7983 */ /* 0x000f280000300800 */
[----:B------:R-:W4:Y:S04]  /*77380*/  LDL.LU R15, [R1+0x60c] ;  /* 0x00060c00010f7983 */ /* 0x000f280000300800 */
[----:B------:R-:W3:Y:S04]  /*77390*/  LDL.LU R16, [R1+0x5d0] ;  /* 0x0005d00001107983 */ /* 0x000ee80000300800 */
[----:B------:R-:W3:Y:S04]  /*773a0*/  LDL.LU R18, [R1+0x5d4] ;  /* 0x0005d40001127983 */ /* 0x000ee80000300800 */
[----:B------:R-:W4:Y:S04]  /*773b0*/  LDL.LU R11, [R1+0x5d8] ;  /* 0x0005d800010b7983 */ /* 0x000f280000300800 */
        /* <DEDUP_REMOVED lines=21> */
[----:B--2---:R-:W-:-:S03]  /*77510*/  F2FP.SATFINITE.E4M3.F32.PACK_AB_MERGE_C R7, R7, R12, RZ ;  /* 0x0000000c0707723e */ /* 0x004fc600048070ff */
        /* <DEDUP_REMOVED lines=37> */
[----:B------:R0:W-:Y:S01]  /*77770*/  STL [R1+0xe4], R7 ;  /* 0x0000e40701007387 */ /* 0x0001e20000100800 */
[----:B----4-:R-:W-:Y:S02]  /*77780*/  F2FP.SATFINITE.E4M3.F32.PACK_AB_MERGE_C R11, R10, R11, RZ ;  /* 0x0000000b0a0b723e */ /* 0x010fe400048070ff */
[----:B---3--:R-:W-:Y:S02]  /*77790*/  F2FP.SATFINITE.E4M3.F32.PACK_AB_MERGE_C R10, R19, R17, RZ ;  /* 0x00000011130a723e */ /* 0x008fe400048070ff */
[----:B------:R-:W-:Y:S02]  /*777a0*/  F2FP.SATFINITE.E4M3.F32.PACK_AB_MERGE_C R5, R5, R0, RZ ;  /* 0x000000000505723e */ /* 0x000fe400048070ff */
[----:B0-----:R-:W-:-:S02]  /*777b0*/  F2FP.SATFINITE.E4M3.F32.PACK_AB_MERGE_C R7, R18, R16, RZ ;  /* 0x000000101207723e */ /* 0x001fc400048070ff */
[----:B------:R-:W-:Y:S02]  /*777c0*/  F2FP.SATFINITE.E4M3.F32.PACK_AB_MERGE_C R4, R4, R29, RZ ;  /* 0x0000001d0404723e */ /* 0x000fe400048070ff */
[----:B------:R-:W-:Y:S02]  /*777d0*/  F2FP.SATFINITE.E4M3.F32.PACK_AB_MERGE_C R3, R3, R28, RZ ;  /* 0x0000001c0303723e */ /* 0x000fe400048070ff */
[----:B------:R-:W-:Y:S02]  /*777e0*/  F2FP.SATFINITE.E4M3.F32.PACK_AB_MERGE_C R2, R2, R27, RZ ;  /* 0x0000001b0202723e */ /* 0x000fe400048070ff */
[----:B------:R-:W-:Y:S02]  /*777f0*/  F2FP.SATFINITE.E4M3.F32.PACK_AB_MERGE_C R23, R23, R26, RZ ;  /* 0x0000001a1717723e */ /* 0x000fe400048070ff */
[----:B------:R-:W-:Y:S02]  /*77800*/  F2FP.SATFINITE.E4M3.F32.PACK_AB_MERGE_C R22, R22, R25, RZ ;  /* 0x000000191616723e */ /* 0x000fe400048070ff */
[----:B------:R-:W-:-:S02]  /*77810*/  F2FP.SATFINITE.E4M3.F32.PACK_AB_MERGE_C R21, R21, R24, RZ ;  /* 0x000000181515723e */ /* 0x000fc400048070ff */
[----:B--2---:R-:W-:Y:S02]  /*77820*/  F2FP.SATFINITE.E4M3.F32.PACK_AB_MERGE_C R13, R13, R12, RZ ;  /* 0x0000000c0d0d723e */ /* 0x004fe400048070ff */
[----:B------:R-:W-:-:S03]  /*77830*/  F2FP.SATFINITE.E4M3.F32.PACK_AB_MERGE_C R12, R15, R14, RZ ;  /* 0x0000000e0f0c723e */ /* 0x000fc600048070ff */
[----:B------:R-:W-:Y:S04]  /*77840*/  STL [R1+0xe0], R13 ;  /* 0x0000e00d01007387 */ /* 0x000fe80000100800 */
[----:B------:R-:W-:Y:S04]  /*77850*/  STL [R1+0xdc], R12 ;  /* 0x0000dc0c01007387 */ /* 0x000fe80000100800 */
[----:B------:R0:W-:Y:S04]  /*77860*/  STL [R1+0xf8], R7 ;  /* 0x0000f80701007387 */ /* 0x0001e80000100800 */
[----:B------:R-:W-:Y:S01]  /*77870*/  STL [R1+0xf4], R11 ;  /* 0x0000f40b01007387 */ /* 0x000fe20000100800 */
[----:B0-----:R-:W-:-:S03]  /*77880*/  F2FP.SATFINITE.E4M3.F32.PACK_AB_MERGE_C R7, R8, R9, RZ ;  /* 0x000000090807723e */ /* 0x001fc600048070ff */
        /* <DEDUP_REMOVED lines=9> */
[----:B0-----:R-:W2:Y:S04]  /*77920*/  LDL.LU R10, [R1+0x3c0] ;  /* 0x0003c000010a7983 */ /* 0x001ea80000300800 */
[----:B------:R-:W2:Y:S04]  /*77930*/  LDL.LU R27, [R1+0x3c4] ;  /* 0x0003c400011b7983 */ /* 0x000ea80000300800 */
[----:B------:R-:W3:Y:S04]  /*77940*/  LDL.LU R17, [R1+0x3c8] ;  /* 0x0003c80001117983 */ /* 0x000ee80000300800 */
[----:B------:R-:W3:Y:S04]  /*77950*/  LDL.LU R26, [R1+0x3cc] ;  /* 0x0003cc00011a7983 */ /* 0x000ee80000300800 */
[----:B------:R-:W4:Y:S04]  /*77960*/  LDL.LU R25, [R1+0x3b4] ;  /* 0x0003b40001197983 */ /* 0x000f280000300800 */
[----:B------:R-:W2:Y:S04]  /*77970*/  LDL.LU R24, [R1+0x3bc] ;  /* 0x0003bc0001187983 */ /* 0x000ea80000300800 */
[----:B--2---:R0:W-:Y:S04]  /*77980*/  STL [R1+0x24d8], R24 ;  /* 0x0024d81801007387 */ /* 0x0041e80000100800 */
[----:B0-----:R-:W4:Y:S04]  /*77990*/  LDL.LU R24, [R1+0x3b0] ;  /* 0x0003b00001187983 */ /* 0x001f280000300800 */
[----:B------:R-:W2:Y:S04]  /*779a0*/  LDL.LU R29, [R1+0x394] ;  /* 0x00039400011d7983 */ /* 0x000ea80000300800 */
        /* <DEDUP_REMOVED lines=8> */
[----:B0-----:R-:W3:Y:S01]  /*77a30*/  LDL.LU R28, [R1+0x390] ;  /* 0x00039000011c7983 */ /* 0x001ee20000300800 */
[----:B------:R-:W-:-:S03]  /*77a40*/  F2FP.SATFINITE.E4M3.F32.PACK_AB_MERGE_C R20, R6, R20, RZ ;  /* 0x000000140614723e */ /* 0x000fc600048070ff */
[----:B---3--:R0:W-:Y:S04]  /*77a50*/  STL [R1+0x24c8], R28 ;  /* 0x0024c81c01007387 */ /* 0x0081e80000100800 */
[----:B0-----:R-:W3:Y:S04]  /*77a60*/  LDL.LU R28, [R1+0x3a8] ;  /* 0x0003a800011c7983 */ /* 0x001ee80000300800 */
[----:B---3--:R0:W-:Y:S04]  /*77a70*/  STL [R1+0x24d0], R28 ;  /* 0x0024d01c01007387 */ /* 0x0081e80000100800 */
[----:B0-----:R-:W3:Y:S04]  /*77a80*/  LDL.LU R28, [R1+0x3a0] ;  /* 0x0003a000011c7983 */ /* 0x001ee80000300800 */
[----:B------:R0:W-:Y:S04]  /*77a90*/  STL [R1+0x24a4], R20 ;  /* 0x0024a41401007387 */ /* 0x0001e80000100800 */
[----:B0-----:R-:W4:Y:S04]  /*77aa0*/  LDL.LU R20, [R1+0x378] ;  /* 0x0003780001147983 */ /* 0x001f280000300800 */
[----:B----4-:R0:W-:Y:S04]  /*77ab0*/  STL [R1+0x24a8], R20 ;  /* 0x0024a81401007387 */ /* 0x0101e80000100800 */
[----:B0-----:R-:W4:Y:S04]  /*77ac0*/  LDL.LU R20, [R1+0x370] ;  /* 0x0003700001147983 */ /* 0x001f280000300800 */
[----:B----4-:R0:W-:Y:S04]  /*77ad0*/  STL [R1+0x24ac], R20 ;  /* 0x0024ac1401007387 */ /* 0x0101e80000100800 */
[----:B0-----:R-:W4:Y:S04]  /*77ae0*/  LDL.LU R20, [R1+0x38c] ;  /* 0x00038c0001147983 */ /* 0x001f280000300800 */
[----:B----4-:R0:W-:Y:S04]  /*77af0*/  STL [R1+0x24b4], R20 ;  /* 0x0024b41401007387 */ /* 0x0101e80000100800 */
[----:B0-----:R-:W4:Y:S04]  /*77b00*/  LDL.LU R20, [R1+0x384] ;  /* 0x0003840001147983 */ /* 0x001f280000300800 */
[----:B----4-:R0:W-:Y:S04]  /*77b10*/  STL [R1+0x24bc], R20 ;  /* 0x0024bc1401007387 */ /* 0x0101e80000100800 */
[----:B0-----:R-:W4:Y:S04]  /*77b20*/  LDL.LU R20, [R1+0x398] ;  /* 0x0003980001147983 */ /* 0x001f280000300800 */
[----:B------:R-:W2:Y:S04]  /*77b30*/  LDL.LU R21, [R1+0x37c] ;  /* 0x00037c0001157983 */ /* 0x000ea80000300800 */
[----:B--2---:R0:W-:Y:S04]  /*77b40*/  STL [R1+0x24b0], R21 ;  /* 0x0024b01501007387 */ /* 0x0041e80000100800 */
[----:B0-----:R-:W2:Y:S01]  /*77b50*/  LDL.LU R21, [R1+0x388] ;  /* 0x0003880001157983 */ /* 0x001ea20000300800 */
[----:B------:R-:W-:-:S02]  /*77b60*/  F2FP.SATFINITE.E4M3.F32.PACK_AB_MERGE_C R27, R27, R10, RZ ;  /* 0x0000000a1b1b723e */ /* 0x000fc400048070ff */
[----:B------:R-:W-:Y:S02]  /*77b70*/  F2FP.SATFINITE.E4M3.F32.PACK_AB_MERGE_C R26, R26, R17, RZ ;  /* 0x000000111a1a723e */ /* 0x000fe400048070ff */
[----:B------:R-:W-:Y:S01]  /*77b80*/  F2FP.SATFINITE.E4M3.F32.PACK_AB_MERGE_C R25, R25, R24, RZ ;  /* 0x000000181919723e */ /* 0x000fe200048070ff */
[----:B--2---:R0:W-:Y:S04]  /*77b90*/  STL [R1+0x24b8], R21 ;  /* 0x0024b81501007387 */ /* 0x0041e80000100800 */
[----:B0-----:R-:W2:Y:S04]  /*77ba0*/  LDL.LU R21, [R1+0x380] ;  /* 0x0003800001157983 */ /* 0x001ea80000300800 */
        /* <DEDUP_REMOVED lines=21> */
[----:B------:R-:W3:Y:S02]  /*77d00*/  LDL.LU R24, [R1+0x24d8] ;  /* 0x0024d80001187983 */ /* 0x000ee40000300800 */
[----:B---3--:R-:W-:-:S02]  /*77d10*/  F2FP.SATFINITE.E4M3.F32.PACK_AB_MERGE_C R24, R24, R29, RZ ;  /* 0x0000001d1818723e */ /* 0x008fc400048070ff */
[----:B------:R-:W3:Y:S04]  /*77d20*/  LDL.LU R29, [R1+0x24d4] ;  /* 0x0024d400011d7983 */ /* 0x000ee80000300800 */
[----:B------:R0:W-:Y:S04]  /*77d30*/  STL.64 [R1+0x2448], R26 ;  /* 0x0024481a01007387 */ /* 0x0001e80000100a00 */
[----:B0-----:R-:W2:Y:S04]  /*77d40*/  LDL.LU R26, [R1+0x2a0] ;  /* 0x0002a000011a7983 */ /* 0x001ea80000300800 */
[----:B------:R-:W2:Y:S04]  /*77d50*/  LDL.LU R27, [R1+0x2a4] ;  /* 0x0002a400011b7983 */ /* 0x000ea80000300800 */
[----:B------:R0:W-:Y:S04]  /*77d60*/  STL.64 [R1+0x2440], R24 ;  /* 0x0024401801007387 */ /* 0x0001e80000100a00 */
[----:B0-----:R-:W2:Y:S04]  /*77d70*/  LDL.LU R24, [R1+0x374] ;  /* 0x0003740001187983 */ /* 0x001ea80000300800 */
[----:B------:R-:W2:Y:S01]  /*77d80*/  LDL.LU R25, [R1+0x46c] ;  /* 0x00046c0001197983 */ /* 0x000ea20000300800 */
[----:B---3--:R-:W-:-:S03]  /*77d90*/  F2FP.SATFINITE.E4M3.F32.PACK_AB_MERGE_C R29, R29, R28, RZ ;  /* 0x0000001c1d1d723e */ /* 0x008fc600048070ff */
[----:B------:R-:W3:Y:S04]  /*77da0*/  LDL.LU R28, [R1+0x24d0] ;  /* 0x0024d000011c7983 */ /* 0x000ee80000300800 */
[----:B------:R0:W-:Y:S04]  /*77db0*/  STL [R1+0x4], R29 ;  /* 0x0000041d01007387 */ /* 0x0001e80000100800 */
[----:B0-----:R-:W3:Y:S02]  /*77dc0*/  LDL.LU R29, [R1+0x24cc] ;  /* 0x0024cc00011d7983 */ /* 0x001ee40000300800 */
[----:B---3--:R-:W-:-:S02]  /*77dd0*/  F2FP.SATFINITE.E4M3.F32.PACK_AB_MERGE_C R29, R29, R28, RZ ;  /* 0x0000001c1d1d723e */ /* 0x008fc400048070ff */
[----:B------:R-:W3:Y:S04]  /*77de0*/  LDL.LU R28, [R1+0x24c8] ;  /* 0x0024c800011c7983 */ /* 0x000ee80000300800 */
[----:B------:R0:W-:Y:S04]  /*77df0*/  STL [R1], R29 ;  /* 0x0000001d01007387 */ /* 0x0001e80000100800 */
[----:B0-----:R-:W3:Y:S02]  /*77e00*/  LDL.LU R29, [R1+0x24c4] ;  /* 0x0024c400011d7983 */ /* 0x001ee40000300800 */
[----:B---3--:R-:W-:-:S02]  /*77e10*/  F2FP.SATFINITE.E4M3.F32.PACK_AB_MERGE_C R29, R29, R28, RZ ;  /* 0x0000001c1d1d723e */ /* 0x008fc400048070ff */
[----:B------:R-:W4:Y:S02]  /*77e20*/  LDL.LU R28, [R1+0x24c0] ;  /* 0x0024c000011c7983 */ /* 0x000f240000300800 */
[----:B----4-:R-:W-:Y:S02]  /*77e30*/  F2FP.SATFINITE.E4M3.F32.PACK_AB_MERGE_C R28, R28, R20, RZ ;  /* 0x000000141c1c723e */ /* 0x010fe400048070ff */
[----:B------:R-:W2:Y:S02]  /*77e40*/  LDL.LU R20, [R1+0x24bc] ;  /* 0x0024bc0001147983 */ /* 0x000ea40000300800 */
[----:B--2---:R-:W-:Y:S02]  /*77e50*/  F2FP.SATFINITE.E4M3.F32.PACK_AB_MERGE_C R20, R20, R21, RZ ;  /* 0x000000151414723e */ /* 0x004fe400048070ff */
[----:B------:R-:W2:Y:S04]  /*77e60*/  LDL.LU R21, [R1+0x24b8] ;  /* 0x0024b80001157983 */ /* 0x000ea80000300800 */
[----:B------:R0:W-:Y:S04]  /*77e70*/  STL [R1+0x18], R20 ;  /* 0x0000181401007387 */ /* 0x0001e80000100800 */
[----:B0-----:R-:W2:Y:S02]  /*77e80*/  LDL.LU R20, [R1+0x24b4] ;  /* 0x0024b40001147983 */ /* 0x001ea40000300800 */
[----:B--2---:R-:W-:-:S02]  /*77e90*/  F2FP.SATFINITE.E4M3.F32.PACK_AB_MERGE_C R20, R20, R21, RZ ;  /* 0x000000151414723e */ /* 0x004fc400048070ff */
[----:B------:R-:W2:Y:S04]  /*77ea0*/  LDL.LU R21, [R1+0x24b0] ;  /* 0x0024b00001157983 */ /* 0x000ea80000300800 */
[----:B------:R0:W-:Y:S04]  /*77eb0*/  STL [R1+0x14], R20 ;  /* 0x0000141401007387 */ /* 0x0001e80000100800 */
[----:B0-----:R-:W3:Y:S02]  /*77ec0*/  LDL.LU R20, [R1+0x24ac] ;  /* 0x0024ac0001147983 */ /* 0x001ee40000300800 */
[----:B---3--:R-:W-:-:S02]  /*77ed0*/  F2FP.SATFINITE.E4M3.F32.PACK_AB_MERGE_C R24, R24, R20, RZ ;  /* 0x000000141818723e */ /* 0x008fc400048070ff */
[----:B------:R-:W2:Y:S01]  /*77ee0*/  LDL.LU R20, [R1+0x24a8] ;  /* 0x0024a80001147983 */ /* 0x000ea20000300800 */
[----:B------:R-:W-:-:S03]  /*77ef0*/  F2FP.SATFINITE.E4M3.F32.PACK_AB_MERGE_C R6, R6, R22, RZ ;  /* 0x000000160606723e */ /* 0x000fc600048070ff */
[----:B------:R0:W-:Y:S04]  /*77f00*/  STL [R1+0xc], R24 ;  /* 0x00000c1801007387 */ /* 0x0001e80000100800 */
[----:B0-----:R-:W3:Y:S01]  /*77f10*/  LDL R24, [R1+0x728] ;  /* 0x0007280001187983 */ /* 0x001ee20000100800 */
[----:B------:R-:W-:Y:S02]  /*77f20*/  F2FP.SATFINITE.E4M3.F32.PACK_AB_MERGE_C R2, R2, R23, RZ ;  /* 0x000000170202723e */ /* 0x000fe400048070ff */
[----:B------:R-:W-:Y:S02]  /*77f30*/  F2FP.SATFINITE.E4M3.F32.PACK_AB_MERGE_C R4, R4, R3, RZ ;  /* 0x000000030404723e */ /* 0x000fe400048070ff */
[----:B------:R-:W-:Y:S02]  /*77f40*/  F2FP.SATFINITE.E4M3.F32.PACK_AB_MERGE_C R7, R7, R5, RZ ;  /* 0x000000050707723e */ /* 0x000fe400048070ff */
[----:B------:R-:W-:-:S02]  /*77f50*/  F2FP.SATFINITE.E4M3.F32.PACK_AB_MERGE_C R13, R13, R12, RZ ;  /* 0x0000000c0d0d723e */ /* 0x000fc400048070ff */
[----:B------:R-:W-:Y:S02]  /*77f60*/  F2FP.SATFINITE.E4M3.F32.PACK_AB_MERGE_C R15, R15, R14, RZ ;  /* 0x0000000e0f0f723e */ /* 0x000fe400048070ff */
[----:B------:R-:W-:Y:S02]  /*77f70*/  F2FP.SATFINITE.E4M3.F32.PACK_AB_MERGE_C R18, R18, R16, RZ ;  /* 0x000000101212723e */ /* 0x000fe400048070ff */
[----:B------:R-:W-:Y:S02]  /*77f80*/  F2FP.SATFINITE.E4M3.F32.PACK_AB_MERGE_C R19, R9, R19, RZ ;  /* 0x000000130913723e */ /* 0x000fe400048070ff */
[----:B------:R-:W-:Y:S02]  /*77f90*/  F2FP.SATFINITE.E4M3.F32.PACK_AB_MERGE_C R10, R10, R11, RZ ;  /* 0x0000000b0a0a723e */ /* 0x000fe400048070ff */
[----:B------:R-:W-:Y:S02]  /*77fa0*/  F2FP.SATFINITE.E4M3.F32.PACK_AB_MERGE_C R25, R25, R17, RZ ;  /* 0x000000111919723e */ /* 0x000fe400048070ff */
[----:B------:R-:W-:-:S02]  /*77fb0*/  F2FP.SATFINITE.E4M3.F32.PACK_AB_MERGE_C R8, R0, R8, RZ ;  /* 0x000000080008723e */ /* 0x000fc400048070ff */
[----:B--2---:R-:W-:Y:S02]  /*77fc0*/  F2FP.SATFINITE.E4M3.F32.PACK_AB_MERGE_C R21, R21, R20, RZ ;  /* 0x000000141515723e */ /* 0x004fe400048070ff */
[----:B------:R-:W2:Y:S04]  /*77fd0*/  LDL.LU R20, [R1+0x24a4] ;  /* 0x0024a40001147983 */ /* 0x000ea80000300800 */
[----:B------:R0:W-:Y:S04]  /*77fe0*/  STL [R1+0x8], R21 ;  /* 0x0000081501007387 */ /* 0x0001e80000100800 */
[----:B0-----:R-:W4:Y:S04]  /*77ff0*/  LDL.LU R21, [R1+0x24a0] ;  /* 0x0024a00001157983 */ /* 0x001f280000300800 */
[----:B------:R-:W2:Y:S04]  /*78000*/  LDL.LU R22, [R1+0x249c] ;  /* 0x00249c0001167983 */ /* 0x000ea80000300800 */
[----:B------:R0:W-:Y:S04]  /*78010*/  STL [R1+0xa8], R6 ;  /* 0x0000a80601007387 */ /* 0x0001e80000100800 */
[----:B0-----:R-:W4:Y:S04]  /*78020*/  LDL R6, [R1+0x23e4] ;  /* 0x0023e40001067983 */ /* 0x001f280000100800 */
[----:B------:R-:W2:Y:S04]  /*78030*/  LDL.LU R23, [R1+0x2498] ;  /* 0x0024980001177983 */ /* 0x000ea80000300800 */
[----:B------:R0:W-:Y:S04]  /*78040*/  STL [R1+0xa4], R2 ;  /* 0x0000a40201007387 */ /* 0x0001e80000100800 */
[----:B0-----:R-:W2:Y:S04]  /*78050*/  LDL.LU R2, [R1+0x2494] ;  /* 0x0024940001027983 */ /* 0x001ea80000300800 */
        /* <DEDUP_REMOVED lines=22> */
[----:B------:R0:W-:Y:S02]  /*781c0*/  STL [R1+0xc8], R25 ;  /* 0x0000c81901007387 */ /* 0x0001e40000100800 */
[----:B0-----:R-:W-:-:S05]  /*781d0*/  F2FP.SATFINITE.E4M3.F32.PACK_AB_MERGE_C R25, R27, R26, RZ ;  /* 0x0000001a1b19723e */ /* 0x001fca00048070ff */
[----:B------:R-:W-:Y:S04]  /*781e0*/  STL [R1+0xbc], R25 ;  /* 0x0000bc1901007387 */ /* 0x000fe80000100800 */
[----:B------:R0:W-:Y:S04]  /*781f0*/  STL [R1+0xc0], R8 ;  /* 0x0000c00801007387 */ /* 0x0001e80000100800 */
[----:B0-----:R-:W2:Y:S01]  /*78200*/  LDL.LU R8, [R1+0x23e0] ;  /* 0x0023e00001087983 */ /* 0x001ea20000300800 */
[----:B---3--:R-:W-:-:S03]  /*78210*/  VIADD R0, R24, 0xff ;  /* 0x000000ff18007836 */ /* 0x008fc60000000000 */
[----:B------:R-:W3:Y:S04]  /*78220*/  LDL.LU R25, [R1+0x120] ;  /* 0x0001200001197983 */ /* 0x000ee80000300800 */
[----:B------:R-:W3:Y:S04]  /*78230*/  LDL.LU R26, [R1+0x128] ;  /* 0x00012800011a7983 */ /* 0x000ee80000300800 */
[----:B------:R-:W3:Y:S04]  /*78240*/  LDL.LU R27, [R1+0x30] ;  /* 0x00003000011b7983 */ /* 0x000ee80000300800 */
[----:B------:R0:W-:Y:S01]  /*78250*/  STL [R1+0x2450], R24 ;  /* 0x0024501801007387 */ /* 0x0001e20000100800 */
[----:B----4-:R-:W-:-:S04]  /*78260*/  ISETP.GE.AND P0, PT, R6, UR10, PT ;  /* 0x0000000a06007c0c */ /* 0x010fc8000bf06270 */
[----:B------:R-:W-:Y:S01]  /*78270*/  ISETP.LT.AND P1, PT, R0, UR8, !P0 ;  /* 0x0000000800007c0c */ /* 0x000fe2000c721270 */
[----:B------:R-:W-:Y:S01]  /*78280*/  VIADD R0, R24, 0x2 ;  /* 0x0000000218007836 */ /* 0x000fe20000000000 */
[----:B------:R-:W-:-:S04]  /*78290*/  ULDC UR8, c[0x0][0x22c] ;  /* 0x00008b0000087ab9 */ /* 0x000fc80000000800 */
[----:B------:R-:W-:Y:S01]  /*782a0*/  ISETP.LT.AND P3, PT, R0, UR8, !P0 ;  /* 0x0000000800007c0c */ /* 0x000fe2000c761270 */
[----:B------:R-:W-:Y:S01]  /*782b0*/  VIADD R6, R24, 0x1 ;  /* 0x0000000118067836 */ /* 0x000fe20000000000 */
[----:B------:R-:W4:Y:S01]  /*782c0*/  S2R R0, SR_TID.X ;  /* 0x0000000000007919 */ /* 0x000f220000002100 */
[----:B------:R-:W-:-:S03]  /*782d0*/  ULDC.64 UR8, c[0x0][0x220] ;  /* 0x0000880000087ab9 */ /* 0x000fc60000000a00 */
[----:B------:R-:W-:Y:S01]  /*782e0*/  ISETP.LT.AND P4, PT, R6, UR4, !P0 ;  /* 0x0000000406007c0c */ /* 0x000fe2000c781270 */
[----:B------:R-:W-:Y:S01]  /*782f0*/  UMOV UR4, 0x400 ;  /* 0x0000040000047882 */ /* 0x000fe20000000000 */
[----:B------:R-:W-:Y:S01]  /*78300*/  VIADD R6, R24, 0x3 ;  /* 0x0000000318067836 */ /* 0x000fe20000000000 */
[----:B-1----:R-:W-:Y:S01]  /*78310*/  ULEA UR4, UR5, UR4, 0x18 ;  /* 0x0000000405047291 */ /* 0x002fe2000f8ec03f */
[----:B0-----:R-:W3:Y:S02]  /*78320*/  LDL.LU R24, [R1+0x12c] ;  /* 0x00012c0001187983 */ /* 0x001ee40000300800 */
[----:B------:R-:W-:Y:S02]  /*78330*/  ULDC UR5, c[0x0][0x22c] ;  /* 0x00008b0000057ab9 */ /* 0x000fe40000000800 */
[----:B------:R-:W-:Y:S01]  /*78340*/  ISETP.LT.AND P5, PT, R6, UR5, !P0 ;  /* 0x0000000506007c0c */ /* 0x000fe2000c7a1270 */
[----:B------:R-:W-:Y:S01]  /*78350*/  ULDC UR5, c[0x0][0x22c] ;  /* 0x00008b0000057ab9 */ /* 0x000fe20000000800 */
[----:B------:R-:W3:Y:S01]  /*78360*/  LDL.LU R6, [R1+0x10] ;  /* 0x0000100001067983 */ /* 0x000ee20000300800 */
[----:B----4-:R-:W-:-:S05]  /*78370*/  IMAD.SHL.U32 R0, R0, 0x10, RZ ;  /* 0x0000001000007824 */ /* 0x010fca00078e00ff */
[----:B------:R-:W-:-:S04]  /*78380*/  LOP3.LUT R0, R0, 0x1f0, RZ, 0xc0, !PT ;  /* 0x000001f000007812 */ /* 0x000fc800078ec0ff */
[----:B--2---:R-:W-:Y:S02]  /*78390*/  IADD3 R0, R0, UR4, R8 ;  /* 0x0000000400007c10 */ /* 0x004fe4000fffe008 */
[----:B------:R-:W2:Y:S02]  /*783a0*/  LDL.LU R8, [R1+0x245c] ;  /* 0x00245c0001087983 */ /* 0x000ea40000300800 */
[----:B--2---:R-:W-:Y:S02]  /*783b0*/  PRMT R8, R9, 0x5410, R8 ;  /* 0x0000541009087816 */ /* 0x004fe40000000008 */
[----:B------:R-:W2:Y:S02]  /*783c0*/  LDL.LU R9, [R1+0x2458] ;  /* 0x0024580001097983 */ /* 0x000ea40000300800 */
[----:B--2---:R-:W-:Y:S02]  /*783d0*/  PRMT R9, R19, 0x5410, R9 ;  /* 0x0000541013097816 */ /* 0x004fe40000000009 */
[----:B------:R-:W2:Y:S01]  /*783e0*/  LDL.LU R19, [R1+0x2454] ;  /* 0x0024540001137983 */ /* 0x000ea20000300800 */
[----:B------:R-:W-:-:S02]  /*783f0*/  PRMT R11, R17, 0x5410, R11 ;  /* 0x00005410110b7816 */ /* 0x000fc4000000000b */
[----:B--2---:R-:W-:Y:S02]  /*78400*/  PRMT R10, R19, 0x5410, R10 ;  /* 0x00005410130a7816 */ /* 0x004fe4000000000a */
[----:B------:R-:W0:Y:S03]  /*78410*/  S2R R19, SR_TID.X ;  /* 0x0000000000137919 */ /* 0x000e260000002100 */
[----:B------:R1:W-:Y:S02]  /*78420*/  STSM.16.M88.4 [R0], R8 ;  /* 0x0000000800007844 */ /* 0x0003e40000000200 */
[----:B-1----:R-:W-:Y:S02]  /*78430*/  PRMT R8, R14, 0x5410, R12 ;  /* 0x000054100e087816 */ /* 0x002fe4000000000c */
[----:B------:R-:W-:Y:S02]  /*78440*/  PRMT R9, R13, 0x5410, R7 ;  /* 0x000054100d097816 */ /* 0x000fe40000000007 */
[----:B------:R-:W-:-:S02]  /*78450*/  PRMT R10, R5, 0x5410, R3 ;  /* 0x00005410050a7816 */ /* 0x000fc40000000003 */
[----:B------:R-:W-:-:S05]  /*78460*/  PRMT R11, R4, 0x5410, R2 ;  /* 0x00005410040b7816 */ /* 0x000fca0000000002 */
[----:B------:R1:W-:Y:S01]  /*78470*/  STSM.16.M88.4 [R0+0x200], R8 ;  /* 0x0002000800007844 */ /* 0x0003e20000000200 */
[----:B0-----:R-:W-:-:S04]  /*78480*/  LOP3.LUT R3, R19, 0x3f, RZ, 0xc0, !PT ;  /* 0x0000003f13037812 */ /* 0x001fc800078ec0ff */
[----:B------:R-:W-:Y:S01]  /*78490*/  LEA R2, R3, UR4, 0x4 ;  /* 0x0000000403027c11 */ /* 0x000fe2000f8e20ff */
[----:B------:R-:W-:Y:S01]  /*784a0*/  ULDC UR4, c[0x0][0x244] ;  /* 0x0000910000047ab9 */ /* 0x000fe20000000800 */
[----:B---3--:R-:W-:Y:S02]  /*784b0*/  PRMT R4, R24, 0x5410, R6 ;  /* 0x0000541018047816 */ /* 0x008fe40000000006 */
[----:B------:R-:W-:Y:S02]  /*784c0*/  PRMT R6, R27, 0x5410, R16 ;  /* 0x000054101b067816 */ /* 0x000fe40000000010 */
[----:B------:R-:W-:Y:S01]  /*784d0*/  PRMT R7, R18, 0x5410, R15 ;  /* 0x0000541012077816 */ /* 0x000fe2000000000f */
[----:B------:R-:W-:Y:S01]  /*784e0*/  BAR.SYNC.DEFER_BLOCKING 0x0 ;  /* 0x0000000000007b1d */ /* 0x000fe20000010000 */
[----:B------:R-:W-:-:S05]  /*784f0*/  PRMT R5, R26, 0x5410, R25 ;  /* 0x000054101a057816 */ /* 0x000fca0000000019 */
[----:B-1----:R-:W2:Y:S04]  /*78500*/  LDL.LU R8, [R1+0x138] ;  /* 0x0001380001087983 */ /* 0x002ea80000300800 */
[----:B------:R-:W2:Y:S04]  /*78510*/  LDL.LU R9, [R1+0x140] ;  /* 0x0001400001097983 */ /* 0x000ea80000300800 */
[----:B------:R-:W3:Y:S04]  /*78520*/  LDL.LU R10, [R1+0x134] ;  /* 0x00013400010a7983 */ /* 0x000ee80000300800 */
[----:B------:R-:W3:Y:S04]  /*78530*/  LDL.LU R11, [R1+0x13c] ;  /* 0x00013c00010b7983 */ /* 0x000ee80000300800 */
[----:B------:R-:W0:Y:S04]  /*78540*/  LDS.128 R16, [R2] ;  /* 0x0000000002107984 */ /* 0x000e280000000c00 */
[----:B------:R-:W4:Y:S04]  /*78550*/  LDL.LU R3, [R1+0x28] ;  /* 0x0000280001037983 */ /* 0x000f280000300800 */
[----:B------:R-:W2:Y:S04]  /*78560*/  LDL.LU R24, [R1+0x38] ;  /* 0x0000380001187983 */ /* 0x000ea80000300800 */
[----:B------:R-:W2:Y:S04]  /*78570*/  LDL.LU R25, [R1+0x50] ;  /* 0x0000500001197983 */ /* 0x000ea80000300800 */
[----:B------:R-:W3:Y:S04]  /*78580*/  LDL.LU R26, [R1+0x34] ;  /* 0x00003400011a7983 */ /* 0x000ee80000300800 */
[----:B------:R-:W3:Y:S04]  /*78590*/  LDL.LU R27, [R1+0x3c] ;  /* 0x00003c00011b7983 */ /* 0x000ee80000300800 */
[----:B------:R-:W-:Y:S04]  /*785a0*/  STL [R1+0x10], R2 ;  /* 0x0000100201007387 */ /* 0x000fe80000100800 */
[----:B------:R-:W1:Y:S01]  /*785b0*/  LDS.128 R12, [R2+0x400] ;  /* 0x00040000020c7984 */ /* 0x000e620000000c00 */
[----:B------:R-:W-:Y:S06]  /*785c0*/  BAR.SYNC.DEFER_BLOCKING 0x0 ;  /* 0x0000000000007b1d */ /* 0x000fec0000010000 */
[----:B0-----:R0:W-:Y:S04]  /*785d0*/  STL.64 [R1+0x2408], R18 ;  /* 0x0024081201007387 */ /* 0x0011e80000100a00 */
[----:B0-----:R-:W2:Y:S04]  /*785e0*/  LDL.LU R18, [R1+0x2c] ;  /* 0x00002c0001127983 */ /* 0x001ea80000300800 */
[----:B------:R-:W4:Y:S04]  /*785f0*/  LDL.LU R19, [R1+0x20] ;  /* 0x0000200001137983 */ /* 0x000f280000300800 */
[----:B------:R0:W-:Y:S04]  /*78600*/  STL.64 [R1+0x2400], R16 ;  /* 0x0024001001007387 */ /* 0x0001e80000100a00 */
[----:B0-----:R-:W2:Y:S04]  /*78610*/  LDL.LU R17, [R1+0x24] ;  /* 0x0000240001117983 */ /* 0x001ea80000300800 */
[----:B------:R0:W-:Y:S02]  /*78620*/  STSM.16.M88.4 [R0], R4 ;  /* 0x0000000400007844 */ /* 0x0001e40000000200 */
[----:B0-----:R-:W-:-:S02]  /*78630*/  PRMT R6, R23, 0x5410, R21 ;  /* 0x0000541017067816 */ /* 0x001fc40000000015 */
[----:B------:R-:W-:Y:S01]  /*78640*/  PRMT R7, R22, 0x5410, R20 ;  /* 0x0000541016077816 */ /* 0x000fe20000000014 */
[----:B-1----:R-:W-:Y:S04]  /*78650*/  STL.64 [R1+0x2418], R14 ;  /* 0x0024180e01007387 */ /* 0x002fe80000100a00 */
[----:B------:R0:W-:Y:S04]  /*78660*/  STL.64 [R1+0x2410], R12 ;  /* 0x0024100c01007387 */ /* 0x0001e80000100a00 */
[----:B------:R-:W3:Y:S04]  /*78670*/  LDL.LU R23, [R1+0x54] ;  /* 0x0000540001177983 */ /* 0x000ee80000300800 */
[----:B------:R-:W3:Y:S04]  /*78680*/  LDL.LU R21, [R1+0x5c] ;  /* 0x00005c0001157983 */ /* 0x000ee80000300800 */
[----:B------:R-:W3:Y:S04]  /*78690*/  LDL.LU R22, [R1+0x58] ;  /* 0x0000580001167983 */ /* 0x000ee80000300800 */
[----:B------:R-:W3:Y:S04]  /*786a0*/  LDL.LU R20, [R1+0x70] ;  /* 0x0000700001147983 */ /* 0x000ee80000300800 */
[----:B0-----:R-:W3:Y:S04]  /*786b0*/  LDL.LU R12, [R1+0x64] ;  /* 0x00006400010c7983 */ /* 0x001ee80000300800 */
[----:B------:R-:W3:Y:S04]  /*786c0*/  LDL.LU R13, [R1+0x6c] ;  /* 0x00006c00010d7983 */ /* 0x000ee80000300800 */
[----:B------:R-:W3:Y:S04]  /*786d0*/  LDL.LU R14, [R1+0x60] ;  /* 0x00006000010e7983 */ /* 0x000ee80000300800 */
[----:B------:R-:W3:Y:S04]  /*786e0*/  LDL.LU R15, [R1+0x68] ;  /* 0x00006800010f7983 */ /* 0x000ee80000300800 */
[----:B------:R-:W3:Y:S01]  /*786f0*/  LDL.LU R16, [R1+0x4] ;  /* 0x0000040001107983 */ /* 0x000ee20000300800 */
[----:B----4-:R-:W-:-:S02]  /*78700*/  PRMT R5, R3, 0x5410, R19 ;  /* 0x0000541003057816 */ /* 0x010fc40000000013 */
[----:B--2---:R-:W-:Y:S02]  /*78710*/  PRMT R4, R18, 0x5410, R17 ;  /* 0x0000541012047816 */ /* 0x004fe40000000011 */
[----:B------:R-:W2:Y:S04]  /*78720*/  LDL.LU R17, [R1] ;  /* 0x0000000001117983 */ /* 0x000ea80000300800 */
[----:B------:R0:W-:Y:S04]  /*78730*/  STSM.16.M88.4 [R0+0x200], R4 ;  /* 0x0002000400007844 */ /* 0x0001e80000000200 */
[----:B------:R-:W4:Y:S04]  /*78740*/  LDL.LU R18, [R1+0x158] ;  /* 0x0001580001127983 */ /* 0x000f280000300800 */
[----:B------:R-:W4:Y:S04]  /*78750*/  LDL.LU R19, [R1+0x160] ;  /* 0x0001600001137983 */ /* 0x000f280000300800 */
[----:B------:R-:W4:Y:S01]  /*78760*/  LDL.LU R3, [R1+0x154] ;  /* 0x0001540001037983 */ /* 0x000f220000300800 */
[----:B0-----:R-:W-:-:S02]  /*78770*/  PRMT R6, R25, 0x5410, R24 ;  /* 0x0000541019067816 */ /* 0x001fc40000000018 */
[----:B---3--:R-:W-:Y:S01]  /*78780*/  PRMT R7, R27, 0x5410, R26 ;  /* 0x000054101b077816 */ /* 0x008fe2000000001a */
[----:B------:R-:W-:Y:S06]  /*78790*/  BAR.SYNC.DEFER_BLOCKING 0x0 ;  /* 0x0000000000007b1d */ /* 0x000fec0000010000 */
[----:B------:R-:W0:Y:S01]  /*787a0*/  LDS.128 R24, [R2] ;  /* 0x0000000002187984 */ /* 0x000e220000000c00 */
[----:B------:R-:W-:Y:S02]  /*787b0*/  PRMT R4, R9, 0x5410, R8 ;  /* 0x0000541009047816 */ /* 0x000fe40000000008 */
[----:B------:R-:W-:Y:S01]  /*787c0*/  PRMT R5, R11, 0x5410, R10 ;  /* 0x000054100b057816 */ /* 0x000fe2000000000a */
[----:B------:R-:W3:Y:S04]  /*787d0*/  LDL.LU R8, [R1+0x15c] ;  /* 0x00015c0001087983 */ /* 0x000ee80000300800 */
[----:B------:R-:W4:Y:S04]  /*787e0*/  LDL.LU R10, [R1+0x78] ;  /* 0x00007800010a7983 */ /* 0x000f280000300800 */
[----:B------:R-:W4:Y:S04]  /*787f0*/  LDL.LU R11, [R1+0x90] ;  /* 0x00009000010b7983 */ /* 0x000f280000300800 */
[----:B0-----:R0:W-:Y:S04]  /*78800*/  STL.64 [R1+0x20], R24 ;  /* 0x0000201801007387 */ /* 0x0011e80000100a00 */
[----:B------:R-:W-:Y:S04]  /*78810*/  STL.64 [R1+0x28], R26 ;  /* 0x0000281a01007387 */ /* 0x000fe80000100a00 */
[----:B0-----:R-:W2:Y:S02]  /*78820*/  LDL.LU R24, [R1+0x2450] ;  /* 0x0024500001187983 */ /* 0x001ea40000300800 */
[----:B--2---:R-:W-:-:S02]  /*78830*/  IMAD.MOV.U32 R9, RZ, RZ, R24 ;  /* 0x000000ffff097224 */ /* 0x004fc400078e0018 */
[----:B------:R-:W0:Y:S01]  /*78840*/  LDS.128 R24, [R2+0x400] ;  /* 0x0004000002187984 */ /* 0x000e220000000c00 */
[----:B------:R-:W-:Y:S06]  /*78850*/  BAR.SYNC.DEFER_BLOCKING 0x0 ;  /* 0x0000000000007b1d */ /* 0x000fec0000010000 */
[----:B------:R-:W-:Y:S04]  /*78860*/  STSM.16.M88.4 [R0], R4 ;  /* 0x0000000400007844 */ /* 0x000fe80000000200 */
[----:B0-----:R-:W-:Y:S04]  /*78870*/  STL.64 [R1+0x30], R24 ;  /* 0x0000301801007387 */ /* 0x001fe80000100a00 */
[----:B------:R0:W-:Y:S04]  /*78880*/  STL.64 [R1+0x38], R26 ;  /* 0x0000381a01007387 */ /* 0x0001e80000100a00 */
[----:B0-----:R-:W2:Y:S04]  /*78890*/  LDL.LU.64 R26, [R1+0x2448] ;  /* 0x00244800011a7983 */ /* 0x001ea80000300a00 */
[----:B------:R-:W2:Y:S04]  /*788a0*/  LDL.LU.64 R24, [R1+0x2440] ;  /* 0x0024400001187983 */ /* 0x000ea80000300a00 */
[----:B------:R-:W3:Y:S04]  /*788b0*/  LDL.LU R4, [R1+0x44] ;  /* 0x0000440001047983 */ /* 0x000ee80000300800 */
[----:B------:R-:W3:Y:S04]  /*788c0*/  LDL.LU R5, [R1+0x4c] ;  /* 0x00004c0001057983 */ /* 0x000ee80000300800 */
[----:B------:R-:W4:Y:S04]  /*788d0*/  LDL.LU R6, [R1+0x40] ;  /* 0x0000400001067983 */ /* 0x000f280000300800 */
[----:B------:R-:W4:Y:S01]  /*788e0*/  LDL.LU R7, [R1+0x48] ;  /* 0x0000480001077983 */ /* 0x000f220000300800 */
[----:B---3--:R-:W-:-:S02]  /*788f0*/  PRMT R4, R5, 0x5410, R4 ;  /* 0x0000541005047816 */ /* 0x008fc40000000004 */
[----:B----4-:R-:W-:Y:S02]  /*78900*/  PRMT R5, R7, 0x5410, R6 ;  /* 0x0000541007057816 */ /* 0x010fe40000000006 */
[----:B--2---:R-:W-:Y:S02]  /*78910*/  PRMT R6, R27, 0x5410, R25 ;  /* 0x000054101b067816 */ /* 0x004fe40000000019 */
[----:B------:R-:W2:Y:S01]  /*78920*/  LDL.LU R27, [R1+0x144] ;  /* 0x00014400011b7983 */ /* 0x000ea20000300800 */
[----:B------:R-:W-:-:S03]  /*78930*/  PRMT R7, R26, 0x5410, R24 ;  /* 0x000054101a077816 */ /* 0x000fc60000000018 */
[----:B------:R-:W2:Y:S04]  /*78940*/  LDL.LU R25, [R1+0x14c] ;  /* 0x00014c0001197983 */ /* 0x000ea80000300800 */
[----:B------:R-:W3:Y:S04]  /*78950*/  LDL.LU R26, [R1+0x148] ;  /* 0x00014800011a7983 */ /* 0x000ee80000300800 */
[----:B------:R-:W3:Y:S04]  /*78960*/  LDL.LU R24, [R1+0x150] ;  /* 0x0001500001187983 */ /* 0x000ee80000300800 */
[----:B------:R0:W-:Y:S02]  /*78970*/  STSM.16.M88.4 [R0+0x200], R4 ;  /* 0x0002000400007844 */ /* 0x0001e40000000200 */
[----:B0-----:R-:W-:-:S02]  /*78980*/  PRMT R6, R20, 0x5410, R22 ;  /* 0x0000541014067816 */ /* 0x001fc40000000016 */
[----:B------:R-:W-:Y:S01]  /*78990*/  PRMT R7, R21, 0x5410, R23 ;  /* 0x0000541015077816 */ /* 0x000fe20000000017 */
[----:B------:R-:W-:Y:S06]  /*789a0*/  BAR.SYNC.DEFER_BLOCKING 0x0 ;  /* 0x0000000000007b1d */ /* 0x000fec0000010000 */
[----:B------:R-:W-:Y:S01]  /*789b0*/  LDS.128 R20, [R2+0x400] ;  /* 0x0004000002147984 */ /* 0x000fe20000000c00 */
[----:B--2---:R-:W-:Y:S02]  /*789c0*/  PRMT R5, R25, 0x5410, R27 ;  /* 0x0000541019057816 */ /* 0x004fe4000000001b */
[----:B---3--:R-:W-:-:S02]  /*789d0*/  PRMT R4, R24, 0x5410, R26 ;  /* 0x0000541018047816 */ /* 0x008fc4000000001a */
[----:B------:R-:W0:Y:S01]  /*789e0*/  LDS.128 R24, [R2] ;  /* 0x0000000002187984 */ /* 0x000e220000000c00 */
[----:B------:R-:W-:Y:S06]  /*789f0*/  BAR.SYNC.DEFER_BLOCKING 0x0 ;  /* 0x0000000000007b1d */ /* 0x000fec0000010000 */
[----:B------:R1:W-:Y:S04]  /*78a00*/  STSM.16.M88.4 [R0], R4 ;  /* 0x0000000400007844 */ /* 0x0003e80000000200 */
[----:B0-----:R-:W-:Y:S01]  /*78a10*/  STL.64 [R1+0x40], R24 ;  /* 0x0000401801007387 */ /* 0x001fe20000100a00 */
[----:B-1----:R-:W-:-:S02]  /*78a20*/  PRMT R4, R13, 0x5410, R12 ;  /* 0x000054100d047816 */ /* 0x002fc4000000000c */
[----:B------:R-:W-:Y:S02]  /*78a30*/  PRMT R5, R15, 0x5410, R14 ;  /* 0x000054100f057816 */ /* 0x000fe4000000000e */
[----:B------:R-:W-:Y:S02]  /*78a40*/  PRMT R6, R16, 0x5410, R29 ;  /* 0x0000541010067816 */ /* 0x000fe4000000001d */
[----:B------:R-:W-:Y:S01]  /*78a50*/  PRMT R7, R17, 0x5410, R28 ;  /* 0x0000541011077816 */ /* 0x000fe2000000001c */
[----:B------:R-:W-:Y:S04]  /*78a60*/  STL.64 [R1+0x48], R26 ;  /* 0x0000481a01007387 */ /* 0x000fe80000100a00 */
[----:B------:R-:W-:Y:S04]  /*78a70*/  STL.64 [R1+0x50], R20 ;  /* 0x0000501401007387 */ /* 0x000fe80000100a00 */
[----:B------:R-:W-:Y:S04]  /*78a80*/  STL.64 [R1+0x58], R22 ;  /* 0x0000581601007387 */ /* 0x000fe80000100a00 */
[----:B------:R0:W-:Y:S04]  /*78a90*/  STSM.16.M88.4 [R0+0x200], R4 ;  /* 0x0002000400007844 */ /* 0x0001e80000000200 */
[----:B0-----:R-:W2:Y:S01]  /*78aa0*/  LDL.LU R7, [R1+0x7c] ;  /* 0x00007c0001077983 */ /* 0x001ea20000300800 */
[----:B------:R-:W-:-:S03]  /*78ab0*/  PRMT R6, R11, 0x5410, R10 ;  /* 0x000054100b067816 */ /* 0x000fc6000000000a */
[----:B------:R-:W3:Y:S01]  /*78ac0*/  LDL.LU R10, [R1+0x8] ;  /* 0x00000800010a7983 */ /* 0x000ee20000300800 */
[----:B------:R-:W-:Y:S02]  /*78ad0*/  PRMT R4, R19, 0x5410, R18 ;  /* 0x0000541013047816 */ /* 0x000fe40000000012 */
[----:B------:R-:W-:Y:S01]  /*78ae0*/  PRMT R5, R8, 0x5410, R3 ;  /* 0x0000541008057816 */ /* 0x000fe20000000003 */
[----:B------:R-:W-:Y:S06]  /*78af0*/  BAR.SYNC.DEFER_BLOCKING 0x0 ;  /* 0x0000000000007b1d */ /* 0x000fec0000010000 */
[----:B---3--:R-:W-:Y:S04]  /*78b00*/  STL [R1+0x2424], R10 ;  /* 0x0024240a01007387 */ /* 0x008fe80000100800 */
[----:B------:R-:W3:Y:S04]  /*78b10*/  LDL.LU R11, [R1+0x14] ;  /* 0x00001400010b7983 */ /* 0x000ee80000300800 */
[----:B---3--:R0:W-:Y:S04]  /*78b20*/  STL [R1+0x2428], R11 ;  /* 0x0024280b01007387 */ /* 0x0081e80000100800 */
[----:B0-----:R-:W3:Y:S04]  /*78b30*/  LDL.LU R11, [R1+0x84] ;  /* 0x00008400010b7983 */ /* 0x001ee80000300800 */
[----:B------:R-:W4:Y:S04]  /*78b40*/  LDL.LU R10, [R1+0x80] ;  /* 0x00008000010a7983 */ /* 0x000f280000300800 */
[----:B------:R-:W4:Y:S04]  /*78b50*/  LDL.LU R28, [R1+0x164] ;  /* 0x00016400011c7983 */ /* 0x000f280000300800 */
[----:B------:R-:W4:Y:S04]  /*78b60*/  LDL.LU R29, [R1+0x16c] ;  /* 0x00016c00011d7983 */ /* 0x000f280000300800 */
[----:B------:R-:W2:Y:S04]  /*78b70*/  LDL.LU R26, [R1+0x98] ;  /* 0x00009800011a7983 */ /* 0x000ea80000300800 */
[----:B------:R-:W3:Y:S04]  /*78b80*/  LDL.LU R24, [R1+0xfc] ;  /* 0x0000fc0001187983 */ /* 0x000ee80000300800 */
[----:B------:R-:W2:Y:S04]  /*78b90*/  LDL.LU R27, [R1+0x94] ;  /* 0x00009400011b7983 */ /* 0x000ea80000300800 */
[----:B------:R-:W3:Y:S04]  /*78ba0*/  LDL.LU R25, [R1+0x9c] ;  /* 0x00009c0001197983 */ /* 0x000ee80000300800 */
[----:B--2---:R0:W-:Y:S04]  /*78bb0*/  STL.64 [R1+0x2438], R26 ;  /* 0x0024381a01007387 */ /* 0x0041e80000100a00 */
[----:B0-----:R-:W2:Y:S04]  /*78bc0*/  LDL.LU R27, [R1+0x74] ;  /* 0x00007400011b7983 */ /* 0x001ea80000300800 */
[----:B---3--:R-:W-:Y:S04]  /*78bd0*/  STL.64 [R1+0x2430], R24 ;  /* 0x0024301801007387 */ /* 0x008fe80000100a00 */
        /* <DEDUP_REMOVED lines=9> */
[----:B------:R-:W-:-:S03]  /*78c70*/  IMAD.MOV.U32 R19, RZ, RZ, R9 ;  /* 0x000000ffff137224 */ /* 0x000fc600078e0009 */
[----:B------:R-:W3:Y:S04]  /*78c80*/  LDL.LU R17, [R1+0x180] ;  /* 0x0001800001117983 */ /* 0x000ee80000300800 */
[----:B------:R-:W3:Y:S04]  /*78c90*/  LDL.LU R18, [R1+0x174] ;  /* 0x0001740001127983 */ /* 0x000ee80000300800 */
[----:B------:R-:W3:Y:S04]  /*78ca0*/  LDL.LU R3, [R1+0x17c] ;  /* 0x00017c0001037983 */ /* 0x000ee80000300800 */
[----:B------:R-:W3:Y:S04]  /*78cb0*/  LDL.LU R8, [R1+0x104] ;  /* 0x0001040001087983 */ /* 0x000ee80000300800 */
[----:B------:R-:W3:Y:S01]  /*78cc0*/  LDL.LU R9, [R1+0x10c] ;  /* 0x00010c0001097983 */ /* 0x000ee20000300800 */
[----:B--2---:R-:W-:-:S03]  /*78cd0*/  PRMT R7, R7, 0x5410, R27 ;  /* 0x0000541007077816 */ /* 0x004fc6000000001b */
[----:B------:R-:W0:Y:S04]  /*78ce0*/  LDS.128 R24, [R2] ;  /* 0x0000000002187984 */ /* 0x000e280000000c00 */
[----:B0-----:R-:W-:Y:S04]  /*78cf0*/  STL.64 [R1+0x60], R24 ;  /* 0x0000601801007387 */ /* 0x001fe80000100a00 */
[----:B------:R-:W-:Y:S04]  /*78d00*/  STL.64 [R1+0x68], R26 ;  /* 0x0000681a01007387 */ /* 0x000fe80000100a00 */
[----:B------:R-:W0:Y:S01]  /*78d10*/  LDS.128 R24, [R2+0x400] ;  /* 0x0004000002187984 */ /* 0x000e220000000c00 */
[----:B------:R-:W-:Y:S06]  /*78d20*/  BAR.SYNC.DEFER_BLOCKING 0x0 ;  /* 0x0000000000007b1d */ /* 0x000fec0000010000 */
[----:B------:R-:W-:Y:S04]  /*78d30*/  STSM.16.M88.4 [R0], R4 ;  /* 0x0000000400007844 */ /* 0x000fe80000000200 */
[----:B0-----:R-:W-:Y:S04]  /*78d40*/  STL.64 [R1+0x70], R24 ;  /* 0x0000701801007387 */ /* 0x001fe80000100a00 */
[----:B------:R0:W-:Y:S04]  /*78d50*/  STL.64 [R1+0x78], R26 ;  /* 0x0000781a01007387 */ /* 0x0001e80000100a00 */
[----:B0-----:R-:W2:Y:S04]  /*78d60*/  LDL.LU.64 R26, [R1+0x2438] ;  /* 0x00243800011a7983 */ /* 0x001ea80000300a00 */
[----:B------:R-:W2:Y:S04]  /*78d70*/  LDL.LU.64 R24, [R1+0x2430] ;  /* 0x0024300001187983 */ /* 0x000ea80000300a00 */
[----:B------:R-:W4:Y:S04]  /*78d80*/  LDL.LU R4, [R1+0x8c] ;  /* 0x00008c0001047983 */ /* 0x000f280000300800 */
[----:B------:R-:W3:Y:S04]  /*78d90*/  LDL.LU R5, [R1+0x88] ;  /* 0x0000880001057983 */ /* 0x000ee80000300800 */
[----:B------:R-:W2:Y:S04]  /*78da0*/  LDL.LU R6, [R1+0xc] ;  /* 0x00000c0001067983 */ /* 0x000ea80000300800 */
[----:B------:R-:W2:Y:S01]  /*78db0*/  LDL.LU R7, [R1+0x18] ;  /* 0x0000180001077983 */ /* 0x000ea20000300800 */
[----:B----4-:R-:W-:-:S03]  /*78dc0*/  PRMT R4, R4, 0x5410, R11 ;  /* 0x0000541004047816 */ /* 0x010fc6000000000b */
[----:B------:R-:W4:Y:S01]  /*78dd0*/  LDL.LU R11, [R1+0x2428] ;  /* 0x00242800010b7983 */ /* 0x000f220000300800 */
[----:B---3--:R-:W-:-:S03]  /*78de0*/  PRMT R5, R5, 0x5410, R10 ;  /* 0x0000541005057816 */ /* 0x008fc6000000000a */
[----:B------:R-:W4:Y:S01]  /*78df0*/  LDL.LU R10, [R1+0x2424] ;  /* 0x00242400010a7983 */ /* 0x000f220000300800 */
[----:B--2---:R-:W-:Y:S02]  /*78e00*/  PRMT R6, R7, 0x5410, R6 ;  /* 0x0000541007067816 */ /* 0x004fe40000000006 */
[----:B----4-:R-:W-:Y:S02]  /*78e10*/  PRMT R7, R11, 0x5410, R10 ;  /* 0x000054100b077816 */ /* 0x010fe4000000000a */
[----:B------:R-:W2:Y:S04]  /*78e20*/  LDL.LU R10, [R1+0x100] ;  /* 0x00010000010a7983 */ /* 0x000ea80000300800 */
[----:B------:R-:W2:Y:S04]  /*78e30*/  LDL.LU R11, [R1+0x108] ;  /* 0x00010800010b7983 */ /* 0x000ea80000300800 */
[----:B------:R0:W-:Y:S04]  /*78e40*/  STSM.16.M88.4 [R0+0x200], R4 ;  /* 0x0002000400007844 */ /* 0x0001e80000000200 */
[----:B0-----:R-:W3:Y:S04]  /*78e50*/  LDL.LU R6, [R1+0x168] ;  /* 0x0001680001067983 */ /* 0x001ee80000300800 */
[----:B------:R-:W3:Y:S01]  /*78e60*/  LDL.LU R7, [R1+0x170] ;  /* 0x0001700001077983 */ /* 0x000ee20000300800 */
[----:B------:R-:W-:Y:S01]  /*78e70*/  PRMT R5, R29, 0x5410, R28 ;  /* 0x000054101d057816 */ /* 0x000fe2000000001c */
[----:B------:R-:W-:Y:S01]  /*78e80*/  BAR.SYNC.DEFER_BLOCKING 0x0 ;  /* 0x0000000000007b1d */ /* 0x000fe20000010000 */
[----:B---3--:R-:W-:-:S02]  /*78e90*/  PRMT R4, R7, 0x5410, R6 ;  /* 0x0000541007047816 */ /* 0x008fc40000000006 */
[----:B------:R-:W-:Y:S02]  /*78ea0*/  PRMT R6, R24, 0x5410, R26 ;  /* 0x0000541018067816 */ /* 0x000fe4000000001a */
[----:B------:R-:W-:Y:S02]  /*78eb0*/  PRMT R7, R25, 0x5410, R27 ;  /* 0x0000541019077816 */ /* 0x000fe4000000001b */
[----:B------:R-:W0:Y:S04]  /*78ec0*/  LDS.128 R24, [R2] ;  /* 0x0000000002187984 */ /* 0x000e280000000c00 */
[----:B0-----:R-:W-:Y:S04]  /*78ed0*/  STL.64 [R1+0x80], R24 ;  /* 0x0000801801007387 */ /* 0x001fe80000100a00 */
[----:B------:R-:W-:Y:S04]  /*78ee0*/  STL.64 [R1+0x88], R26 ;  /* 0x0000881a01007387 */ /* 0x000fe80000100a00 */
[----:B------:R-:W0:Y:S01]  /*78ef0*/  LDS.128 R24, [R2+0x400] ;  /* 0x0004000002187984 */ /* 0x000e220000000c00 */
[----:B------:R-:W-:Y:S06]  /*78f00*/  BAR.SYNC.DEFER_BLOCKING 0x0 ;  /* 0x0000000000007b1d */ /* 0x000fec0000010000 */
[----:B0-----:R-:W-:Y:S04]  /*78f10*/  STL.64 [R1+0x90], R24 ;  /* 0x0000901801007387 */ /* 0x001fe80000100a00 */
[----:B------:R-:W-:Y:S04]  /*78f20*/  STL.64 [R1+0x98], R26 ;  /* 0x0000981a01007387 */ /* 0x000fe80000100a00 */
[----:B------:R-:W3:Y:S04]  /*78f30*/  LDL.LU R28, [R1+0xb4] ;  /* 0x0000b400011c7983 */ /* 0x000ee80000300800 */
[----:B------:R0:W-:Y:S02]  /*78f40*/  STSM.16.M88.4 [R0], R4 ;  /* 0x0000000400007844 */ /* 0x0001e40000000200 */
[----:B0-----:R-:W-:-:S02]  /*78f50*/  PRMT R4, R20, 0x5410, R22 ;  /* 0x0000541014047816 */ /* 0x001fc40000000016 */
[----:B------:R-:W-:Y:S02]  /*78f60*/  PRMT R5, R21, 0x5410, R23 ;  /* 0x0000541015057816 */ /* 0x000fe40000000017 */
[----:B------:R-:W-:Y:S02]  /*78f70*/  PRMT R6, R13, 0x5410, R12 ;  /* 0x000054100d067816 */ /* 0x000fe4000000000c */
[----:B------:R-:W-:-:S05]  /*78f80*/  PRMT R7, R15, 0x5410, R14 ;  /* 0x000054100f077816 */ /* 0x000fca000000000e */
[----:B------:R-:W-:Y:S01]  /*78f90*/  STSM.16.M88.4 [R0+0x200], R4 ;  /* 0x0002000400007844 */ /* 0x000fe20000000200 */
[----:B------:R-:W-:Y:S01]  /*78fa0*/  BAR.SYNC.DEFER_BLOCKING 0x0 ;  /* 0x0000000000007b1d */ /* 0x000fe20000010000 */
[----:B------:R-:W-:Y:S02]  /*78fb0*/  PRMT R22, R9, 0x5410, R8 ;  /* 0x0000541009167816 */ /* 0x000fe40000000008 */
[----:B--2---:R-:W-:-:S03]  /*78fc0*/  PRMT R23, R11, 0x5410, R10 ;  /* 0x000054100b177816 */ /* 0x004fc6000000000a */
[----:B------:R-:W0:Y:S04]  /*78fd0*/  LDS.128 R8, [R2] ;  /* 0x0000000002087984 */ /* 0x000e280000000c00 */
[----:B------:R-:W1:Y:S01]  /*78fe0*/  LDS.128 R4, [R2+0x400] ;  /* 0x0004000002047984 */ /* 0x000e620000000c00 */
[----:B------:R-:W-:Y:S02]  /*78ff0*/  PRMT R21, R3, 0x5410, R18 ;  /* 0x0000541003157816 */ /* 0x000fe40000000012 */
[----:B------:R-:W-:Y:S01]  /*79000*/  PRMT R20, R17, 0x5410, R16 ;  /* 0x0000541011147816 */ /* 0x000fe20000000010 */
[----:B------:R-:W-:Y:S06]  /*79010*/  BAR.SYNC.DEFER_BLOCKING 0x0 ;  /* 0x0000000000007b1d */ /* 0x000fec0000010000 */
[----:B------:R-:W-:Y:S04]  /*79020*/  STSM.16.M88.4 [R0], R20 ;  /* 0x0000001400007844 */ /* 0x000fe80000000200 */
[----:B---3--:R2:W-:Y:S04]  /*79030*/  STL [R1+0x2420], R28 ;  /* 0x0024201c01007387 */ /* 0x0085e80000100800 */
[----:B--2---:R-:W2:Y:S04]  /*79040*/  LDL.LU R28, [R1+0xe0] ;  /* 0x0000e000011c7983 */ /* 0x004ea80000300800 */
[----:B------:R-:W3:Y:S04]  /*79050*/  LDL.LU R26, [R1+0x188] ;  /* 0x00018800011a7983 */ /* 0x000ee80000300800 */
        /* <DEDUP_REMOVED lines=8> */
[----:B0-----:R0:W-:Y:S04]  /*790e0*/  STL [R1+0x23f4], R8 ;  /* 0x0023f40801007387 */ /* 0x0011e80000100800 */
[----:B------:R-:W4:Y:S04]  /*790f0*/  LDL.LU R16, [R1+0xf8] ;  /* 0x0000f80001107983 */ /* 0x000f280000300800 */
[----:B------:R-:W4:Y:S01]  /*79100*/  LDL.LU R17, [R1+0xf4] ;  /* 0x0000f40001117983 */ /* 0x000f220000300800 */
[----:B0-----:R-:W-:-:S03]  /*79110*/  IMAD.MOV.U32 R8, RZ, RZ, R19 ;  /* 0x000000ffff087224 */ /* 0x001fc600078e0013 */
[----:B------:R-:W4:Y:S04]  /*79120*/  LDL.LU R18, [R1+0xc4] ;  /* 0x0000c40001127983 */ /* 0x000f280000300800 */
[----:B------:R-:W4:Y:S04]  /*79130*/  LDL.LU R29, [R1+0xc0] ;  /* 0x0000c000011d7983 */ /* 0x000f280000300800 */
[----:B------:R-:W4:Y:S04]  /*79140*/  LDL.LU R19, [R1+0xc8] ;  /* 0x0000c80001137983 */ /* 0x000f280000300800 */
[----:B------:R0:W-:Y:S04]  /*79150*/  STL [R1+0x23f0], R9 ;  /* 0x0023f00901007387 */ /* 0x0001e80000100800 */
[----:B0-----:R-:W4:Y:S04]  /*79160*/  LDL.LU R9, [R1+0xbc] ;  /* 0x0000bc0001097983 */ /* 0x001f280000300800 */
[----:B------:R0:W-:Y:S04]  /*79170*/  STL [R1+0x23ec], R10 ;  /* 0x0023ec0a01007387 */ /* 0x0001e80000100800 */
[----:B0-----:R-:W4:Y:S04]  /*79180*/  LDL.LU R10, [R1+0xec] ;  /* 0x0000ec00010a7983 */ /* 0x001f280000300800 */
[----:B------:R0:W-:Y:S04]  /*79190*/  STL [R1+0x23e8], R11 ;  /* 0x0023e80b01007387 */ /* 0x0001e80000100800 */
[----:B0-----:R-:W4:Y:S04]  /*791a0*/  LDL.LU R11, [R1+0xf0] ;  /* 0x0000f000010b7983 */ /* 0x001f280000300800 */
[----:B-1----:R0:W-:Y:S04]  /*791b0*/  STL [R1+0x23fc], R6 ;  /* 0x0023fc0601007387 */ /* 0x0021e80000100800 */
[----:B0-----:R-:W4:Y:S04]  /*791c0*/  LDL.LU R6, [R1+0xac] ;  /* 0x0000ac0001067983 */ /* 0x001f280000300800 */
[----:B------:R0:W-:Y:S04]  /*791d0*/  STL [R1+0x23f8], R7 ;  /* 0x0023f80701007387 */ /* 0x0001e80000100800 */
[----:B0-----:R-:W3:Y:S04]  /*791e0*/  LDL.LU R7, [R1+0xb8] ;  /* 0x0000b80001077983 */ /* 0x001ee80000300800 */
[----:B------:R-:W2:Y:S04]  /*791f0*/  LDL.LU R20, [R1+0xe8] ;  /* 0x0000e80001147983 */ /* 0x000ea80000300800 */
[----:B------:R-:W4:Y:S04]  /*79200*/  LDL.LU R21, [R1+0xdc] ;  /* 0x0000dc0001157983 */ /* 0x000f280000300800 */
[----:B------:R-:W4:Y:S04]  /*79210*/  LDL.LU R22, [R1+0xe4] ;  /* 0x0000e40001167983 */ /* 0x000f280000300800 */
[----:B------:R-:W3:Y:S01]  /*79220*/  LDL.LU R23, [R1+0xb0] ;  /* 0x0000b00001177983 */ /* 0x000ee20000300800 */
[----:B--2---:R-:W-:-:S03]  /*79230*/  PRMT R20, R20, 0x5410, R28 ;  /* 0x0000541014147816 */ /* 0x004fc6000000001c */
[----:B------:R-:W2:Y:S01]  /*79240*/  LDL.LU R28, [R1+0x2420] ;  /* 0x00242000011c7983 */ /* 0x000ea20000300800 */
[----:B----4-:R-:W-:Y:S02]  /*79250*/  PRMT R21, R22, 0x5410, R21 ;  /* 0x0000541016157816 */ /* 0x010fe40000000015 */
[----:B---3--:R-:W-:Y:S02]  /*79260*/  PRMT R22, R7, 0x5410, R23 ;  /* 0x0000541007167816 */ /* 0x008fe40000000017 */
[----:B------:R-:W-:Y:S02]  /*79270*/  PRMT R12, R12, 0x5410, R26 ;  /* 0x000054100c0c7816 */ /* 0x000fe4000000001a */
[----:B------:R-:W-:Y:S02]  /*79280*/  PRMT R13, R13, 0x5410, R24 ;  /* 0x000054100d0d7816 */ /* 0x000fe40000000018 */
[----:B------:R-:W-:Y:S02]  /*79290*/  PRMT R14, R14, 0x5410, R27 ;  /* 0x000054100e0e7816 */ /* 0x000fe4000000001b */
[----:B------:R-:W-:-:S02]  /*792a0*/  PRMT R15, R15, 0x5410, R25 ;  /* 0x000054100f0f7816 */ /* 0x000fc40000000019 */
[----:B------:R-:W-:Y:S02]  /*792b0*/  PRMT R16, R16, 0x5410, R11 ;  /* 0x0000541010107816 */ /* 0x000fe4000000000b */
[----:B------:R-:W-:Y:S02]  /*792c0*/  PRMT R17, R17, 0x5410, R10 ;  /* 0x0000541011117816 */ /* 0x000fe4000000000a */
[----:B------:R-:W-:Y:S02]  /*792d0*/  PRMT R18, R18, 0x5410, R9 ;  /* 0x0000541012127816 */ /* 0x000fe40000000009 */
[----:B------:R-:W-:Y:S02]  /*792e0*/  PRMT R19, R19, 0x5410, R29 ;  /* 0x0000541013137816 */ /* 0x000fe4000000001d */
[----:B--2---:R-:W-:-:S05]  /*792f0*/  PRMT R23, R28, 0x5410, R6 ;  /* 0x000054101c177816 */ /* 0x004fca0000000006 */
[----:B------:R-:W-:Y:S01]  /*79300*/  STSM.16.M88.4 [R0+0x200], R20 ;  /* 0x0002001400007844 */ /* 0x000fe20000000200 */
[----:B------:R-:W-:Y:S06]  /*79310*/  BAR.SYNC.DEFER_BLOCKING 0x0 ;  /* 0x0000000000007b1d */ /* 0x000fec0000010000 */
[----:B------:R-:W0:Y:S04]  /*79320*/  LDS.128 R20, [R2] ;  /* 0x0000000002147984 */ /* 0x000e280000000c00 */
[----:B------:R-:W1:Y:S01]  /*79330*/  LDS.128 R24, [R2+0x400] ;  /* 0x0004000002187984 */ /* 0x000e620000000c00 */
[----:B------:R-:W-:Y:S06]  /*79340*/  BAR.SYNC.DEFER_BLOCKING 0x0 ;  /* 0x0000000000007b1d */ /* 0x000fec0000010000 */
[----:B------:R2:W-:Y:S04]  /*79350*/  STSM.16.M88.4 [R0], R12 ;  /* 0x0000000c00007844 */ /* 0x0005e80000000200 */
[----:B------:R3:W-:Y:S04]  /*79360*/  STSM.16.M88.4 [R0+0x200], R16 ;  /* 0x0002001000007844 */ /* 0x0007e80000000200 */
[----:B--2---:R-:W2:Y:S04]  /*79370*/  LDL.LU.64 R14, [R1+0x2418] ;  /* 0x00241800010e7983 */ /* 0x004ea80000300a00 */
[----:B------:R-:W4:Y:S04]  /*79380*/  LDL.LU.64 R12, [R1+0x2410] ;  /* 0x00241000010c7983 */ /* 0x000f280000300a00 */
[----:B---3--:R-:W3:Y:S04]  /*79390*/  LDL.LU.64 R18, [R1+0x2408] ;  /* 0x0024080001127983 */ /* 0x008ee80000300a00 */
[----:B------:R-:W2:Y:S01]  /*793a0*/  LDL.LU.64 R16, [R1+0x2400] ;  /* 0x0024000001107983 */ /* 0x000ea20000300a00 */
[----:B------:R-:W-:Y:S01]  /*793b0*/  IMAD R3, R3, UR4, RZ ;  /* 0x0000000403037c24 */ /* 0x000fe2000f8e02ff */
[----:B------:R-:W-:Y:S01]  /*793c0*/  ULDC UR4, c[0x0][0x248] ;  /* 0x0000920000047ab9 */ /* 0x000fe20000000800 */
[----:B------:R-:W-:Y:S01]  /*793d0*/  BAR.SYNC.DEFER_BLOCKING 0x0 ;  /* 0x0000000000007b1d */ /* 0x000fe20000010000 */
[----:B------:R-:W-:-:S02]  /*793e0*/  IMAD R28, R8, UR4, RZ ;  /* 0x00000004081c7c24 */ /* 0x000fc4000f8e02ff */
[C---:B------:R-:W-:Y:S02]  /*793f0*/  IADD3 R2, P2, R3.reuse, UR8, RZ ;  /* 0x0000000803027c10 */ /* 0x040fe4000ff5e0ff */
[----:B------:R-:W-:Y:S02]  /*79400*/  ISETP.LT.AND P6, PT, R8, UR11, !P0 ;  /* 0x0000000b08007c0c */ /* 0x000fe4000c7c1270 */
[----:B------:R-:W-:Y:S01]  /*79410*/  LEA.HI.X.SX32 R3, R3, UR9, 0x1, P2 ;  /* 0x0000000903037c11 */ /* 0x000fe200090f0eff */
[C---:B------:R-:W-:Y:S01]  /*79420*/  VIADD R0, R28.reuse, UR4 ;  /* 0x000000041c007c36 */ /* 0x040fe20008000000 */
[----:B------:R-:W-:Y:S01]  /*79430*/  IADD3 R10, P2, R28, R2, RZ ;  /* 0x000000021c0a7210 */ /* 0x000fe20007f5e0ff */
[----:B------:R-:W-:Y:S01]  /*79440*/  VIADD R29, R8, 0x4 ;  /* 0x00000004081d7836 */ /* 0x000fe20000000000 */
[----:B------:R-:W-:Y:S01]  /*79450*/  ULDC UR8, c[0x0][0x248] ;  /* 0x0000920000087ab9 */ /* 0x000fe20000000800 */
[----:B------:R-:W-:Y:S01]  /*79460*/  ULDC UR9, c[0x0][0x22c] ;  /* 0x00008b0000097ab9 */ /* 0x000fe20000000800 */
[----:B------:R-:W-:-:S02]  /*79470*/  LEA.HI.X.SX32 R11, R28, R3, 0x1, P2 ;  /* 0x000000031c0b7211 */ /* 0x000fc400010f0eff */
[----:B------:R-:W-:Y:S02]  /*79480*/  IADD3 R28, P2, R0, R2, RZ ;  /* 0x00000002001c7210 */ /* 0x000fe40007f5e0ff */
[C---:B--2---:R-:W-:Y:S02]  /*79490*/  PRMT R6, R16.reuse, 0x7770, RZ ;  /* 0x0000777010067816 */ /* 0x044fe400000000ff */
[----:B------:R-:W-:-:S03]  /*794a0*/  PRMT R7, R16, 0x7771, RZ ;  /* 0x0000777110077816 */ /* 0x000fc600000000ff */
[----:B------:R2:W-:Y:S01]  /*794b0*/  @P6 STG.E.U8 desc[UR6][R10.64], R6 ;  /* 0x000000060a006986 */ /* 0x0005e2000c101106 */
[----:B------:R-:W-:Y:S01]  /*794c0*/  ISETP.LT.AND P6, PT, R29, UR5, !P0 ;  /* 0x000000051d007c0c */ /* 0x000fe2000c7c1270 */
[----:B------:R-:W-:Y:S01]  /*794d0*/  ULDC UR5, c[0x0][0x22c] ;  /* 0x00008b0000057ab9 */ /* 0x000fe20000000800 */
[CC--:B------:R-:W-:Y:S01]  /*794e0*/  LEA.HI.X.SX32 R29, R0.reuse, R3.reuse, 0x1, P2 ;  /* 0x00000003001d7211 */ /* 0x0c0fe200010f0eff */
[----:B--2---:R-:W-:Y:S02]  /*794f0*/  VIADD R6, R0, UR4 ;  /* 0x0000000400067c36 */ /* 0x004fe40008000000 */
[----:B------:R-:W-:Y:S02]  /*79500*/  VIADD R0, R8, 0x5 ;  /* 0x0000000508007836 */ /* 0x000fe40000000000 */
[----:B------:R2:W-:Y:S01]  /*79510*/  @P4 STG.E.U8 desc[UR6][R28.64], R7 ;  /* 0x000000071c004986 */ /* 0x0005e2000c101106 */
[-C--:B------:R-:W-:Y:S02]  /*79520*/  IADD3 R10, P2, R6, R2.reuse, RZ ;  /* 0x00000002060a7210 */ /* 0x080fe40007f5e0ff */
[----:B------:R-:W-:Y:S01]  /*79530*/  ISETP.LT.AND P4, PT, R0, UR5, !P0 ;  /* 0x0000000500007c0c */ /* 0x000fe2000c781270 */
[C---:B------:R-:W-:Y:S01]  /*79540*/  VIADD R0, R6.reuse, UR4 ;  /* 0x0000000406007c36 */ /* 0x040fe20008000000 */
[----:B------:R-:W-:Y:S01]  /*79550*/  LEA.HI.X.SX32 R11, R6, R3, 0x1, P2 ;  /* 0x00000003060b7211 */ /* 0x000fe200010f0eff */
[----:B------:R-:W-:Y:S01]  /*79560*/  ULDC UR5, c[0x0][0x22c] ;  /* 0x00008b0000057ab9 */ /* 0x000fe20000000800 */
[----:B------:R-:W-:Y:S01]  /*79570*/  PRMT R6, R17, 0x7770, RZ ;  /* 0x0000777011067816 */ /* 0x000fe200000000ff */
[----:B--2---:R-:W-:Y:S01]  /*79580*/  VIADD R29, R8, 0x6 ;  /* 0x00000006081d7836 */ /* 0x004fe20000000000 */
[----:B------:R-:W-:-:S03]  /*79590*/  IADD3 R28, P2, R0, R2, RZ ;  /* 0x00000002001c7210 */ /* 0x000fc60007f5e0ff */
[----:B------:R2:W-:Y:S01]  /*795a0*/  @P3 STG.E.U8 desc[UR6][R10.64], R6 ;  /* 0x000000060a003986 */ /* 0x0005e2000c101106 */
[----:B------:R-:W-:Y:S02]  /*795b0*/  PRMT R7, R17, 0x7771, RZ ;  /* 0x0000777111077816 */ /* 0x000fe400000000ff */
[----:B------:R-:W-:Y:S01]  /*795c0*/  ISETP.LT.AND P3, PT, R29, UR5, !P0 ;  /* 0x000000051d007c0c */ /* 0x000fe2000c761270 */
[----:B------:R-:W-:Y:S01]  /*795d0*/  ULDC UR5, c[0x0][0x22c] ;  /* 0x00008b0000057ab9 */ /* 0x000fe20000000800 */
[C---:B------:R-:W-:Y:S01]  /*795e0*/  LEA.HI.X.SX32 R29, R0.reuse, R3, 0x1, P2 ;  /* 0x00000003001d7211 */ /* 0x040fe200010f0eff */
[----:B--2---:R-:W-:Y:S02]  /*795f0*/  VIADD R6, R0, UR4 ;  /* 0x0000000400067c36 */ /* 0x004fe40008000000 */
[----:B------:R-:W-:Y:S02]  /*79600*/  VIADD R0, R8, 0x7 ;  /* 0x0000000708007836 */ /* 0x000fe40000000000 */
[----:B------:R2:W-:Y:S01]  /*79610*/  @P5 STG.E.U8 desc[UR6][R28.64], R7 ;  /* 0x000000071c005986 */ /* 0x0005e2000c101106 */
[----:B------:R-:W-:-:S02]  /*79620*/  IADD3 R10, P2, R6, R2, RZ ;  /* 0x00000002060a7210 */ /* 0x000fc40007f5e0ff */
[----:B------:R-:W-:Y:S01]  /*79630*/  ISETP.LT.AND P5, PT, R0, UR5, !P0 ;  /* 0x0000000500007c0c */ /* 0x000fe2000c7a1270 */
[C---:B------:R-:W-:Y:S01]  /*79640*/  VIADD R0, R6.reuse, UR4 ;  /* 0x0000000406007c36 */ /* 0x040fe20008000000 */
[----:B------:R-:W-:Y:S01]  /*79650*/  LEA.HI.X.SX32 R11, R6, R3, 0x1, P2 ;  /* 0x00000003060b7211 */ /* 0x000fe200010f0eff */
[----:B------:R-:W-:Y:S01]  /*79660*/  ULDC UR5, c[0x0][0x22c] ;  /* 0x00008b0000057ab9 */ /* 0x000fe20000000800 */
[----:B---3--:R-:W-:Y:S01]  /*79670*/  PRMT R6, R18, 0x7770, RZ ;  /* 0x0000777012067816 */ /* 0x008fe200000000ff */
        /* <DEDUP_REMOVED lines=31> */
[----:B----4-:R-:W-:Y:S01]  /*79870*/  PRMT R6, R12, 0x7770, RZ ;  /* 0x000077700c067816 */ /* 0x010fe200000000ff */
        /* <DEDUP_REMOVED lines=67> */
[----:B------:R-:W-:Y:S01]  /*79cb0*/  VIADD R9, R0, UR4 ;  /* 0x0000000400097c36 */ /* 0x000fe20008000000 */
[----:B------:R-:W-:Y:S02]  /*79cc0*/  PRMT R16, R16, 0x7773, RZ ;  /* 0x0000777310107816 */ /* 0x000fe400000000ff */
[----:B------:R-:W-:Y:S01]  /*79cd0*/  ISETP.LT.AND P6, PT, R29, UR5, !P0 ;  /* 0x000000051d007c0c */ /* 0x000fe2000c7c1270 */
[----:B------:R-:W-:Y:S01]  /*79ce0*/  ULDC UR5, c[0x0][0x22c] ;  /* 0x00008b0000057ab9 */ /* 0x000fe20000000800 */
[----:B------:R-:W-:Y:S01]  /*79cf0*/  LEA.HI.X.SX32 R29, R0, R3, 0x1, P2 ;  /* 0x00000003001d7211 */ /* 0x000fe200010f0eff */
[----:B------:R-:W-:-:S04]  /*79d00*/  VIADD R0, R8, 0x15 ;  /* 0x0000001508007836 */ /* 0x000fc80000000000 */
[----:B------:R3:W-:Y:S01]  /*79d10*/  @P4 STG.E.U8 desc[UR6][R28.64], R16 ;  /* 0x000000101c004986 */ /* 0x0007e2000c101106 */
[CC--:B--2---:R-:W-:Y:S02]  /*79d20*/  IADD3 R6, P2, R9.reuse, R2.reuse, RZ ;  /* 0x0000000209067210 */ /* 0x0c4fe40007f5e0ff */
[----:B------:R-:W-:Y:S01]  /*79d30*/  ISETP.LT.AND P4, PT, R0, UR5, !P0 ;  /* 0x0000000500007c0c */ /* 0x000fe2000c781270 */
[C---:B------:R-:W-:Y:S01]  /*79d40*/  VIADD R0, R9.reuse, UR4 ;  /* 0x0000000409007c36 */ /* 0x040fe20008000000 */
[----:B------:R-:W-:Y:S01]  /*79d50*/  LEA.HI.X.SX32 R7, R9, R3, 0x1, P2 ;  /* 0x0000000309077211 */ /* 0x000fe200010f0eff */
[----:B------:R-:W-:Y:S01]  /*79d60*/  ULDC UR5, c[0x0][0x22c] ;  /* 0x00008b0000057ab9 */ /* 0x000fe20000000800 */
[----:B---3--:R-:W-:Y:S02]  /*79d70*/  PRMT R29, R17, 0x7772, RZ ;  /* 0x00007772111d7816 */ /* 0x008fe400000000ff */
[----:B------:R-:W-:Y:S01]  /*79d80*/  IADD3 R28, P2, R0, R2, RZ ;  /* 0x00000002001c7210 */ /* 0x000fe20007f5e0ff */
[----:B------:R-:W-:-:S02]  /*79d90*/  VIADD R16, R8, 0x16 ;  /* 0x0000001608107836 */ /* 0x000fc40000000000 */
[----:B------:R2:W-:Y:S01]  /*79da0*/  @P3 STG.E.U8 desc[UR6][R6.64], R29 ;  /* 0x0000001d06003986 */ /* 0x0005e2000c101106 */
[----:B------:R-:W-:Y:S02]  /*79db0*/  PRMT R17, R17, 0x7773, RZ ;  /* 0x0000777311117816 */ /* 0x000fe400000000ff */
[----:B------:R-:W-:Y:S01]  /*79dc0*/  ISETP.LT.AND P3, PT, R16, UR5, !P0 ;  /* 0x0000000510007c0c */ /* 0x000fe2000c761270 */
[----:B------:R-:W-:Y:S01]  /*79dd0*/  ULDC UR5, c[0x0][0x22c] ;  /* 0x00008b0000057ab9 */ /* 0x000fe20000000800 */
[C---:B--2---:R-:W-:Y:S01]  /*79de0*/  VIADD R6, R0.reuse, UR4 ;  /* 0x0000000400067c36 */ /* 0x044fe20008000000 */
[----:B------:R-:W-:Y:S01]  /*79df0*/  LEA.HI.X.SX32 R29, R0, R3, 0x1, P2 ;  /* 0x00000003001d7211 */ /* 0x000fe200010f0eff */
[----:B------:R-:W-:-:S03]  /*79e00*/  VIADD R0, R8, 0x17 ;  /* 0x0000001708007836 */ /* 0x000fc60000000000 */
[-C--:B------:R-:W-:Y:S01]  /*79e10*/  IADD3 R16, P2, R6, R2.reuse, RZ ;  /* 0x0000000206107210 */ /* 0x080fe20007f5e0ff */
[----:B------:R2:W-:Y:S01]  /*79e20*/  @P5 STG.E.U8 desc[UR6][R28.64], R17 ;  /* 0x000000111c005986 */ /* 0x0005e2000c101106 */
[----:B------:R-:W-:Y:S01]  /*79e30*/  ISETP.LT.AND P5, PT, R0, UR5, !P0 ;  /* 0x0000000500007c0c */ /* 0x000fe2000c7a1270 */
[C---:B------:R-:W-:Y:S01]  /*79e40*/  VIADD R0, R6.reuse, UR4 ;  /* 0x0000000406007c36 */ /* 0x040fe20008000000 */
[----:B------:R-:W-:Y:S01]  /*79e50*/  ULDC UR5, c[0x0][0x22c] ;  /* 0x00008b0000057ab9 */ /* 0x000fe20000000800 */
[----:B--2---:R-:W-:Y:S01]  /*79e60*/  LEA.HI.X.SX32 R17, R6, R3, 0x1, P2 ;  /* 0x0000000306117211 */ /* 0x004fe200010f0eff */
[----:B------:R-:W-:Y:S01]  /*79e70*/  VIADD R29, R8, 0x18 ;  /* 0x00000018081d7836 */ /* 0x000fe20000000000 */
[----:B------:R-:W-:Y:S02]  /*79e80*/  PRMT R6, R18, 0x7772, RZ ;  /* 0x0000777212067816 */ /* 0x000fe400000000ff */
[----:B------:R-:W-:-:S03]  /*79e90*/  IADD3 R28, P2, R0, R2, RZ ;  /* 0x00000002001c7210 */ /* 0x000fc60007f5e0ff */
[----:B------:R2:W-:Y:S01]  /*79ea0*/  @P6 STG.E.U8 desc[UR6][R16.64], R6 ;  /* 0x0000000610006986 */ /* 0x0005e2000c101106 */
[----:B------:R-:W-:Y:S01]  /*79eb0*/  ISETP.LT.AND P6, PT, R29, UR5, !P0 ;  /* 0x000000051d007c0c */ /* 0x000fe2000c7c1270 */
[----:B------:R-:W-:Y:S01]  /*79ec0*/  ULDC UR5, c[0x0][0x22c] ;  /* 0x00008b0000057ab9 */ /* 0x000fe20000000800 */
[----:B------:R-:W-:Y:S02]  /*79ed0*/  LEA.HI.X.SX32 R29, R0, R3, 0x1, P2 ;  /* 0x00000003001d7211 */ /* 0x000fe400010f0eff */
[----:B------:R-:W-:Y:S01]  /*79ee0*/  PRMT R18, R18, 0x7773, RZ ;  /* 0x0000777312127816 */ /* 0x000fe200000000ff */
        /* <DEDUP_REMOVED lines=8> */
[----:B--2---:R-:W-:Y:S01]  /*79f70*/  PRMT R29, R19, 0x7772, RZ ;  /* 0x00007772131d7816 */ /* 0x004fe200000000ff */
[----:B------:R-:W-:Y:S01]  /*79f80*/  VIADD R18, R8, 0x1a ;  /* 0x0000001a08127836 */ /* 0x000fe20000000000 */
[----:B------:R-:W-:-:S03]  /*79f90*/  IADD3 R28, P2, R0, R2, RZ ;  /* 0x00000002001c7210 */ /* 0x000fc60007f5e0ff */
        /* <DEDUP_REMOVED lines=10> */
[----:B------:R-:W-:Y:S01]  /*7a040*/  VIADD R17, R16, UR4 ;  /* 0x0000000410117c36 */ /* 0x000fe20008000000 */
[----:B------:R-:W-:Y:S01]  /*7a050*/  ULDC UR5, c[0x0][0x22c] ;  /* 0x00008b0000057ab9 */ /* 0x000fe20000000800 */
[----:B------:R-:W-:Y:S01]  /*7a060*/  VIADD R0, R8, 0x1c ;  /* 0x0000001c08007836 */ /* 0x000fe20000000000 */
[-C--:B--2---:R-:W-:Y:S01]  /*7a070*/  LEA.HI.X.SX32 R19, R16, R3.reuse, 0x1, P2 ;  /* 0x0000000310137211 */ /* 0x084fe200010f0eff */
[----:B------:R-:W2:Y:S01]  /*7a080*/  LDL.LU R29, [R1+0x24] ;  /* 0x00002400011d7983 */ /* 0x000ea20000300800 */
[----:B------:R-:W-:Y:S02]  /*7a090*/  PRMT R28, R12, 0x7772, RZ ;  /* 0x000077720c1c7816 */ /* 0x000fe400000000ff */
[C---:B------:R-:W-:Y:S01]  /*7a0a0*/  IADD3 R16, P2, R17.reuse, R2, RZ ;  /* 0x0000000211107210 */ /* 0x040fe20007f5e0ff */
[----:B------:R-:W3:Y:S04]  /*7a0b0*/  LDL.LU R7, [R1+0x28] ;  /* 0x0000280001077983 */ /* 0x000ee80000300800 */
[----:B------:R4:W-:Y:S01]  /*7a0c0*/  @P6 STG.E.U8 desc[UR6][R18.64], R28 ;  /* 0x0000001c12006986 */ /* 0x0009e2000c101106 */
[----:B------:R-:W-:Y:S01]  /*7a0d0*/  ISETP.LT.AND P6, PT, R0, UR5, !P0 ;  /* 0x0000000500007c0c */ /* 0x000fe2000c7c1270 */
[C---:B------:R-:W-:Y:S01]  /*7a0e0*/  VIADD R0, R17.reuse, UR4 ;  /* 0x0000000411007c36 */ /* 0x040fe20008000000 */
[----:B------:R-:W-:Y:S01]  /*7a0f0*/  LEA.HI.X.SX32 R17, R17, R3, 0x1, P2 ;  /* 0x0000000311117211 */ /* 0x000fe200010f0eff */
[----:B------:R-:W3:Y:S01]  /*7a100*/  LDL.LU R6, [R1+0x2c] ;  /* 0x00002c0001067983 */ /* 0x000ee20000300800 */
[----:B------:R-:W-:-:S03]  /*7a110*/  ULDC UR5, c[0x0][0x22c] ;  /* 0x00008b0000057ab9 */ /* 0x000fc60000000800 */
[----:B------:R-:W3:Y:S01]  /*7a120*/  LDL.LU R11, [R1+0x30] ;  /* 0x00003000010b7983 */ /* 0x000ee20000300800 */
[----:B----4-:R-:W-:-:S03]  /*7a130*/  PRMT R19, R12, 0x7773, RZ ;  /* 0x000077730c137816 */ /* 0x010fc600000000ff */
[----:B------:R-:W4:Y:S01]  /*7a140*/  LDL.LU R10, [R1+0x34] ;  /* 0x00003400010a7983 */ /* 0x000f220000300800 */
[----:B------:R-:W-:-:S03]  /*7a150*/  IADD3 R18, P2, R0, R2, RZ ;  /* 0x0000000200127210 */ /* 0x000fc60007f5e0ff */
[----:B------:R0:W-:Y:S01]  /*7a160*/  @P4 STG.E.U8 desc[UR6][R16.64], R19 ;  /* 0x0000001310004986 */ /* 0x0001e2000c101106 */
[----:B------:R-:W-:-:S03]  /*7a170*/  IMAD.MOV.U32 R28, RZ, RZ, R8 ;  /* 0x000000ffff1c7224 */ /* 0x000fc600078e0008 */
[----:B------:R-:W4:Y:S04]  /*7a180*/  LDL.LU R9, [R1+0x38] ;  /* 0x0000380001097983 */ /* 0x000f280000300800 */
[----:B------:R-:W4:Y:S01]  /*7a190*/  LDL.LU R8, [R1+0x3c] ;  /* 0x00003c0001087983 */ /* 0x000f220000300800 */
[----:B0-----:R-:W-:Y:S02]  /*7a1a0*/  LEA.HI.X.SX32 R19, R0, R3, 0x1, P2 ;  /* 0x0000000300137211 */ /* 0x001fe400010f0eff */
[----:B------:R-:W-:-:S05]  /*7a1b0*/  PRMT R17, R13, 0x7772, RZ ;  /* 0x000077720d117816 */ /* 0x000fca00000000ff */
[----:B------:R0:W-:Y:S04]  /*7a1c0*/  @P3 STG.E.U8 desc[UR6][R18.64], R17 ;  /* 0x0000001112003986 */ /* 0x0001e8000c101106 */
[----:B0-----:R-:W2:Y:S01]  /*7a1d0*/  LDL.LU R19, [R1+0x20] ;  /* 0x0000200001137983 */ /* 0x001ea20000300800 */
[----:B------:R-:W-:-:S05]  /*7a1e0*/  VIADD R12, R28, 0x1d ;  /* 0x0000001d1c0c7836 */ /* 0x000fca0000000000 */
[----:B------:R-:W-:Y:S01]  /*7a1f0*/  ISETP.LT.AND P4, PT, R12, UR5, !P0 ;  /* 0x000000050c007c0c */ /* 0x000fe2000c781270 */
[----:B------:R-:W-:Y:S01]  /*7a200*/  VIADD R12, R0, UR4 ;  /* 0x00000004000c7c36 */ /* 0x000fe20008000000 */
[----:B------:R-:W-:Y:S01]  /*7a210*/  ULDC UR5, c[0x0][0x22c] ;  /* 0x00008b0000057ab9 */ /* 0x000fe20000000800 */
[----:B------:R-:W-:-:S03]  /*7a220*/  VIADD R0, R28, 0x1e ;  /* 0x0000001e1c007836 */ /* 0x000fc60000000000 */
[-C--:B------:R-:W-:Y:S02]  /*7a230*/  IADD3 R16, P2, R12, R2.reuse, RZ ;  /* 0x000000020c107210 */ /* 0x080fe40007f5e0ff */
[----:B------:R-:W-:Y:S01]  /*7a240*/  ISETP.LT.AND P3, PT, R0, UR5, !P0 ;  /* 0x0000000500007c0c */ /* 0x000fe2000c761270 */
[C---:B------:R-:W-:Y:S01]  /*7a250*/  VIADD R0, R12.reuse, UR4 ;  /* 0x000000040c007c36 */ /* 0x040fe20008000000 */
[-C--:B------:R-:W-:Y:S02]  /*7a260*/  LEA.HI.X.SX32 R17, R12, R3.reuse, 0x1, P2 ;  /* 0x000000030c117211 */ /* 0x080fe400010f0eff */
[----:B------:R-:W-:Y:S01]  /*7a270*/  PRMT R13, R13, 0x7773, RZ ;  /* 0x000077730d0d7816 */ /* 0x000fe200000000ff */
[----:B------:R-:W-:Y:S01]  /*7a280*/  VIADD R18, R28, 0x1f ;  /* 0x0000001f1c127836 */ /* 0x000fe20000000000 */
[----:B------:R-:W-:Y:S01]  /*7a290*/  IADD3 R12, P2, R0, R2, RZ ;  /* 0x00000002000c7210 */ /* 0x000fe20007f5e0ff */
[----:B------:R-:W-:Y:S02]  /*7a2a0*/  ULDC UR5, c[0x0][0x22c] ;  /* 0x00008b0000057ab9 */ /* 0x000fe40000000800 */
[----:B------:R0:W-:Y:S01]  /*7a2b0*/  @P5 STG.E.U8 desc[UR6][R16.64], R13 ;  /* 0x0000000d10005986 */ /* 0x0001e2000c101106 */
[----:B------:R-:W-:Y:S01]  /*7a2c0*/  ISETP.LT.AND P5, PT, R18, UR5, !P0 ;  /* 0x0000000512007c0c */ /* 0x000fe2000c7a1270 */
[----:B------:R-:W-:Y:S01]  /*7a2d0*/  VIADD R18, R28, 0x20 ;  /* 0x000000201c127836 */ /* 0x000fe20000000000 */
[----:B------:R-:W-:Y:S01]  /*7a2e0*/  ULDC UR5, c[0x0][0x22c] ;  /* 0x00008b0000057ab9 */ /* 0x000fe20000000800 */
[C---:B0-----:R-:W-:Y:S01]  /*7a2f0*/  VIADD R17, R0.reuse, UR4 ;  /* 0x0000000400117c36 */ /* 0x041fe20008000000 */
[----:B------:R-:W-:-:S02]  /*7a300*/  LEA.HI.X.SX32 R13, R0, R3, 0x1, P2 ;  /* 0x00000003000d7211 */ /* 0x000fc400010f0eff */
[----:B------:R-:W-:Y:S02]  /*7a310*/  PRMT R0, R14, 0x7772, RZ ;  /* 0x000077720e007816 */ /* 0x000fe400000000ff */
[----:B------:R-:W-:-:S03]  /*7a320*/  IADD3 R16, P2, R17, R2, RZ ;  /* 0x0000000211107210 */ /* 0x000fc60007f5e0ff */
[----:B------:R0:W-:Y:S01]  /*7a330*/  @P6 STG.E.U8 desc[UR6][R12.64], R0 ;  /* 0x000000000c006986 */ /* 0x0001e2000c101106 */
[----:B------:R-:W-:Y:S02]  /*7a340*/  PRMT R14, R14, 0x7773, RZ ;  /* 0x000077730e0e7816 */ /* 0x000fe400000000ff */
[----:B------:R-:W-:Y:S01]  /*7a350*/  ISETP.LT.AND P6, PT, R18, UR5, !P0 ;  /* 0x0000000512007c0c */ /* 0x000fe2000c7c1270 */
[----:B------:R-:W-:Y:S01]  /*7a360*/  ULDC UR5, c[0x0][0x22c] ;  /* 0x00008b0000057ab9 */ /* 0x000fe20000000800 */
[C---:B0-----:R-:W-:Y:S01]  /*7a370*/  VIADD R0, R17.reuse, UR4 ;  /* 0x0000000411007c36 */ /* 0x041fe20008000000 */
[----:B------:R-:W-:Y:S01]  /*7a380*/  LEA.HI.X.SX32 R17, R17, R3, 0x1, P2 ;  /* 0x0000000311117211 */ /* 0x000fe200010f0eff */
[----:B------:R-:W-:-:S03]  /*7a390*/  VIADD R13, R28, 0x21 ;  /* 0x000000211c0d7836 */ /* 0x000fc60000000000 */
[C---:B------:R-:W-:Y:S01]  /*7a3a0*/  IADD3 R12, P2, R0.reuse, R2, RZ ;  /* 0x00000002000c7210 */ /* 0x040fe20007f5e0ff */
[----:B------:R0:W-:Y:S01]  /*7a3b0*/  @P4 STG.E.U8 desc[UR6][R16.64], R14 ;  /* 0x0000000e10004986 */ /* 0x0001e2000c101106 */
[----:B------:R-:W-:Y:S01]  /*7a3c0*/  ISETP.LT.AND P4, PT, R13, UR5, !P0 ;  /* 0x000000050d007c0c */ /* 0x000fe2000c781270 */
[----:B------:R-:W-:Y:S01]  /*7a3d0*/  ULDC UR5, c[0x0][0x22c] ;  /* 0x00008b0000057ab9 */ /* 0x000fe20000000800 */
[C---:B------:R-:W-:Y:S01]  /*7a3e0*/  LEA.HI.X.SX32 R13, R0.reuse, R3, 0x1, P2 ;  /* 0x00000003000d7211 */ /* 0x040fe200010f0eff */
[----:B0-----:R-:W-:Y:S01]  /*7a3f0*/  VIADD R14, R0, UR4 ;  /* 0x00000004000e7c36 */ /* 0x001fe20008000000 */
[----:B------:R-:W-:Y:S01]  /*7a400*/  PRMT R0, R15, 0x7772, RZ ;  /* 0x000077720f007816 */ /* 0x000fe200000000ff */
[----:B------:R-:W-:-:S03]  /*7a410*/  VIADD R17, R28, 0x22 ;  /* 0x000000221c117836 */ /* 0x000fc60000000000 */
[CC--:B------:R-:W-:Y:S01]  /*7a420*/  IADD3 R16, P2, R14.reuse, R2.reuse, RZ ;  /* 0x000000020e107210 */ /* 0x0c0fe20007f5e0ff */
[----:B------:R0:W-:Y:S01]  /*7a430*/  @P3 STG.E.U8 desc[UR6][R12.64], R0 ;  /* 0x000000000c003986 */ /* 0x0001e2000c101106 */
[----:B------:R-:W-:Y:S01]  /*7a440*/  ISETP.LT.AND P3, PT, R17, UR5, !P0 ;  /* 0x0000000511007c0c */ /* 0x000fe2000c761270 */
[----:B------:R-:W-:Y:S01]  /*7a450*/  ULDC UR5, c[0x0][0x22c] ;  /* 0x00008b0000057ab9 */ /* 0x000fe20000000800 */
[C---:B------:R-:W-:Y:S02]  /*7a460*/  LEA.HI.X.SX32 R17, R14.reuse, R3, 0x1, P2 ;  /* 0x000000030e117211 */ /* 0x040fe400010f0eff */
[----:B------:R-:W-:Y:S01]  /*7a470*/  PRMT R15, R15, 0x7773, RZ ;  /* 0x000077730f0f7816 */ /* 0x000fe200000000ff */
[----:B0-----:R-:W-:Y:S02]  /*7a480*/  VIADD R0, R14, UR4 ;  /* 0x000000040e007c36 */ /* 0x001fe40008000000 */
[----:B------:R-:W-:Y:S02]  /*7a490*/  VIADD R13, R28, 0x23 ;  /* 0x000000231c0d7836 */ /* 0x000fe40000000000 */
[----:B------:R0:W-:Y:S01]  /*7a4a0*/  @P5 STG.E.U8 desc[UR6][R16.64], R15 ;  /* 0x0000000f10005986 */ /* 0x0001e2000c101106 */
[----:B------:R-:W-:-:S02]  /*7a4b0*/  IADD3 R12, P2, R0, R2, RZ ;  /* 0x00000002000c7210 */ /* 0x000fc40007f5e0ff */
[----:B------:R-:W-:Y:S01]  /*7a4c0*/  ISETP.LT.AND P5, PT, R13, UR5, !P0 ;  /* 0x000000050d007c0c */ /* 0x000fe2000c7a1270 */
[----:B------:R-:W-:Y:S01]  /*7a4d0*/  ULDC UR5, c[0x0][0x22c] ;  /* 0x00008b0000057ab9 */ /* 0x000fe20000000800 */
[C---:B------:R-:W-:Y:S01]  /*7a4e0*/  LEA.HI.X.SX32 R13, R0.reuse, R3, 0x1, P2 ;  /* 0x00000003000d7211 */ /* 0x040fe200010f0eff */
[----:B0-----:R-:W-:-:S05]  /*7a4f0*/  VIADD R15, R0, UR4 ;  /* 0x00000004000f7c36 */ /* 0x001fca0008000000 */
[----:B------:R-:W-:Y:S01]  /*7a500*/  IADD3 R14, P2, R15, R2, RZ ;  /* 0x000000020f0e7210 */ /* 0x000fe20007f5e0ff */
[----:B------:R-:W-:Y:S01]  /*7a510*/  VIADD R16, R28, 0x24 ;  /* 0x000000241c107836 */ /* 0x000fe20000000000 */
[----:B--2---:R-:W-:-:S05]  /*7a520*/  PRMT R0, R19, 0x7770, RZ ;  /* 0x0000777013007816 */ /* 0x004fca00000000ff */
[----:B------:R0:W-:Y:S02]  /*7a530*/  @P6 STG.E.U8 desc[UR6][R12.64], R0 ;  /* 0x000000000c006986 */ /* 0x0001e4000c101106 */
[C---:B0-----:R-:W-:Y:S01]  /*7a540*/  VIADD R0, R15.reuse, UR4 ;  /* 0x000000040f007c36 */ /* 0x041fe20008000000 */
[----:B------:R-:W-:Y:S02]  /*7a550*/  LEA.HI.X.SX32 R15, R15, R3, 0x1, P2 ;  /* 0x000000030f0f7211 */ /* 0x000fe400010f0eff */
[----:B------:R-:W-:Y:S02]  /*7a560*/  PRMT R13, R19, 0x7771, RZ ;  /* 0x00007771130d7816 */ /* 0x000fe400000000ff */
[----:B------:R-:W-:-:S03]  /*7a570*/  IADD3 R12, P2, R0, R2, RZ ;  /* 0x00000002000c7210 */ /* 0x000fc60007f5e0ff */
[----:B------:R0:W-:Y:S01]  /*7a580*/  @P4 STG.E.U8 desc[UR6][R14.64], R13 ;  /* 0x0000000d0e004986 */ /* 0x0001e2000c101106 */
[----:B------:R-:W-:Y:S01]  /*7a590*/  ISETP.LT.AND P6, PT, R16, UR5, !P0 ;  /* 0x0000000510007c0c */ /* 0x000fe2000c7c1270 */
[C---:B0-----:R-:W-:Y:S01]  /*7a5a0*/  VIADD R15, R0.reuse, UR4 ;  /* 0x00000004000f7c36 */ /* 0x041fe20008000000 */
[----:B------:R-:W-:Y:S01]  /*7a5b0*/  LEA.HI.X.SX32 R13, R0, R3, 0x1, P2 ;  /* 0x00000003000d7211 */ /* 0x000fe200010f0eff */
[----:B------:R-:W-:Y:S01]  /*7a5c0*/  VIADD R16, R28, 0x25 ;  /* 0x000000251c107836 */ /* 0x000fe20000000000 */
[----:B------:R-:W-:Y:S01]  /*7a5d0*/  PRMT R0, R29, 0x7770, RZ ;  /* 0x000077701d007816 */ /* 0x000fe200000000ff */
[----:B------:R-:W-:Y:S01]  /*7a5e0*/  ULDC UR5, c[0x0][0x22c] ;  /* 0x00008b0000057ab9 */ /* 0x000fe20000000800 */
[----:B------:R-:W-:-:S03]  /*7a5f0*/  IADD3 R14, P2, R15, R2, RZ ;  /* 0x000000020f0e7210 */ /* 0x000fc60007f5e0ff */
[----:B------:R0:W-:Y:S01]  /*7a600*/  @P3 STG.E.U8 desc[UR6][R12.64], R0 ;  /* 0x000000000c003986 */ /* 0x0001e2000c101106 */
[----:B------:R-:W-:Y:S01]  /*7a610*/  ISETP.LT.AND P4, PT, R16, UR5, !P0 ;  /* 0x0000000510007c0c */ /* 0x000fe2000c781270 */
[C---:B0-----:R-:W-:Y:S01]  /*7a620*/  VIADD R0, R15.reuse, UR4 ;  /* 0x000000040f007c36 */ /* 0x041fe20008000000 */
[-C--:B------:R-:W-:Y:S02]  /*7a630*/  LEA.HI.X.SX32 R15, R15, R3.reuse, 0x1, P2 ;  /* 0x000000030f0f7211 */ /* 0x080fe400010f0eff */
[----:B------:R-:W-:Y:S01]  /*7a640*/  PRMT R13, R29, 0x7771, RZ ;  /* 0x000077711d0d7816 */ /* 0x000fe200000000ff */
[----:B------:R-:W-:Y:S01]  /*7a650*/  VIADD R16, R28, 0x26 ;  /* 0x000000261c107836 */ /* 0x000fe20000000000 */
[-C--:B------:R-:W-:Y:S01]  /*7a660*/  IADD3 R12, P2, R0, R2.reuse, RZ ;  /* 0x00000002000c7210 */ /* 0x080fe20007f5e0ff */
[----:B------:R-:W-:Y:S02]  /*7a670*/  ULDC UR5, c[0x0][0x22c] ;  /* 0x00008b0000057ab9 */ /* 0x000fe40000000800 */
[----:B------:R0:W-:Y:S01]  /*7a680*/  @P5 STG.E.U8 desc[UR6][R14.64], R13 ;  /* 0x0000000d0e005986 */ /* 0x0001e2000c101106 */
[----:B------:R-:W-:Y:S01]  /*7a690*/  ISETP.LT.AND P3, PT, R16, UR5, !P0 ;  /* 0x0000000510007c0c */ /* 0x000fe2000c761270 */
[C---:B0-----:R-:W-:Y:S01]  /*7a6a0*/  VIADD R15, R0.reuse, UR4 ;  /* 0x00000004000f7c36 */ /* 0x041fe20008000000 */
[----:B------:R-:W-:Y:S01]  /*7a6b0*/  LEA.HI.X.SX32 R13, R0, R3, 0x1, P2 ;  /* 0x00000003000d7211 */ /* 0x000fe200010f0eff */
[----:B------:R-:W-:Y:S01]  /*7a6c0*/  VIADD R16, R28, 0x27 ;  /* 0x000000271c107836 */ /* 0x000fe20000000000 */
[----:B---3--:R-:W-:Y:S01]  /*7a6d0*/  PRMT R0, R7, 0x7770, RZ ;  /* 0x0000777007007816 */ /* 0x008fe200000000ff */
        /* <DEDUP_REMOVED lines=47> */
[----:B----4-:R-:W-:Y:S01]  /*7a9d0*/  PRMT R0, R10, 0x7770, RZ ;  /* 0x000077700a007816 */ /* 0x010fe200000000ff */
        /* <DEDUP_REMOVED lines=52> */
[----:B0-----:R-:W-:Y:S01]  /*7ad20*/  VIADD R0, R15, UR4 ;  /* 0x000000040f007c36 */ /* 0x001fe20008000000 */
[----:B------:R-:W-:Y:S01]  /*7ad30*/  PRMT R13, R19, 0x7773, RZ ;  /* 0x00007773130d7816 */ /* 0x000fe200000000ff */
[----:B------:R-:W-:Y:S01]  /*7ad40*/  VIADD R16, R28, 0x34 ;  /* 0x000000341c107836 */ /* 0x000fe20000000000 */
[----:B------:R-:W2:Y:S01]  /*7ad50*/  LDL.LU R19, [R1+0x40] ;  /* 0x0000400001137983 */ /* 0x000ea20000300800 */
[----:B------:R-:W-:Y:S01]  /*7ad60*/  LEA.HI.X.SX32 R15, R15, R3, 0x1, P2 ;  /* 0x000000030f0f7211 */ /* 0x000fe200010f0eff */
[----:B------:R-:W-:Y:S01]  /*7ad70*/  ULDC UR5, c[0x0][0x22c] ;  /* 0x00008b0000057ab9 */ /* 0x000fe20000000800 */
        /* <DEDUP_REMOVED lines=14> */
[----:B------:R-:W3:Y:S01]  /*7ae60*/  LDL.LU R29, [R1+0x44] ;  /* 0x00004400011d7983 */ /* 0x000ee20000300800 */
        /* <DEDUP_REMOVED lines=16> */
[----:B------:R-:W4:Y:S01]  /*7af70*/  LDL.LU R7, [R1+0x48] ;  /* 0x0000480001077983 */ /* 0x000f220000300800 */
        /* <DEDUP_REMOVED lines=62> */
[----:B------:R0:W-:Y:S02]  /*7b360*/  @P6 STG.E.U8 desc[UR6][R12.64], R0 ;  /* 0x000000000c006986 */ /* 0x0001e4000c101106 */
[----:B0-----:R-:W-:Y:S01]  /*7b370*/  VIADD R0, R15, UR4 ;  /* 0x000000040f007c36 */ /* 0x001fe20008000000 */
[----:B------:R-:W-:Y:S02]  /*7b380*/  PRMT R13, R9, 0x7773, RZ ;  /* 0x00007773090d7816 */ /* 0x000fe400000000ff */
[----:B------:R-:W4:Y:S01]  /*7b390*/  LDL.LU R9, [R1+0x58] ;  /* 0x0000580001097983 */ /* 0x000f220000300800 */
[----:B------:R-:W-:Y:S02]  /*7b3a0*/  LEA.HI.X.SX32 R15, R15, R3, 0x1, P2 ;  /* 0x000000030f0f7211 */ /* 0x000fe400010f0eff */
[----:B------:R-:W-:-:S03]  /*7b3b0*/  IADD3 R12, P2, R0, R2, RZ ;  /* 0x00000002000c7210 */ /* 0x000fc60007f5e0ff */
[----:B------:R0:W-:Y:S02]  /*7b3c0*/  @P4 STG.E.U8 desc[UR6][R14.64], R13 ;  /* 0x0000000d0e004986 */ /* 0x0001e4000c101106 */
[C---:B0-----:R-:W-:Y:S01]  /*7b3d0*/  VIADD R15, R0.reuse, UR4 ;  /* 0x00000004000f7c36 */ /* 0x041fe20008000000 */
[----:B------:R-:W-:Y:S02]  /*7b3e0*/  LEA.HI.X.SX32 R13, R0, R3, 0x1, P2 ;  /* 0x00000003000d7211 */ /* 0x000fe400010f0eff */
[----:B------:R-:W-:-:S05]  /*7b3f0*/  PRMT R0, R8, 0x7772, RZ ;  /* 0x0000777208007816 */ /* 0x000fca00000000ff */
[----:B------:R0:W-:Y:S02]  /*7b400*/  @P3 STG.E.U8 desc[UR6][R12.64], R0 ;  /* 0x000000000c003986 */ /* 0x0001e4000c101106 */
[----:B0-----:R-:W-:Y:S02]  /*7b410*/  PRMT R13, R8, 0x7773, RZ ;  /* 0x00007773080d7816 */ /* 0x001fe400000000ff */
[----:B------:R-:W4:Y:S01]  /*7b420*/  LDL.LU R8, [R1+0x5c] ;  /* 0x00005c0001087983 */ /* 0x000f220000300800 */
[----:B------:R-:W-:Y:S01]  /*7b430*/  ISETP.LT.AND P5, PT, R16, UR5, !P0 ;  /* 0x0000000510007c0c */ /* 0x000fe2000c7a1270 */
[----:B------:R-:W-:Y:S01]  /*7b440*/  VIADD R16, R28, 0x40 ;  /* 0x000000401c107836 */ /* 0x000fe20000000000 */
[C---:B------:R-:W-:Y:S01]  /*7b450*/  IADD3 R14, P2, R15.reuse, R2, RZ ;  /* 0x000000020f0e7210 */ /* 0x040fe20007f5e0ff */
[----:B------:R-:W-:Y:S01]  /*7b460*/  ULDC UR5, c[0x0][0x22c] ;  /* 0x00008b0000057ab9 */ /* 0x000fe20000000800 */
[----:B------:R-:W-:Y:S02]  /*7b470*/  VIADD R0, R15, UR4 ;  /* 0x000000040f007c36 */ /* 0x000fe40008000000 */
[----:B------:R-:W-:-:S02]  /*7b480*/  ISETP.LT.AND P6, PT, R16, UR5, !P0 ;  /* 0x0000000510007c0c */ /* 0x000fc4000c7c1270 */
[-C--:B------:R-:W-:Y:S01]  /*7b490*/  LEA.HI.X.SX32 R15, R15, R3.reuse, 0x1, P2 ;  /* 0x000000030f0f7211 */ /* 0x080fe200010f0eff */
        /* <DEDUP_REMOVED lines=9> */
[----:B--2---:R-:W-:Y:S02]  /*7b530*/  PRMT R0, R19, 0x7770, RZ ;  /* 0x0000777013007816 */ /* 0x004fe400000000ff */
[----:B------:R-:W-:-:S03]  /*7b540*/  IADD3 R14, P2, R15, R2, RZ ;  /* 0x000000020f0e7210 */ /* 0x000fc60007f5e0ff */
[----:B------:R0:W-:Y:S01]  /*7b550*/  @P6 STG.E.U8 desc[UR6][R12.64], R0 ;  /* 0x000000000c006986 */ /* 0x0001e2000c101106 */
[----:B------:R-:W-:Y:S01]  /*7b560*/  ISETP.LT.AND P3, PT, R16, UR5, !P0 ;  /* 0x0000000510007c0c */ /* 0x000fe2000c761270 */
[----:B------:R-:W-:Y:S01]  /*7b570*/  VIADD R16, R28, 0x43 ;  /* 0x000000431c107836 */ /* 0x000fe20000000000 */
[----:B------:R-:W-:Y:S01]  /*7b580*/  ULDC UR5, c[0x0][0x22c] ;  /* 0x00008b0000057ab9 */ /* 0x000fe20000000800 */
[C---:B0-----:R-:W-:Y:S01]  /*7b590*/  VIADD R0, R15.reuse, UR4 ;  /* 0x000000040f007c36 */ /* 0x041fe20008000000 */
[----:B------:R-:W-:Y:S02]  /*7b5a0*/  LEA.HI.X.SX32 R15, R15, R3, 0x1, P2 ;  /* 0x000000030f0f7211 */ /* 0x000fe400010f0eff */
[----:B------:R-:W-:Y:S02]  /*7b5b0*/  PRMT R13, R19, 0x7771, RZ ;  /* 0x00007771130d7816 */ /* 0x000fe400000000ff */
[----:B------:R-:W-:-:S03]  /*7b5c0*/  IADD3 R12, P2, R0, R2, RZ ;  /* 0x00000002000c7210 */ /* 0x000fc60007f5e0ff */
[----:B------:R0:W-:Y:S01]  /*7b5d0*/  @P4 STG.E.U8 desc[UR6][R14.64], R13 ;  /* 0x0000000d0e004986 */ /* 0x0001e2000c101106 */
[----:B------:R-:W-:Y:S01]  /*7b5e0*/  ISETP.LT.AND P5, PT, R16, UR5, !P0 ;  /* 0x0000000510007c0c */ /* 0x000fe2000c7a1270 */
[----:B------:R-:W-:Y:S01]  /*7b5f0*/  VIADD R16, R28, 0x44 ;  /* 0x000000441c107836 */ /* 0x000fe20000000000 */
[----:B------:R-:W-:Y:S01]  /*7b600*/  ULDC UR5, c[0x0][0x22c] ;  /* 0x00008b0000057ab9 */ /* 0x000fe20000000800 */
[C---:B0-----:R-:W-:Y:S01]  /*7b610*/  VIADD R15, R0.reuse, UR4 ;  /* 0x00000004000f7c36 */ /* 0x041fe20008000000 */
[----:B------:R-:W-:Y:S02]  /*7b620*/  LEA.HI.X.SX32 R13, R0, R3, 0x1, P2 ;  /* 0x00000003000d7211 */ /* 0x000fe400010f0eff */
[----:B---3--:R-:W-:Y:S02]  /*7b630*/  PRMT R0, R29, 0x7770, RZ ;  /* 0x000077701d007816 */ /* 0x008fe400000000ff */
        /* <DEDUP_REMOVED lines=15> */
[----:B----4-:R-:W-:Y:S02]  /*7b730*/  PRMT R0, R7, 0x7770, RZ ;  /* 0x0000777007007816 */ /* 0x010fe400000000ff */
        /* <DEDUP_REMOVED lines=101> */
[----:B0-----:R-:W-:Y:S01]  /*7bd90*/  VIADD R0, R15, UR4 ;  /* 0x000000040f007c36 */ /* 0x001fe20008000000 */
[----:B------:R-:W-:Y:S02]  /*7bda0*/  PRMT R13, R19, 0x7773, RZ ;  /* 0x00007773130d7816 */ /* 0x000fe400000000ff */
[----:B------:R-:W2:Y:S01]  /*7bdb0*/  LDL.LU R19, [R1+0x60] ;  /* 0x0000600001137983 */ /* 0x000ea20000300800 */
[----:B------:R-:W-:Y:S02]  /*7bdc0*/  LEA.HI.X.SX32 R15, R15, R3, 0x1, P2 ;  /* 0x000000030f0f7211 */ /* 0x000fe400010f0eff */
        /* <DEDUP_REMOVED lines=15> */
[----:B------:R-:W3:Y:S01]  /*7bec0*/  LDL.LU R29, [R1+0x64] ;  /* 0x00006400011d7983 */ /* 0x000ee20000300800 */
        /* <DEDUP_REMOVED lines=16> */
[----:B------:R-:W4:Y:S01]  /*7bfd0*/  LDL.LU R7, [R1+0x68] ;  /* 0x0000680001077983 */ /* 0x000f220000300800 */
        /* <DEDUP_REMOVED lines=278> */
[----:B------:R-:W-:Y:S01]  /*7d140*/  IADD3 R12, P2, R0, R2, RZ ;  /* 0x00000002000c7210 */ /* 0x000fe20007f5e0ff */
[----:B------:R-:W2:Y:S01]  /*7d150*/  LDL.LU R6, [R1+0x80] ;  /* 0x0000800001067983 */ /* 0x000ea20000300800 */
[----:B------:R-:W-:-:S03]  /*7d160*/  ISETP.LT.AND P4, PT, R16, UR5, !P0 ;  /* 0x0000000510007c0c */ /* 0x000fc6000c781270 */
[----:B------:R0:W-:Y:S01]  /*7d170*/  @P5 STG.E.U8 desc[UR6][R14.64], R13 ;  /* 0x0000000d0e005986 */ /* 0x0001e2000c101106 */
[----:B------:R-:W-:Y:S01]  /*7d180*/  VIADD R16, R28, 0x7a ;  /* 0x0000007a1c107836 */ /* 0x000fe20000000000 */
[----:B------:R-:W-:Y:S02]  /*7d190*/  ULDC UR5, c[0x0][0x22c] ;  /* 0x00008b0000057ab9 */ /* 0x000fe40000000800 */
[----:B------:R-:W3:Y:S01]  /*7d1a0*/  LDL.LU R7, [R1+0x84] ;  /* 0x0000840001077983 */ /* 0x000ee20000300800 */
        /* <DEDUP_REMOVED lines=38> */
[C---:B0-----:R-:W-:Y:S01]  /*7d410*/  VIADD R0, R15.reuse, UR4 ;  /* 0x000000040f007c36 */ /* 0x041fe20008000000 */
[-C--:B------:R-:W-:Y:S02]  /*7d420*/  LEA.HI.X.SX32 R15, R15, R3.reuse, 0x1, P2 ;  /* 0x000000030f0f7211 */ /* 0x080fe400010f0eff */
[----:B------:R-:W-:Y:S01]  /*7d430*/  PRMT R13, R9, 0x7773, RZ ;  /* 0x00007773090d7816 */ /* 0x000fe200000000ff */
[----:B------:R-:W-:Y:S01]  /*7d440*/  VIADD R16, R28, 0x7f ;  /* 0x0000007f1c107836 */ /* 0x000fe20000000000 */
[C---:B------:R-:W-:Y:S01]  /*7d450*/  IADD3 R12, P2, R0.reuse, R2, RZ ;  /* 0x00000002000c7210 */ /* 0x040fe20007f5e0ff */
[----:B------:R-:W-:Y:S02]  /*7d460*/  ULDC UR5, c[0x0][0x22c] ;  /* 0x00008b0000057ab9 */ /* 0x000fe40000000800 */
[----:B------:R0:W-:Y:S02]  /*7d470*/  @P4 STG.E.U8 desc[UR6][R14.64], R13 ;  /* 0x0000000d0e004986 */ /* 0x0001e4000c101106 */
[C---:B0-----:R-:W-:Y:S01]  /*7d480*/  VIADD R15, R0.reuse, UR4 ;  /* 0x00000004000f7c36 */ /* 0x041fe20008000000 */
[----:B------:R-:W-:-:S02]  /*7d490*/  LEA.HI.X.SX32 R13, R0, R3, 0x1, P2 ;  /* 0x00000003000d7211 */ /* 0x000fc400010f0eff */
[----:B------:R-:W-:-:S05]  /*7d4a0*/  PRMT R0, R8, 0x7772, RZ ;  /* 0x0000777208007816 */ /* 0x000fca00000000ff */
[----:B------:R0:W-:Y:S02]  /*7d4b0*/  @P3 STG.E.U8 desc[UR6][R12.64], R0 ;  /* 0x000000000c003986 */ /* 0x0001e4000c101106 */
[----:B0-----:R-:W-:Y:S02]  /*7d4c0*/  PRMT R13, R8, 0x7773, RZ ;  /* 0x00007773080d7816 */ /* 0x001fe400000000ff */
[----:B------:R-:W4:Y:S04]  /*7d4d0*/  LDL.LU R8, [R1+0x88] ;  /* 0x0000880001087983 */ /* 0x000f280000300800 */
[----:B------:R-:W4:Y:S04]  /*7d4e0*/  LDL.LU R19, [R1+0x8c] ;  /* 0x00008c0001137983 */ /* 0x000f280000300800 */
[----:B------:R-:W4:Y:S04]  /*7d4f0*/  LDL.LU R9, [R1+0x90] ;  /* 0x0000900001097983 */ /* 0x000f280000300800 */
[----:B------:R-:W4:Y:S04]  /*7d500*/  LDL.LU R10, [R1+0x94] ;  /* 0x00009400010a7983 */ /* 0x000f280000300800 */
[----:B------:R-:W4:Y:S04]  /*7d510*/  LDL.LU R11, [R1+0x98] ;  /* 0x00009800010b7983 */ /* 0x000f280000300800 */
[----:B------:R-:W4:Y:S01]  /*7d520*/  LDL.LU R29, [R1+0x9c] ;  /* 0x00009c00011d7983 */ /* 0x000f220000300800 */
[----:B------:R-:W-:Y:S01]  /*7d530*/  ISETP.LT.AND P5, PT, R16, UR5, !P0 ;  /* 0x0000000510007c0c */ /* 0x000fe2000c7a1270 */
[----:B------:R-:W-:Y:S01]  /*7d540*/  VIADD R16, R28, 0x80 ;  /* 0x000000801c107836 */ /* 0x000fe20000000000 */
[C---:B------:R-:W-:Y:S01]  /*7d550*/  IADD3 R14, P2, R15.reuse, R2, RZ ;  /* 0x000000020f0e7210 */ /* 0x040fe20007f5e0ff */
[----:B------:R-:W-:Y:S01]  /*7d560*/  ULDC UR5, c[0x0][0x22c] ;  /* 0x00008b0000057ab9 */ /* 0x000fe20000000800 */
[----:B------:R-:W-:-:S02]  /*7d570*/  VIADD R0, R15, UR4 ;  /* 0x000000040f007c36 */ /* 0x000fc40008000000 */
[----:B------:R-:W-:Y:S02]  /*7d580*/  ISETP.LT.AND P6, PT, R16, UR5, !P0 ;  /* 0x0000000510007c0c */ /* 0x000fe4000c7c1270 */
        /* <DEDUP_REMOVED lines=9> */
[----:B------:R-:W-:-:S04]  /*7d620*/  LEA.HI.X.SX32 R13, R0, R3, 0x1, P2 ;  /* 0x00000003000d7211 */ /* 0x000fc800010f0eff */
[----:B------:R-:W-:Y:S02]  /*7d630*/  IADD3 R14, P2, R15, R2, RZ ;  /* 0x000000020f0e7210 */ /* 0x000fe40007f5e0ff */
[----:B------:R-:W-:Y:S01]  /*7d640*/  ISETP.LT.AND P3, PT, R16, UR5, !P0 ;  /* 0x0000000510007c0c */ /* 0x000fe2000c761270 */
[----:B------:R-:W-:Y:S01]  /*7d650*/  VIADD R16, R28, 0x83 ;  /* 0x000000831c107836 */ /* 0x000fe20000000000 */
[----:B------:R-:W-:-:S04]  /*7d660*/  ULDC UR5, c[0x0][0x22c] ;  /* 0x00008b0000057ab9 */ /* 0x000fc80000000800 */
[----:B------:R-:W-:Y:S01]  /*7d670*/  ISETP.LT.AND P5, PT, R16, UR5, !P0 ;  /* 0x0000000510007c0c */ /* 0x000fe2000c7a1270 */
[----:B------:R-:W-:Y:S01]  /*7d680*/  VIADD R16, R28, 0x84 ;  /* 0x000000841c107836 */ /* 0x000fe20000000000 */
[----:B------:R-:W-:Y:S01]  /*7d690*/  ULDC UR5, c[0x0][0x22c] ;  /* 0x00008b0000057ab9 */ /* 0x000fe20000000800 */
        /* <DEDUP_REMOVED lines=31> */
[----:B------:R-:W-:Y:S01]  /*7d890*/  ULDC UR5, c[0x0][0x22c] ;  /* 0x00008b0000057ab9 */ /* 0x000fe20000000800 */
[----:B----4-:R-:W-:-:S05]  /*7d8a0*/  PRMT R0, R8, 0x7770, RZ ;  /* 0x0000777008007816 */ /* 0x010fca00000000ff */
        /* <DEDUP_REMOVED lines=42> */
[C---:B------:R-:W-:Y:S01]  /*7db50*/  VIADD R16, R0.reuse, UR4 ;  /* 0x0000000400107c36 */ /* 0x040fe20008000000 */
[----:B------:R-:W-:Y:S01]  /*7db60*/  ULDC UR5, c[0x0][0x22c] ;  /* 0x00008b0000057ab9 */ /* 0x000fe20000000800 */
[----:B0-----:R-:W-:Y:S01]  /*7db70*/  LEA.HI.X.SX32 R13, R0, R3, 0x1, P2 ;  /* 0x00000003000d7211 */ /* 0x001fe200010f0eff */
[----:B------:R-:W-:Y:S01]  /*7db80*/  VIADD R15, R28, 0x8e ;  /* 0x0000008e1c0f7836 */ /* 0x000fe20000000000 */
[----:B------:R-:W-:Y:S02]  /*7db90*/  PRMT R0, R10, 0x7770, RZ ;  /* 0x000077700a007816 */ /* 0x000fe400000000ff */
[----:B------:R-:W-:-:S03]  /*7dba0*/  IADD3 R14, P2, R16, R2, RZ ;  /* 0x00000002100e7210 */ /* 0x000fc60007f5e0ff */
[----:B------:R0:W-:Y:S01]  /*7dbb0*/  @P3 STG.E.U8 desc[UR6][R12.64], R0 ;  /* 0x000000000c003986 */ /* 0x0001e2000c101106 */
[----:B------:R-:W-:Y:S01]  /*7dbc0*/  ISETP.LT.AND P3, PT, R15, UR5, !P0 ;  /* 0x000000050f007c0c */ /* 0x000fe2000c761270 */
[----:B------:R-:W-:Y:S01]  /*7dbd0*/  ULDC UR5, c[0x0][0x22c] ;  /* 0x00008b0000057ab9 */ /* 0x000fe20000000800 */
[----:B------:R-:W-:Y:S02]  /*7dbe0*/  LEA.HI.X.SX32 R15, R16, R3, 0x1, P2 ;  /* 0x00000003100f7211 */ /* 0x000fe400010f0eff */
[----:B0-----:R-:W-:Y:S01]  /*7dbf0*/  PRMT R13, R10, 0x7771, RZ ;  /* 0x000077710a0d7816 */ /* 0x001fe200000000ff */
[----:B------:R-:W-:Y:S02]  /*7dc00*/  VIADD R0, R16, UR4 ;  /* 0x0000000410007c36 */ /* 0x000fe40008000000 */
[----:B------:R-:W-:Y:S02]  /*7dc10*/  VIADD R12, R28, 0x8f ;  /* 0x0000008f1c0c7836 */ /* 0x000fe40000000000 */
[----:B------:R0:W-:Y:S03]  /*7dc20*/  @P5 STG.E.U8 desc[UR6][R14.64], R13 ;  /* 0x0000000d0e005986 */ /* 0x0001e6000c101106 */
[----:B------:R-:W-:Y:S01]  /*7dc30*/  ISETP.LT.AND P2, PT, R12, UR5, !P0 ;  /* 0x000000050c007c0c */ /* 0x000fe2000c741270 */
[----:B------:R-:W-:Y:S01]  /*7dc40*/  VIADD R17, R28, 0x90 ;  /* 0x000000901c117836 */ /* 0x000fe20000000000 */
[----:B------:R-:W-:Y:S01]  /*7dc50*/  PRMT R18, R11, 0x7770, RZ ;  /* 0x000077700b127816 */ /* 0x000fe200000000ff */
[----:B------:R-:W-:Y:S01]  /*7dc60*/  ULDC UR5, c[0x0][0x22c] ;  /* 0x00008b0000057ab9 */ /* 0x000fe20000000800 */
[C---:B0-----:R-:W-:Y:S01]  /*7dc70*/  IADD3 R14, P5, R0.reuse, R2, RZ ;  /* 0x00000002000e7210 */ /* 0x041fe20007fbe0ff */
[----:B------:R-:W-:-:S03]  /*7dc80*/  VIADD R13, R0, UR4 ;  /* 0x00000004000d7c36 */ /* 0x000fc60008000000 */
[-C--:B------:R-:W-:Y:S02]  /*7dc90*/  LEA.HI.X.SX32 R15, R0, R3.reuse, 0x1, P5 ;  /* 0x00000003000f7211 */ /* 0x080fe400028f0eff */
[CC--:B------:R-:W-:Y:S01]  /*7dca0*/  IADD3 R12, P5, R13.reuse, R2.reuse, RZ ;  /* 0x000000020d0c7210 */ /* 0x0c0fe20007fbe0ff */
[----:B------:R-:W-:Y:S01]  /*7dcb0*/  VIADD R16, R13, UR4 ;  /* 0x000000040d107c36 */ /* 0x000fe20008000000 */
[----:B------:R-:W-:Y:S02]  /*7dcc0*/  PRMT R0, R11, 0x7771, RZ ;  /* 0x000077710b007816 */ /* 0x000fe400000000ff */
[----:B------:R-:W-:Y:S01]  /*7dcd0*/  LEA.HI.X.SX32 R13, R13, R3, 0x1, P5 ;  /* 0x000000030d0d7211 */ /* 0x000fe200028f0eff */
[----:B------:R0:W-:Y:S01]  /*7dce0*/  @P6 STG.E.U8 desc[UR6][R14.64], R18 ;  /* 0x000000120e006986 */ /* 0x0001e2000c101106 */
[----:B------:R-:W-:Y:S01]  /*7dcf0*/  ISETP.LT.AND P6, PT, R17, UR5, !P0 ;  /* 0x0000000511007c0c */ /* 0x000fe2000c7c1270 */
[----:B------:R-:W-:Y:S02]  /*7dd00*/  ULDC UR5, c[0x0][0x22c] ;  /* 0x00008b0000057ab9 */ /* 0x000fe40000000800 */
[----:B------:R2:W-:Y:S01]  /*7dd10*/  @P4 STG.E.U8 desc[UR6][R12.64], R0 ;  /* 0x000000000c004986 */ /* 0x0005e2000c101106 */
[----:B0-----:R-:W-:Y:S01]  /*7dd20*/  IADD3 R14, P5, R16, R2, RZ ;  /* 0x00000002100e7210 */ /* 0x001fe20007fbe0ff */
[----:B--2---:R-:W-:-:S03]  /*7dd30*/  VIADD R0, R28, 0x91 ;  /* 0x000000911c007836 */ /* 0x004fc60000000000 */
[C---:B------:R-:W-:Y:S01]  /*7dd40*/  LEA.HI.X.SX32 R15, R16.reuse, R3, 0x1, P5 ;  /* 0x00000003100f7211 */ /* 0x040fe200028f0eff */
[----:B------:R-:W-:Y:S01]  /*7dd50*/  VIADD R16, R16, UR4 ;  /* 0x0000000410107c36 */ /* 0x000fe20008000000 */
[----:B------:R-:W-:Y:S01]  /*7dd60*/  PRMT R12, R29, 0x7770, RZ ;  /* 0x000077701d0c7816 */ /* 0x000fe200000000ff */
[----:B------:R-:W-:Y:S01]  /*7dd70*/  ULDC UR4, c[0x0][0x22c] ;  /* 0x00008b0000047ab9 */ /* 0x000fe20000000800 */
[----:B------:R-:W-:Y:S01]  /*7dd80*/  ISETP.LT.AND P4, PT, R0, UR5, !P0 ;  /* 0x0000000500007c0c */ /* 0x000fe2000c781270 */
[----:B------:R-:W-:Y:S01]  /*7dd90*/  VIADD R0, R28, 0x92 ;  /* 0x000000921c007836 */ /* 0x000fe20000000000 */
[----:B------:R-:W-:Y:S01]  /*7dda0*/  ULDC UR5, c[0x0][0x22c] ;  /* 0x00008b0000057ab9 */ /* 0x000fe20000000800 */
[----:B------:R0:W-:Y:S03]  /*7ddb0*/  @P3 STG.E.U8 desc[UR6][R14.64], R12 ;  /* 0x0000000c0e003986 */ /* 0x0001e6000c101106 */
[----:B------:R-:W-:Y:S01]  /*7ddc0*/  ISETP.LT.AND P5, PT, R0, UR4, !P0 ;  /* 0x0000000400007c0c */ /* 0x000fe2000c7a1270 */
[----:B------:R-:W-:Y:S01]  /*7ddd0*/  VIADD R0, R28, 0x93 ;  /* 0x000000931c007836 */ /* 0x000fe20000000000 */
[----:B------:R-:W-:Y:S01]  /*7dde0*/  ULDC UR4, c[0x0][0x248] ;  /* 0x0000920000047ab9 */ /* 0x000fe20000000800 */
[----:B0-----:R-:W-:-:S02]  /*7ddf0*/  IADD3 R12, P3, R16, R2, RZ ;  /* 0x00000002100c7210 */ /* 0x001fc40007f7e0ff */
[----:B------:R-:W-:Y:S02]  /*7de00*/  PRMT R14, R29, 0x7771, RZ ;  /* 0x000077711d0e7816 */ /* 0x000fe400000000ff */
[----:B------:R-:W-:Y:S02]  /*7de10*/  LEA.HI.X.SX32 R13, R16, R3, 0x1, P3 ;  /* 0x00000003100d7211 */ /* 0x000fe400018f0eff */
[----:B------:R-:W-:Y:S01]  /*7de20*/  ISETP.LT.AND P3, PT, R0, UR5, !P0 ;  /* 0x0000000500007c0c */ /* 0x000fe2000c761270 */
[----:B------:R-:W-:Y:S01]  /*7de30*/  VIADD R0, R16, UR4 ;  /* 0x0000000410007c36 */ /* 0x000fe20008000000 */
[----:B------:R-:W-:Y:S01]  /*7de40*/  ULDC UR4, c[0x0][0x248] ;  /* 0x0000920000047ab9 */ /* 0x000fe20000000800 */
[----:B------:R0:W-:Y:S01]  /*7de50*/  @P2 STG.E.U8 desc[UR6][R12.64], R14 ;  /* 0x0000000e0c002986 */ /* 0x0001e2000c101106 */
[----:B------:R-:W-:Y:S01]  /*7de60*/  ULDC UR5, c[0x0][0x248] ;  /* 0x0000920000057ab9 */ /* 0x000fe20000000800 */
[----:B------:R-:W-:Y:S02]  /*7de70*/  PRMT R18, R6, 0x7772, RZ ;  /* 0x0000777206127816 */ /* 0x000fe400000000ff */
[C---:B0-----:R-:W-:Y:S01]  /*7de80*/  IADD3 R14, P2, R0.reuse, R2, RZ ;  /* 0x00000002000e7210 */ /* 0x041fe20007f5e0ff */
[----:B------:R-:W-:Y:S01]  /*7de90*/  VIADD R13, R0, UR4 ;  /* 0x00000004000d7c36 */ /* 0x000fe20008000000 */
[----:B------:R-:W-:-:S02]  /*7dea0*/  ULDC UR4, c[0x0][0x22c] ;  /* 0x00008b0000047ab9 */ /* 0x000fc40000000800 */
[-C--:B------:R-:W-:Y:S01]  /*7deb0*/  LEA.HI.X.SX32 R15, R0, R3.reuse, 0x1, P2 ;  /* 0x00000003000f7211 */ /* 0x080fe200010f0eff */
[C---:B------:R-:W-:Y:S01]  /*7dec0*/  VIADD R16, R13.reuse, UR5 ;  /* 0x000000050d107c36 */ /* 0x040fe20008000000 */
[CC--:B------:R-:W-:Y:S01]  /*7ded0*/  IADD3 R12, P2, R13.reuse, R2.reuse, RZ ;  /* 0x000000020d0c7210 */ /* 0x0c0fe20007f5e0ff */
[----:B------:R-:W-:Y:S01]  /*7dee0*/  VIADD R17, R28, 0x94 ;  /* 0x000000941c117836 */ /* 0x000fe20000000000 */
[----:B------:R-:W-:Y:S01]  /*7def0*/  PRMT R0, R6, 0x7773, RZ ;  /* 0x0000777306007816 */ /* 0x000fe200000000ff */
[----:B------:R0:W-:Y:S01]  /*7df00*/  @P6 STG.E.U8 desc[UR6][R14.64], R18 ;  /* 0x000000120e006986 */ /* 0x0001e2000c101106 */
[----:B------:R-:W-:Y:S01]  /*7df10*/  LEA.HI.X.SX32 R13, R13, R3, 0x1, P2 ;  /* 0x000000030d0d7211 */ /* 0x000fe200010f0eff */
[----:B------:R-:W-:Y:S01]  /*7df20*/  ULDC UR5, c[0x0][0x22c] ;  /* 0x00008b0000057ab9 */ /* 0x000fe20000000800 */
[----:B------:R-:W-:Y:S01]  /*7df30*/  ISETP.LT.AND P2, PT, R17, UR4, !P0 ;  /* 0x0000000411007c0c */ /* 0x000fe2000c741270 */
[----:B------:R-:W-:Y:S01]  /*7df40*/  ULDC UR4, c[0x0][0x248] ;  /* 0x0000920000047ab9 */ /* 0x000fe20000000800 */
[----:B------:R-:W2:Y:S04]  /*7df50*/  LDL.LU R6, [R1+0x23fc] ;  /* 0x0023fc0001067983 */ /* 0x000ea80000300800 */
[----:B------:R3:W-:Y:S01]  /*7df60*/  @P4 STG.E.U8 desc[UR6][R12.64], R0 ;  /* 0x000000000c004986 */ /* 0x0007e2000c101106 */
[----:B0-----:R-:W-:-:S04]  /*7df70*/  IADD3 R14, P6, R16, R2, RZ ;  /* 0x00000002100e7210 */ /* 0x001fc80007fde0ff */
[----:B------:R-:W-:Y:S02]  /*7df80*/  LEA.HI.X.SX32 R15, R16, R3, 0x1, P6 ;  /* 0x00000003100f7211 */ /* 0x000fe400030f0eff */
[----:B---3--:R-:W-:Y:S01]  /*7df90*/  PRMT R0, R7, 0x7772, RZ ;  /* 0x0000777207007816 */ /* 0x008fe200000000ff */
[----:B------:R-:W-:Y:S02]  /*7dfa0*/  VIADD R12, R28, 0x95 ;  /* 0x000000951c0c7836 */ /* 0x000fe40000000000 */
[----:B------:R-:W-:Y:S01]  /*7dfb0*/  VIADD R13, R16, UR4 ;  /* 0x00000004100d7c36 */ /* 0x000fe20008000000 */
[----:B------:R-:W-:Y:S01]  /*7dfc0*/  ULDC UR4, c[0x0][0x248] ;  /* 0x0000920000047ab9 */ /* 0x000fe20000000800 */
[----:B------:R0:W-:Y:S01]  /*7dfd0*/  @P5 STG.E.U8 desc[UR6][R14.64], R0 ;  /* 0x000000000e005986 */ /* 0x0001e2000c101106 */
[----:B------:R-:W-:Y:S01]  /*7dfe0*/  ISETP.LT.AND P4, PT, R12, UR5, !P0 ;  /* 0x000000050c007c0c */ /* 0x000fe2000c781270 */
[----:B------:R-:W-:Y:S01]  /*7dff0*/  ULDC UR5, c[0x0][0x22c] ;  /* 0x00008b0000057ab9 */ /* 0x000fe20000000800 */
[----:B------:R-:W-:Y:S01]  /*7e000*/  IADD3 R12, P5, R13, R2, RZ ;  /* 0x000000020d0c7210 */ /* 0x000fe20007fbe0ff */
[----:B------:R-:W-:-:S02]  /*7e010*/  VIADD R16, R28, 0x97 ;  /* 0x000000971c107836 */ /* 0x000fc40000000000 */
[----:B0-----:R-:W-:Y:S01]  /*7e020*/  VIADD R0, R28, 0x96 ;  /* 0x000000961c007836 */ /* 0x001fe20000000000 */
[----:B------:R-:W-:Y:S02]  /*7e030*/  PRMT R15, R7, 0x7773, RZ ;  /* 0x00007773070f7816 */ /* 0x000fe400000000ff */
[----:B------:R-:W3:Y:S02]  /*7e040*/  LDL.LU R7, [R1+0x23f8] ;  /* 0x0023f80001077983 */ /* 0x000ee40000300800 */
[----:B------:R-:W-:Y:S01]  /*7e050*/  ISETP.LT.AND P6, PT, R0, UR5, !P0 ;  /* 0x0000000500007c0c */ /* 0x000fe2000c7c1270 */
[C---:B------:R-:W-:Y:S01]  /*7e060*/  VIADD R0, R13.reuse, UR4 ;  /* 0x000000040d007c36 */ /* 0x040fe20008000000 */
[-C--:B------:R-:W-:Y:S01]  /*7e070*/  LEA.HI.X.SX32 R13, R13, R3.reuse, 0x1, P5 ;  /* 0x000000030d0d7211 */ /* 0x080fe200028f0eff */
[----:B------:R-:W-:Y:S01]  /*7e080*/  ULDC UR4, c[0x0][0x22c] ;  /* 0x00008b0000047ab9 */ /* 0x000fe20000000800 */
[----:B------:R-:W-:Y:S02]  /*7e090*/  ULDC UR5, c[0x0][0x22c] ;  /* 0x00008b0000057ab9 */ /* 0x000fe40000000800 */
[----:B------:R-:W-:Y:S01]  /*7e0a0*/  IADD3 R14, P5, R0, R2, RZ ;  /* 0x00000002000e7210 */ /* 0x000fe20007fbe0ff */
[----:B------:R0:W-:Y:S01]  /*7e0b0*/  @P3 STG.E.U8 desc[UR6][R12.64], R15 ;  /* 0x0000000f0c003986 */ /* 0x0001e2000c101106 */
[----:B------:R-:W-:Y:S01]  /*7e0c0*/  ISETP.LT.AND P3, PT, R16, UR4, !P0 ;  /* 0x0000000410007c0c */ /* 0x000fe2000c761270 */
[----:B------:R-:W-:Y:S01]  /*7e0d0*/  ULDC UR4, c[0x0][0x248] ;  /* 0x0000920000047ab9 */ /* 0x000fe20000000800 */
[C---:B0-----:R-:W-:Y:S01]  /*7e0e0*/  LEA.HI.X.SX32 R15, R0.reuse, R3, 0x1, P5 ;  /* 0x00000003000f7211 */ /* 0x041fe200028f0eff */
[----:B------:R-:W-:Y:S01]  /*7e0f0*/  VIADD R0, R0, UR4 ;  /* 0x0000000400007c36 */ /* 0x000fe20008000000 */
[----:B------:R-:W-:Y:S01]  /*7e100*/  PRMT R12, R8, 0x7772, RZ ;  /* 0x00007772080c7816 */ /* 0x000fe200000000ff */
[----:B------:R-:W-:Y:S01]  /*7e110*/  VIADD R13, R28, 0x98 ;  /* 0x000000981c0d7836 */ /* 0x000fe20000000000 */
[----:B------:R-:W-:-:S03]  /*7e120*/  ULDC UR4, c[0x0][0x22c] ;  /* 0x00008b0000047ab9 */ /* 0x000fc60000000800 */
[----:B------:R0:W-:Y:S01]  /*7e130*/  @P2 STG.E.U8 desc[UR6][R14.64], R12 ;  /* 0x0000000c0e002986 */ /* 0x0001e2000c101106 */
[----:B------:R-:W-:Y:S01]  /*7e140*/  ISETP.LT.AND P5, PT, R13, UR4, !P0 ;  /* 0x000000040d007c0c */ /* 0x000fe2000c7a1270 */
[----:B------:R-:W-:Y:S01]  /*7e150*/  ULDC UR4, c[0x0][0x248] ;  /* 0x0000920000047ab9 */ /* 0x000fe20000000800 */
[-C--:B0-----:R-:W-:Y:S01]  /*7e160*/  IADD3 R12, P2, R0, R2.reuse, RZ ;  /* 0x00000002000c7210 */ /* 0x081fe20007f5e0ff */
[----:B------:R-:W-:Y:S01]  /*7e170*/  VIADD R14, R28, 0x99 ;  /* 0x000000991c0e7836 */ /* 0x000fe20000000000 */
[----:B------:R-:W-:Y:S02]  /*7e180*/  PRMT R15, R8, 0x7773, RZ ;  /* 0x00007773080f7816 */ /* 0x000fe400000000ff */
[----:B------:R-:W-:Y:S01]  /*7e190*/  LEA.HI.X.SX32 R13, R0, R3, 0x1, P2 ;  /* 0x00000003000d7211 */ /* 0x000fe200010f0eff */
[----:B------:R-:W4:Y:S01]  /*7e1a0*/  LDL.LU R8, [R1+0x23f4] ;  /* 0x0023f40001087983 */ /* 0x000f220000300800 */
[----:B------:R-:W-:Y:S01]  /*7e1b0*/  ISETP.LT.AND P2, PT, R14, UR5, !P0 ;  /* 0x000000050e007c0c */ /* 0x000fe2000c741270 */
[----:B------:R-:W-:Y:S01]  /*7e1c0*/  VIADD R14, R0, UR4 ;  /* 0x00000004000e7c36 */ /* 0x000fe20008000000 */
[----:B------:R-:W-:Y:S01]  /*7e1d0*/  ULDC UR4, c[0x0][0x248] ;  /* 0x0000920000047ab9 */ /* 0x000fe20000000800 */
[----:B------:R0:W-:Y:S01]  /*7e1e0*/  @P4 STG.E.U8 desc[UR6][R12.64], R15 ;  /* 0x0000000f0c004986 */ /* 0x0001e2000c101106 */
[C---:B------:R-:W-:Y:S01]  /*7e1f0*/  PRMT R17, R19.reuse, 0x7772, RZ ;  /* 0x0000777213117816 */ /* 0x040fe200000000ff */
[----:B------:R-:W-:Y:S01]  /*7e200*/  VIADD R18, R28, 0x9a ;  /* 0x0000009a1c127836 */ /* 0x000fe20000000000 */
[----:B------:R-:W-:Y:S01]  /*7e210*/  PRMT R0, R19, 0x7773, RZ ;  /* 0x0000777313007816 */ /* 0x000fe200000000ff */
[----:B------:R-:W-:Y:S01]  /*7e220*/  ULDC UR5, c[0x0][0x22c] ;  /* 0x00008b0000057ab9 */ /* 0x000fe20000000800 */
[C---:B0-----:R-:W-:Y:S01]  /*7e230*/  IADD3 R12, P4, R14.reuse, R2, RZ ;  /* 0x000000020e0c7210 */ /* 0x041fe20007f9e0ff */
[----:B------:R-:W-:Y:S01]  /*7e240*/  VIADD R15, R14, UR4 ;  /* 0x000000040e0f7c36 */ /* 0x000fe20008000000 */
[----:B------:R-:W-:-:S02]  /*7e250*/  ULDC UR4, c[0x0][0x248] ;  /* 0x0000920000047ab9 */ /* 0x000fc40000000800 */
[-C--:B------:R-:W-:Y:S01]  /*7e260*/  LEA.HI.X.SX32 R13, R14, R3.reuse, 0x1, P4 ;  /* 0x000000030e0d7211 */ /* 0x080fe200020f0eff */
[C---:B------:R-:W-:Y:S01]  /*7e270*/  VIADD R16, R15.reuse, UR4 ;  /* 0x000000040f107c36 */ /* 0x040fe20008000000 */
[CC--:B------:R-:W-:Y:S01]  /*7e280*/  IADD3 R14, P4, R15.reuse, R2.reuse, RZ ;  /* 0x000000020f0e7210 */ /* 0x0c0fe20007f9e0ff */
[----:B------:R-:W-:Y:S02]  /*7e290*/  ULDC UR4, c[0x0][0x248] ;  /* 0x0000920000047ab9 */ /* 0x000fe40000000800 */
[----:B------:R0:W-:Y:S01]  /*7e2a0*/  @P6 STG.E.U8 desc[UR6][R12.64], R17 ;  /* 0x000000110c006986 */ /* 0x0001e2000c101106 */
[----:B------:R-:W-:Y:S02]  /*7e2b0*/  LEA.HI.X.SX32 R15, R15, R3, 0x1, P4 ;  /* 0x000000030f0f7211 */ /* 0x000fe400020f0eff */
[----:B------:R-:W-:Y:S02]  /*7e2c0*/  PRMT R19, R9, 0x7772, RZ ;  /* 0x0000777209137816 */ /* 0x000fe400000000ff */
[----:B------:R-:W-:Y:S01]  /*7e2d0*/  ISETP.LT.AND P4, PT, R18, UR5, !P0 ;  /* 0x0000000512007c0c */ /* 0x000fe2000c781270 */
[----:B------:R1:W-:Y:S01]  /*7e2e0*/  @P3 STG.E.U8 desc[UR6][R14.64], R0 ;  /* 0x000000000e003986 */ /* 0x0003e2000c101106 */
[----:B0-----:R-:W-:Y:S01]  /*7e2f0*/  IADD3 R12, P6, R16, R2, RZ ;  /* 0x00000002100c7210 */ /* 0x001fe20007fde0ff */
[----:B------:R-:W-:Y:S01]  /*7e300*/  VIADD R18, R28, 0x9b ;  /* 0x0000009b1c127836 */ /* 0x000fe20000000000 */
[----:B------:R-:W-:-:S02]  /*7e310*/  ULDC UR5, c[0x0][0x22c] ;  /* 0x00008b0000057ab9 */ /* 0x000fc40000000800 */
[C---:B------:R-:W-:Y:S01]  /*7e320*/  LEA.HI.X.SX32 R13, R16.reuse, R3, 0x1, P6 ;  /* 0x00000003100d7211 */ /* 0x040fe200030f0eff */
[----:B-1----:R-:W-:Y:S01]  /*7e330*/  VIADD R14, R16, UR4 ;  /* 0x00000004100e7c36 */ /* 0x002fe20008000000 */
[----:B------:R-:W-:Y:S01]  /*7e340*/  PRMT R15, R9, 0x7773, RZ ;  /* 0x00007773090f7816 */ /* 0x000fe200000000ff */
[----:B------:R-:W-:Y:S02]  /*7e350*/  VIADD R16, R28, 0x9c ;  /* 0x0000009c1c107836 */ /* 0x000fe40000000000 */
[----:B------:R0:W-:Y:S01]  /*7e360*/  @P5 STG.E.U8 desc[UR6][R12.64], R19 ;  /* 0x000000130c005986 */ /* 0x0001e2000c101106 */
[----:B------:R-:W-:Y:S01]  /*7e370*/  ISETP.LT.AND P3, PT, R18, UR5, !P0 ;  /* 0x0000000512007c0c */ /* 0x000fe2000c761270 */
[----:B------:R-:W-:Y:S01]  /*7e380*/  ULDC UR4, c[0x0][0x248] ;  /* 0x0000920000047ab9 */ /* 0x000fe20000000800 */
[----:B------:R-:W-:Y:S01]  /*7e390*/  ULDC UR5, c[0x0][0x22c] ;  /* 0x00008b0000057ab9 */ /* 0x000fe20000000800 */
[----:B------:R-:W2:Y:S01]  /*7e3a0*/  LDL.LU R9, [R1+0x23f0] ;  /* 0x0023f00001097983 */ /* 0x000ea20000300800 */
[----:B------:R-:W-:Y:S01]  /*7e3b0*/  VIADD R0, R14, UR4 ;  /* 0x000000040e007c36 */ /* 0x000fe20008000000 */
[----:B------:R-:W-:Y:S01]  /*7e3c0*/  ISETP.LT.AND P6, PT, R16, UR5, !P0 ;  /* 0x0000000510007c0c */ /* 0x000fe2000c7c1270 */
[----:B------:R-:W-:Y:S01]  /*7e3d0*/  VIADD R16, R28, 0x9d ;  /* 0x0000009d1c107836 */ /* 0x000fe20000000000 */
[----:B------:R-:W-:Y:S01]  /*7e3e0*/  ULDC UR4, c[0x0][0x22c] ;  /* 0x00008b0000047ab9 */ /* 0x000fe20000000800 */
[----:B0-----:R-:W-:Y:S01]  /*7e3f0*/  IADD3 R12, P5, R14, R2, RZ ;  /* 0x000000020e0c7210 */ /* 0x001fe20007fbe0ff */
[----:B------:R-:W-:-:S03]  /*7e400*/  ULDC UR5, c[0x0][0x22c] ;  /* 0x00008b0000057ab9 */ /* 0x000fc60000000800 */
[-C--:B------:R-:W-:Y:S02]  /*7e410*/  LEA.HI.X.SX32 R13, R14, R3.reuse, 0x1, P5 ;  /* 0x000000030e0d7211 */ /* 0x080fe400028f0eff */
[----:B------:R-:W-:Y:S02]  /*7e420*/  IADD3 R14, P5, R0, R2, RZ ;  /* 0x00000002000e7210 */ /* 0x000fe40007fbe0ff */
[C---:B------:R-:W-:Y:S01]  /*7e430*/  PRMT R17, R10.reuse, 0x7772, RZ ;  /* 0x000077720a117816 */ /* 0x040fe200000000ff */
[----:B------:R0:W-:Y:S01]  /*7e440*/  @P2 STG.E.U8 desc[UR6][R12.64], R15 ;  /* 0x0000000f0c002986 */ /* 0x0001e2000c101106 */
[----:B------:R-:W-:Y:S02]  /*7e450*/  PRMT R19, R10, 0x7773, RZ ;  /* 0x000077730a137816 */ /* 0x000fe400000000ff */
[----:B------:R-:W-:Y:S01]  /*7e460*/  ISETP.LT.AND P2, PT, R16, UR4, !P0 ;  /* 0x0000000410007c0c */ /* 0x000fe2000c741270 */
[----:B------:R-:W3:Y:S01]  /*7e470*/  LDL.LU R10, [R1+0x23ec] ;  /* 0x0023ec00010a7983 */ /* 0x000ee20000300800 */
[----:B------:R-:W-:Y:S01]  /*7e480*/  ULDC UR4, c[0x0][0x248] ;  /* 0x0000920000047ab9 */ /* 0x000fe20000000800 */
[----:B------:R-:W-:Y:S01]  /*7e490*/  VIADD R16, R28, 0x9e ;  /* 0x0000009e1c107836 */ /* 0x000fe20000000000 */
[C---:B0-----:R-:W-:Y:S01]  /*7e4a0*/  LEA.HI.X.SX32 R15, R0.reuse, R3, 0x1, P5 ;  /* 0x00000003000f7211 */ /* 0x041fe200028f0eff */
[----:B------:R-:W-:Y:S01]  /*7e4b0*/  VIADD R0, R0, UR4 ;  /* 0x0000000400007c36 */ /* 0x000fe20008000000 */
[----:B------:R-:W-:-:S03]  /*7e4c0*/  ULDC UR4, c[0x0][0x22c] ;  /* 0x00008b0000047ab9 */ /* 0x000fc60000000800 */
[----:B------:R0:W-:Y:S01]  /*7e4d0*/  @P4 STG.E.U8 desc[UR6][R14.64], R17 ;  /* 0x000000110e004986 */ /* 0x0001e2000c101106 */
[----:B------:R-:W-:Y:S02]  /*7e4e0*/  IADD3 R12, P4, R0, R2, RZ ;  /* 0x00000002000c7210 */ /* 0x000fe40007f9e0ff */
[----:B------:R-:W-:Y:S01]  /*7e4f0*/  ISETP.LT.AND P5, PT, R16, UR4, !P0 ;  /* 0x0000000410007c0c */ /* 0x000fe2000c7a1270 */
[----:B------:R-:W-:Y:S01]  /*7e500*/  ULDC UR4, c[0x0][0x248] ;  /* 0x0000920000047ab9 */ /* 0x000fe20000000800 */
[C---:B------:R-:W-:Y:S01]  /*7e510*/  LEA.HI.X.SX32 R13, R0.reuse, R3, 0x1, P4 ;  /* 0x00000003000d7211 */ /* 0x040fe200020f0eff */
[----:B------:R-:W-:Y:S01]  /*7e520*/  VIADD R0, R0, UR4 ;  /* 0x0000000400007c36 */ /* 0x000fe20008000000 */
[----:B------:R-:W-:-:S03]  /*7e530*/  ULDC UR4, c[0x0][0x248] ;  /* 0x0000920000047ab9 */ /* 0x000fc60000000800 */
[----:B------:R1:W-:Y:S01]  /*7e540*/  @P3 STG.E.U8 desc[UR6][R12.64], R19 ;  /* 0x000000130c003986 */ /* 0x0003e2000c101106 */
[C---:B0-----:R-:W-:Y:S02]  /*7e550*/  IADD3 R14, P3, R0.reuse, R2, RZ ;  /* 0x00000002000e7210 */ /* 0x041fe40007f7e0ff */
[C---:B------:R-:W-:Y:S02]  /*7e560*/  PRMT R18, R11.reuse, 0x7772, RZ ;  /* 0x000077720b127816 */ /* 0x040fe400000000ff */
[C---:B------:R-:W-:Y:S01]  /*7e570*/  LEA.HI.X.SX32 R15, R0.reuse, R3, 0x1, P3 ;  /* 0x00000003000f7211 */ /* 0x040fe200018f0eff */
[----:B-1----:R-:W-:Y:S01]  /*7e580*/  VIADD R13, R0, UR4 ;  /* 0x00000004000d7c36 */ /* 0x002fe20008000000 */
[----:B------:R-:W-:Y:S01]  /*7e590*/  PRMT R0, R11, 0x7773, RZ ;  /* 0x000077730b007816 */ /* 0x000fe200000000ff */
[C---:B------:R-:W-:Y:S01]  /*7e5a0*/  VIADD R16, R28.reuse, 0x9f ;  /* 0x0000009f1c107836 */ /* 0x040fe20000000000 */
[----:B------:R-:W3:Y:S01]  /*7e5b0*/  LDL.LU R11, [R1+0x23e8] ;  /* 0x0023e800010b7983 */ /* 0x000ee20000300800 */
[----:B------:R-:W-:Y:S01]  /*7e5c0*/  VIADD R17, R28, 0xa0 ;  /* 0x000000a01c117836 */ /* 0x000fe20000000000 */
[----:B------:R-:W-:-:S02]  /*7e5d0*/  ULDC UR4, c[0x0][0x22c] ;  /* 0x00008b0000047ab9 */ /* 0x000fc40000000800 */
[----:B------:R-:W-:Y:S01]  /*7e5e0*/  ISETP.LT.AND P4, PT, R16, UR5, !P0 ;  /* 0x0000000510007c0c */ /* 0x000fe2000c781270 */
[----:B------:R-:W-:Y:S02]  /*7e5f0*/  ULDC UR5, c[0x0][0x248] ;  /* 0x0000920000057ab9 */ /* 0x000fe40000000800 */
[C---:B------:R-:W-:Y:S01]  /*7e600*/  VIADD R16, R13.reuse, UR5 ;  /* 0x000000050d107c36 */ /* 0x040fe20008000000 */
[C---:B------:R-:W-:Y:S01]  /*7e610*/  IADD3 R12, P3, R13.reuse, R2, RZ ;  /* 0x000000020d0c7210 */ /* 0x040fe20007f7e0ff */
[----:B------:R0:W-:Y:S01]  /*7e620*/  @P6 STG.E.U8 desc[UR6][R14.64], R18 ;  /* 0x000000120e006986 */ /* 0x0001e2000c101106 */
[----:B------:R-:W-:Y:S01]  /*7e630*/  VIADD R19, R28, 0xa1 ;  /* 0x000000a11c137836 */ /* 0x000fe20000000000 */
[----:B------:R-:W-:Y:S01]  /*7e640*/  ULDC UR5, c[0x0][0x22c] ;  /* 0x00008b0000057ab9 */ /* 0x000fe20000000800 */
[----:B------:R-:W-:Y:S02]  /*7e650*/  LEA.HI.X.SX32 R13, R13, R3, 0x1, P3 ;  /* 0x000000030d0d7211 */ /* 0x000fe400018f0eff */
[----:B------:R-:W-:Y:S01]  /*7e660*/  ISETP.LT.AND P3, PT, R17, UR4, !P0 ;  /* 0x0000000411007c0c */ /* 0x000fe2000c761270 */
[----:B------:R-:W-:Y:S01]  /*7e670*/  ULDC UR4, c[0x0][0x248] ;  /* 0x0000920000047ab9 */ /* 0x000fe20000000800 */
[----:B------:R-:W-:-:S02]  /*7e680*/  PRMT R17, R29, 0x7772, RZ ;  /* 0x000077721d117816 */ /* 0x000fc400000000ff */
[-C--:B0-----:R-:W-:Y:S01]  /*7e690*/  IADD3 R14, P6, R16, R2.reuse, RZ ;  /* 0x00000002100e7210 */ /* 0x081fe20007fde0ff */
[----:B------:R-:W-:Y:S01]  /*7e6a0*/  VIADD R18, R28, 0xa2 ;  /* 0x000000a21c127836 */ /* 0x000fe20000000000 */
[----:B------:R0:W-:Y:S02]  /*7e6b0*/  @P2 STG.E.U8 desc[UR6][R12.64], R0 ;  /* 0x000000000c002986 */ /* 0x0001e4000c101106 */
[C---:B------:R-:W-:Y:S01]  /*7e6c0*/  LEA.HI.X.SX32 R15, R16.reuse, R3, 0x1, P6 ;  /* 0x00000003100f7211 */ /* 0x040fe200030f0eff */
[----:B------:R-:W-:Y:S01]  /*7e6d0*/  VIADD R16, R16, UR4 ;  /* 0x0000000410107c36 */ /* 0x000fe20008000000 */
[----:B------:R-:W-:Y:S01]  /*7e6e0*/  ISETP.LT.AND P2, PT, R19, UR5, !P0 ;  /* 0x0000000513007c0c */ /* 0x000fe2000c741270 */
[----:B------:R-:W-:Y:S01]  /*7e6f0*/  ULDC UR5, c[0x0][0x22c] ;  /* 0x00008b0000057ab9 */ /* 0x000fe20000000800 */
[----:B------:R-:W-:Y:S01]  /*7e700*/  ULDC UR4, c[0x0][0x248] ;  /* 0x0000920000047ab9 */ /* 0x000fe20000000800 */
[----:B------:R1:W-:Y:S01]  /*7e710*/  @P5 STG.E.U8 desc[UR6][R14.64], R17 ;  /* 0x000000110e005986 */ /* 0x0003e2000c101106 */
[----:B------:R-:W-:Y:S01]  /*7e720*/  ISETP.LT.AND P6, PT, R18, UR5, !P0 ;  /* 0x0000000512007c0c */ /* 0x000fe2000c7c1270 */
[----:B------:R-:W-:Y:S01]  /*7e730*/  IMAD.MOV.U32 R18, RZ, RZ, R28 ;  /* 0x000000ffff127224 */ /* 0x000fe200078e001c */
[----:B------:R-:W-:Y:S01]  /*7e740*/  PRMT R19, R29, 0x7773, RZ ;  /* 0x000077731d137816 */ /* 0x000fe200000000ff */
[----:B------:R-:W-:Y:S01]  /*7e750*/  ULDC UR5, c[0x0][0x22c] ;  /* 0x00008b0000057ab9 */ /* 0x000fe20000000800 */
[C---:B0-----:R-:W-:Y:S01]  /*7e760*/  IADD3 R12, P5, R16.reuse, R2, RZ ;  /* 0x00000002100c7210 */ /* 0x041fe20007fbe0ff */
[----:B------:R-:W-:Y:S01]  /*7e770*/  VIADD R0, R16, UR4 ;  /* 0x0000000410007c36 */ /* 0x000fe20008000000 */
[----:B------:R-:W-:-:S02]  /*7e780*/  ULDC UR4, c[0x0][0x22c] ;  /* 0x00008b0000047ab9 */ /* 0x000fc40000000800 */
[----:B------:R-:W-:Y:S01]  /*7e790*/  LEA.HI.X.SX32 R13, R16, R3, 0x1, P5 ;  /* 0x00000003100d7211 */ /* 0x000fe200028f0eff */
[----:B------:R-:W-:Y:S01]  /*7e7a0*/  VIADD R16, R18, 0xa3 ;  /* 0x000000a312107836 */ /* 0x000fe20000000000 */
[----:B-1----:R-:W-:-:S03]  /*7e7b0*/  IADD3 R14, P5, R0, R2, RZ ;  /* 0x00000002000e7210 */ /* 0x002fc60007fbe0ff */
[----:B------:R0:W-:Y:S01]  /*7e7c0*/  @P4 STG.E.U8 desc[UR6][R12.64], R19 ;  /* 0x000000130c004986 */ /* 0x0001e2000c101106 */
[----:B------:R-:W-:Y:S01]  /*7e7d0*/  ISETP.LT.AND P4, PT, R16, UR4, !P0 ;  /* 0x0000000410007c0c */ /* 0x000fe2000c781270 */
[----:B------:R-:W-:Y:S01]  /*7e7e0*/  ULDC UR4, c[0x0][0x248] ;  /* 0x0000920000047ab9 */ /* 0x000fe20000000800 */
[C---:B------:R-:W-:Y:S01]  /*7e7f0*/  LEA.HI.X.SX32 R15, R0.reuse, R3, 0x1, P5 ;  /* 0x00000003000f7211 */ /* 0x040fe200028f0eff */
[----:B------:R-:W-:Y:S01]  /*7e800*/  VIADD R0, R0, UR4 ;  /* 0x0000000400007c36 */ /* 0x000fe20008000000 */
[----:B------:R-:W-:Y:S01]  /*7e810*/  ULDC UR4, c[0x0][0x22c] ;  /* 0x00008b0000047ab9 */ /* 0x000fe20000000800 */
[----:B------:R-:W-:-:S05]  /*7e820*/  VIADD R17, R18, 0xa4 ;  /* 0x000000a412117836 */ /* 0x000fca0000000000 */
[----:B------:R-:W-:Y:S01]  /*7e830*/  ISETP.LT.AND P5, PT, R17, UR4, !P0 ;  /* 0x0000000411007c0c */ /* 0x000fe2000c7a1270 */
[----:B------:R-:W-:Y:S01]  /*7e840*/  ULDC UR4, c[0x0][0x248] ;  /* 0x0000920000047ab9 */ /* 0x000fe20000000800 */
[----:B0-----:R-:W-:Y:S01]  /*7e850*/  VIADD R12, R18, 0xa5 ;  /* 0x000000a5120c7836 */ /* 0x001fe20000000000 */
[----:B----4-:R-:W-:-:S05]  /*7e860*/  PRMT R29, R8, 0x7770, RZ ;  /* 0x00007770081d7816 */ /* 0x010fca00000000ff */
[----:B------:R0:W-:Y:S01]  /*7e870*/  @P3 STG.E.U8 desc[UR6][R14.64], R29 ;  /* 0x0000001d0e003986 */ /* 0x0001e2000c101106 */
[----:B------:R-:W-:Y:S02]  /*7e880*/  IADD3 R16, P3, R0, R2, RZ ;  /* 0x0000000200107210 */ /* 0x000fe40007f7e0ff */
[----:B------:R-:W-:Y:S02]  /*7e890*/  PRMT R28, R8, 0x7771, RZ ;  /* 0x00007771081c7816 */ /* 0x000fe400000000ff */
[C---:B------:R-:W-:Y:S01]  /*7e8a0*/  LEA.HI.X.SX32 R17, R0.reuse, R3, 0x1, P3 ;  /* 0x0000000300117211 */ /* 0x040fe200018f0eff */
[----:B------:R-:W-:Y:S01]  /*7e8b0*/  VIADD R0, R0, UR4 ;  /* 0x0000000400007c36 */ /* 0x000fe20008000000 */
[----:B------:R-:W-:-:S03]  /*7e8c0*/  ULDC UR4, c[0x0][0x248] ;  /* 0x0000920000047ab9 */ /* 0x000fc60000000800 */
[----:B------:R1:W-:Y:S01]  /*7e8d0*/  @P2 STG.E.U8 desc[UR6][R16.64], R28 ;  /* 0x0000001c10002986 */ /* 0x0003e2000c101106 */
[C---:B------:R-:W-:Y:S01]  /*7e8e0*/  VIADD R13, R0.reuse, UR4 ;  /* 0x00000004000d7c36 */ /* 0x040fe20008000000 */
[-C--:B0-----:R-:W-:Y:S01]  /*7e8f0*/  IADD3 R14, P2, R0, R2.reuse, RZ ;  /* 0x00000002000e7210 */ /* 0x081fe20007f5e0ff */
[----:B------:R-:W-:Y:S01]  /*7e900*/  ULDC UR4, c[0x0][0x22c] ;  /* 0x00008b0000047ab9 */ /* 0x000fe20000000800 */
[----:B------:R-:W-:Y:S01]  /*7e910*/  ISETP.LT.AND P3, PT, R12, UR5, !P0 ;  /* 0x000000050c007c0c */ /* 0x000fe2000c761270 */
[----:B------:R-:W-:Y:S01]  /*7e920*/  ULDC UR5, c[0x0][0x248] ;  /* 0x0000920000057ab9 */ /* 0x000fe20000000800 */
[----:B------:R-:W-:Y:S01]  /*7e930*/  LEA.HI.X.SX32 R15, R0, R3, 0x1, P2 ;  /* 0x00000003000f7211 */ /* 0x000fe200010f0eff */
[C---:B------:R-:W-:Y:S01]  /*7e940*/  VIADD R0, R13.reuse, UR5 ;  /* 0x000000050d007c36 */ /* 0x040fe20008000000 */
[----:B------:R-:W-:Y:S01]  /*7e950*/  IADD3 R12, P2, R13, R2, RZ ;  /* 0x000000020d0c7210 */ /* 0x000fe20007f5e0ff */
[----:B------:R-:W-:Y:S01]  /*7e960*/  ULDC UR5, c[0x0][0x22c] ;  /* 0x00008b0000057ab9 */ /* 0x000fe20000000800 */
[----:B-1----:R-:W-:-:S02]  /*7e970*/  IMAD.MOV.U32 R17, RZ, RZ, R18 ;  /* 0x000000ffff117224 */ /* 0x002fc400078e0012 */
[----:B------:R-:W-:Y:S02]  /*7e980*/  LEA.HI.X.SX32 R13, R13, R3, 0x1, P2 ;  /* 0x000000030d0d7211 */ /* 0x000fe400010f0eff */
[----:B------:R-:W-:-:S05]  /*7e990*/  VIADD R18, R17, 0xa6 ;  /* 0x000000a611127836 */ /* 0x000fca0000000000 */
[----:B------:R-:W-:Y:S01]  /*7e9a0*/  ISETP.LT.AND P2, PT, R18, UR4, !P0 ;  /* 0x0000000412007c0c */ /* 0x000fe2000c741270 */
[----:B------:R-:W-:Y:S01]  /*7e9b0*/  ULDC UR4, c[0x0][0x248] ;  /* 0x0000920000047ab9 */ /* 0x000fe20000000800 */
[----:B--2---:R-:W-:-:S05]  /*7e9c0*/  PRMT R29, R9, 0x7770, RZ ;  /* 0x00007770091d7816 */ /* 0x004fca00000000ff */
[----:B------:R0:W-:Y:S01]  /*7e9d0*/  @P6 STG.E.U8 desc[UR6][R14.64], R29 ;  /* 0x0000001d0e006986 */ /* 0x0001e2000c101106 */
[C---:B------:R-:W-:Y:S02]  /*7e9e0*/  IADD3 R16, P6, R0.reuse, R2, RZ ;  /* 0x0000000200107210 */ /* 0x040fe40007fde0ff */
[----:B------:R-:W-:Y:S01]  /*7e9f0*/  PRMT R19, R9, 0x7771, RZ ;  /* 0x0000777109137816 */ /* 0x000fe200000000ff */
[----:B0-----:R-:W-:Y:S01]  /*7ea00*/  IMAD.MOV.U32 R15, RZ, RZ, R17 ;  /* 0x000000ffff0f7224 */ /* 0x001fe200078e0011 */
[----:B------:R-:W-:Y:S02]  /*7ea10*/  LEA.HI.X.SX32 R17, R0, R3, 0x1, P6 ;  /* 0x0000000300117211 */ /* 0x000fe400030f0eff */
[----:B---3--:R-:W-:Y:S01]  /*7ea20*/  PRMT R28, R10, 0x7770, RZ ;  /* 0x000077700a1c7816 */ /* 0x008fe200000000ff */
[----:B------:R-:W-:Y:S01]  /*7ea30*/  VIADD R18, R15, 0xa7 ;  /* 0x000000a70f127836 */ /* 0x000fe20000000000 */
[----:B------:R-:W-:Y:S04]  /*7ea40*/  @P4 STG.E.U8 desc[UR6][R12.64], R19 ;  /* 0x000000130c004986 */ /* 0x000fe8000c101106 */
[----:B------:R0:W-:Y:S01]  /*7ea50*/  @P5 STG.E.U8 desc[UR6][R16.64], R28 ;  /* 0x0000001c10005986 */ /* 0x0001e2000c101106 */
[----:B------:R-:W-:Y:S01]  /*7ea60*/  ISETP.LT.AND P4, PT, R18, UR5, !P0 ;  /* 0x0000000512007c0c */ /* 0x000fe2000c781270 */
[----:B------:R-:W-:Y:S01]  /*7ea70*/  VIADD R18, R0, UR4 ;  /* 0x0000000400127c36 */ /* 0x000fe20008000000 */
[----:B------:R-:W-:Y:S01]  /*7ea80*/  ULDC UR5, c[0x0][0x22c] ;  /* 0x00008b0000057ab9 */ /* 0x000fe20000000800 */
[----:B------:R-:W-:Y:S01]  /*7ea90*/  ULDC UR4, c[0x0][0x248] ;  /* 0x0000920000047ab9 */ /* 0x000fe20000000800 */
[----:B0-----:R-:W-:-:S02]  /*7eaa0*/  IMAD.MOV.U32 R28, RZ, RZ, R15 ;  /* 0x000000ffff1c7224 */ /* 0x001fc400078e000f */
[-C--:B------:R-:W-:Y:S02]  /*7eab0*/  IADD3 R12, P5, R18, R2.reuse, RZ ;  /* 0x00000002120c7210 */ /* 0x080fe40007fbe0ff */
[----:B------:R-:W-:Y:S02]  /*7eac0*/  VIADD R0, R28, 0xa8 ;  /* 0x000000a81c007836 */ /* 0x000fe40000000000 */
[----:B------:R-:W-:Y:S01]  /*7ead0*/  LEA.HI.X.SX32 R13, R18, R3, 0x1, P5 ;  /* 0x00000003120d7211 */ /* 0x000fe200028f0eff */
[----:B------:R-:W-:Y:S01]  /*7eae0*/  VIADD R15, R28, 0xa9 ;  /* 0x000000a91c0f7836 */ /* 0x000fe20000000000 */
[----:B------:R-:W-:Y:S02]  /*7eaf0*/  PRMT R29, R10, 0x7771, RZ ;  /* 0x000077710a1d7816 */ /* 0x000fe400000000ff */
[----:B------:R-:W-:Y:S01]  /*7eb00*/  ISETP.LT.AND P6, PT, R0, UR5, !P0 ;  /* 0x0000000500007c0c */ /* 0x000fe2000c7c1270 */
[----:B------:R-:W-:Y:S01]  /*7eb10*/  VIADD R0, R18, UR4 ;  /* 0x0000000412007c36 */ /* 0x000fe20008000000 */
[----:B------:R-:W-:Y:S01]  /*7eb20*/  ULDC UR4, c[0x0][0x22c] ;  /* 0x00008b0000047ab9 */ /* 0x000fe20000000800 */
[----:B------:R0:W-:Y:S01]  /*7eb30*/  @P3 STG.E.U8 desc[UR6][R12.64], R29 ;  /* 0x0000001d0c003986 */ /* 0x0001e2000c101106 */
[----:B------:R-:W-:Y:S01]  /*7eb40*/  ISETP.LT.AND P3, PT, R15, UR4, !P0 ;  /* 0x000000040f007c0c */ /* 0x000fe2000c761270 */
[----:B------:R-:W-:Y:S01]  /*7eb50*/  ULDC UR4, c[0x0][0x248] ;  /* 0x0000920000047ab9 */ /* 0x000fe20000000800 */
[----:B------:R-:W-:Y:S01]  /*7eb60*/  IADD3 R14, P5, R0, R2, RZ ;  /* 0x00000002000e7210 */ /* 0x000fe20007fbe0ff */
[----:B------:R-:W-:Y:S01]  /*7eb70*/  VIADD R17, R28, 0xaa ;  /* 0x000000aa1c117836 */ /* 0x000fe20000000000 */
[----:B------:R-:W-:-:S02]  /*7eb80*/  ULDC UR5, c[0x0][0x22c] ;  /* 0x00008b0000057ab9 */ /* 0x000fc40000000800 */
[C---:B------:R-:W-:Y:S01]  /*7eb90*/  LEA.HI.X.SX32 R15, R0.reuse, R3, 0x1, P5 ;  /* 0x00000003000f7211 */ /* 0x040fe200028f0eff */
[----:B------:R-:W-:Y:S01]  /*7eba0*/  VIADD R0, R0, UR4 ;  /* 0x0000000400007c36 */ /* 0x000fe20008000000 */
[----:B------:R-:W-:Y:S01]  /*7ebb0*/  PRMT R19, R11, 0x7770, RZ ;  /* 0x000077700b137816 */ /* 0x000fe200000000ff */
[----:B------:R-:W-:-:S04]  /*7ebc0*/  ULDC UR4, c[0x0][0x22c] ;  /* 0x00008b0000047ab9 */ /* 0x000fc80000000800 */
[----:B------:R1:W-:Y:S01]  /*7ebd0*/  @P2 STG.E.U8 desc[UR6][R14.64], R19 ;  /* 0x000000130e002986 */ /* 0x0003e2000c101106 */
[C---:B------:R-:W-:Y:S02]  /*7ebe0*/  IADD3 R16, P2, R0.reuse, R2, RZ ;  /* 0x0000000200107210 */ /* 0x040fe40007f5e0ff */
[----:B------:R-:W-:Y:S01]  /*7ebf0*/  ISETP.LT.AND P5, PT, R17, UR4, !P0 ;  /* 0x0000000411007c0c */ /* 0x000fe2000c7a1270 */
[----:B------:R-:W-:Y:S01]  /*7ec00*/  ULDC UR4, c[0x0][0x248] ;  /* 0x0000920000047ab9 */ /* 0x000fe20000000800 */
[C---:B------:R-:W-:Y:S01]  /*7ec10*/  LEA.HI.X.SX32 R17, R0.reuse, R3, 0x1, P2 ;  /* 0x0000000300117211 */ /* 0x040fe200010f0eff */
[----:B------:R-:W-:Y:S01]  /*7ec20*/  VIADD R0, R0, UR4 ;  /* 0x0000000400007c36 */ /* 0x000fe20008000000 */
[----:B0-----:R-:W-:Y:S01]  /*7ec30*/  PRMT R29, R11, 0x7771, RZ ;  /* 0x000077710b1d7816 */ /* 0x001fe200000000ff */
[----:B------:R-:W-:Y:S01]  /*7ec40*/  VIADD R12, R28, 0xab ;  /* 0x000000ab1c0c7836 */ /* 0x000fe20000000000 */
[----:B------:R-:W-:-:S03]  /*7ec50*/  ULDC UR4, c[0x0][0x248] ;  /* 0x0000920000047ab9 */ /* 0x000fc60000000800 */
[----:B------:R0:W-:Y:S01]  /*7ec60*/  @P4 STG.E.U8 desc[UR6][R16.64], R29 ;  /* 0x0000001d10004986 */ /* 0x0001e2000c101106 */
[CC--:B-1----:R-:W-:Y:S01]  /*7ec70*/  IADD3 R14, P4, R0.reuse, R2.reuse, RZ ;  /* 0x00000002000e7210 */ /* 0x0c2fe20007f9e0ff */
[----:B------:R-:W-:Y:S01]  /*7ec80*/  VIADD R13, R0, UR4 ;  /* 0x00000004000d7c36 */ /* 0x000fe20008000000 */
[----:B------:R-:W-:Y:S01]  /*7ec90*/  ISETP.LT.AND P2, PT, R12, UR5, !P0 ;  /* 0x000000050c007c0c */ /* 0x000fe2000c741270 */
[----:B------:R-:W-:Y:S01]  /*7eca0*/  ULDC UR5, c[0x0][0x248] ;  /* 0x0000920000057ab9 */ /* 0x000fe20000000800 */
[----:B------:R-:W-:Y:S01]  /*7ecb0*/  LEA.HI.X.SX32 R15, R0, R3, 0x1, P4 ;  /* 0x00000003000f7211 */ /* 0x000fe200020f0eff */
[C---:B------:R-:W-:Y:S01]  /*7ecc0*/  VIADD R0, R13.reuse, UR5 ;  /* 0x000000050d007c36 */ /* 0x040fe20008000000 */
[----:B------:R-:W-:Y:S01]  /*7ecd0*/  IADD3 R12, P4, R13, R2, RZ ;  /* 0x000000020d0c7210 */ /* 0x000fe20007f9e0ff */
[----:B------:R-:W-:Y:S01]  /*7ece0*/  VIADD R18, R28, 0xac ;  /* 0x000000ac1c127836 */ /* 0x000fe20000000000 */
[----:B------:R-:W-:Y:S01]  /*7ecf0*/  ULDC UR4, c[0x0][0x22c] ;  /* 0x00008b0000047ab9 */ /* 0x000fe20000000800 */
[C---:B------:R-:W-:Y:S01]  /*7ed00*/  PRMT R19, R4.reuse, 0x7771, RZ ;  /* 0x0000777104137816 */ /* 0x040fe200000000ff */
[----:B------:R-:W-:Y:S01]  /*7ed10*/  ULDC UR5, c[0x0][0x22c] ;  /* 0x00008b0000057ab9 */ /* 0x000fe20000000800 */
[----:B0-----:R-:W-:-:S05]  /*7ed20*/  PRMT R29, R4, 0x7770, RZ ;  /* 0x00007770041d7816 */ /* 0x001fca00000000ff */
[----:B------:R0:W-:Y:S01]  /*7ed30*/  @P6 STG.E.U8 desc[UR6][R14.64], R29 ;  /* 0x0000001d0e006986 */ /* 0x0001e2000c101106 */
[C---:B------:R-:W-:Y:S02]  /*7ed40*/  IADD3 R16, P6, R0.reuse, R2, RZ ;  /* 0x0000000200107210 */ /* 0x040fe40007fde0ff */
[-C--:B------:R-:W-:Y:S02]  /*7ed50*/  LEA.HI.X.SX32 R13, R13, R3.reuse, 0x1, P4 ;  /* 0x000000030d0d7211 */ /* 0x080fe400020f0eff */
[----:B------:R-:W-:Y:S02]  /*7ed60*/  LEA.HI.X.SX32 R17, R0, R3, 0x1, P6 ;  /* 0x0000000300117211 */ /* 0x000fe400030f0eff */
[----:B------:R-:W-:Y:S01]  /*7ed70*/  ISETP.LT.AND P4, PT, R18, UR4, !P0 ;  /* 0x0000000412007c0c */ /* 0x000fe2000c781270 */
[----:B0-----:R-:W-:Y:S01]  /*7ed80*/  IMAD.MOV.U32 R15, RZ, RZ, R28 ;  /* 0x000000ffff0f7224 */ /* 0x001fe200078e001c */
[----:B------:R-:W-:Y:S01]  /*7ed90*/  PRMT R28, R5, 0x7770, RZ ;  /* 0x00007770051c7816 */ /* 0x000fe200000000ff */
[----:B------:R-:W-:Y:S01]  /*7eda0*/  @P3 STG.E.U8 desc[UR6][R12.64], R19 ;  /* 0x000000130c003986 */ /* 0x000fe2000c101106 */
[----:B------:R-:W-:Y:S01]  /*7edb0*/  ULDC UR4, c[0x0][0x248] ;  /* 0x0000920000047ab9 */ /* 0x000fe20000000800 */
[----:B------:R-:W-:-:S02]  /*7edc0*/  VIADD R18, R15, 0xad ;  /* 0x000000ad0f127836 */ /* 0x000fc40000000000 */
[----:B------:R0:W-:Y:S03]  /*7edd0*/  @P5 STG.E.U8 desc[UR6][R16.64], R28 ;  /* 0x0000001c10005986 */ /* 0x0001e6000c101106 */
[----:B------:R-:W-:Y:S01]  /*7ede0*/  ISETP.LT.AND P3, PT, R18, UR5, !P0 ;  /* 0x0000000512007c0c */ /* 0x000fe2000c761270 */
[----:B------:R-:W-:Y:S01]  /*7edf0*/  VIADD R18, R0, UR4 ;  /* 0x0000000400127c36 */ /* 0x000fe20008000000 */
[----:B------:R-:W-:Y:S01]  /*7ee00*/  ULDC UR5, c[0x0][0x22c] ;  /* 0x00008b0000057ab9 */ /* 0x000fe20000000800 */
[----:B------:R-:W-:Y:S01]  /*7ee10*/  ULDC UR4, c[0x0][0x248] ;  /* 0x0000920000047ab9 */ /* 0x000fe20000000800 */
[----:B0-----:R-:W-:Y:S02]  /*7ee20*/  IMAD.MOV.U32 R28, RZ, RZ, R15 ;  /* 0x000000ffff1c7224 */ /* 0x001fe400078e000f */
[----:B------:R-:W-:Y:S02]  /*7ee30*/  IADD3 R12, P5, R18, R2, RZ ;  /* 0x00000002120c7210 */ /* 0x000fe40007fbe0ff */
[----:B------:R-:W-:-:S02]  /*7ee40*/  VIADD R0, R28, 0xae ;  /* 0x000000ae1c007836 */ /* 0x000fc40000000000 */
        /* <DEDUP_REMOVED lines=9> */
[----:B------:R-:W-:-:S02]  /*7eee0*/  IADD3 R14, P5, R0, R2, RZ ;  /* 0x00000002000e7210 */ /* 0x000fc40007fbe0ff */
[----:B------:R-:W-:Y:S01]  /*7eef0*/  PRMT R19, R6, 0x7770, RZ ;  /* 0x0000777006137816 */ /* 0x000fe200000000ff */
[----:B------:R-:W-:Y:S01]  /*7ef00*/  VIADD R17, R28, 0xb0 ;  /* 0x000000b01c117836 */ /* 0x000fe20000000000 */
[CC--:B------:R-:W-:Y:S01]  /*7ef10*/  LEA.HI.X.SX32 R15, R0.reuse, R3.reuse, 0x1, P5 ;  /* 0x00000003000f7211 */ /* 0x0c0fe200028f0eff */
[----:B------:R-:W-:Y:S01]  /*7ef20*/  VIADD R0, R0, UR4 ;  /* 0x0000000400007c36 */ /* 0x000fe20008000000 */
[----:B------:R-:W-:Y:S01]  /*7ef30*/  ULDC UR4, c[0x0][0x22c] ;  /* 0x00008b0000047ab9 */ /* 0x000fe20000000800 */
[----:B------:R-:W-:Y:S02]  /*7ef40*/  ULDC UR5, c[0x0][0x22c] ;  /* 0x00008b0000057ab9 */ /* 0x000fe40000000800 */
        /* <DEDUP_REMOVED lines=9> */
[----:B------:R-:W-:Y:S01]  /*7efe0*/  @P3 STG.E.U8 desc[UR6][R16.64], R29 ;  /* 0x0000001d10003986 */ /* 0x000fe2000c101106 */
[----:B-1----:R-:W-:Y:S01]  /*7eff0*/  IADD3 R14, P3, R0, R2, RZ ;  /* 0x00000002000e7210 */ /* 0x002fe20007f7e0ff */
[----:B------:R-:W-:Y:S01]  /*7f000*/  VIADD R18, R28, 0xb2 ;  /* 0x000000b21c127836 */ /* 0x000fe20000000000 */
[----:B------:R-:W-:Y:S02]  /*7f010*/  PRMT R28, R7, 0x7770, RZ ;  /* 0x00007770071c7816 */ /* 0x000fe400000000ff */
[----:B------:R-:W-:-:S05]  /*7f020*/  LEA.HI.X.SX32 R15, R0, R3, 0x1, P3 ;  /* 0x00000003000f7211 */ /* 0x000fca00018f0eff */
[----:B------:R0:W-:Y:S04]  /*7f030*/  @P6 STG.E.U8 desc[UR6][R14.64], R28 ;  /* 0x0000001c0e006986 */ /* 0x0001e8000c101106 */
[----:B0-----:R-:W2:Y:S01]  /*7f040*/  LDL.LU R28, [R1+0x728] ;  /* 0x00072800011c7983 */ /* 0x001ea20000300800 */
[----:B------:R-:W-:Y:S01]  /*7f050*/  VIADD R13, R0, UR4 ;  /* 0x00000004000d7c36 */ /* 0x000fe20008000000 */
[----:B------:R-:W-:Y:S01]  /*7f060*/  ISETP.LT.AND P4, PT, R12, UR5, !P0 ;  /* 0x000000050c007c0c */ /* 0x000fe2000c781270 */
[----:B------:R-:W-:Y:S01]  /*7f070*/  ULDC UR5, c[0x0][0x248] ;  /* 0x0000920000057ab9 */ /* 0x000fe20000000800 */
[----:B------:R-:W-:Y:S02]  /*7f080*/  ULDC UR4, c[0x0][0x22c] ;  /* 0x00008b0000047ab9 */ /* 0x000fe40000000800 */
[C---:B------:R-:W-:Y:S01]  /*7f090*/  IADD3 R12, P3, R13.reuse, R2, RZ ;  /* 0x000000020d0c7210 */ /* 0x040fe20007f7e0ff */
[----:B------:R-:W-:Y:S01]  /*7f0a0*/  VIADD R0, R13, UR5 ;  /* 0x000000050d007c36 */ /* 0x000fe20008000000 */
[----:B------:R-:W-:Y:S01]  /*7f0b0*/  PRMT R19, R7, 0x7771, RZ ;  /* 0x0000777107137816 */ /* 0x000fe200000000ff */
[----:B------:R-:W-:Y:S01]  /*7f0c0*/  ULDC UR5, c[0x0][0x22c] ;  /* 0x00008b0000057ab9 */ /* 0x000fe20000000800 */
[----:B------:R-:W-:-:S02]  /*7f0d0*/  LEA.HI.X.SX32 R13, R13, R3, 0x1, P3 ;  /* 0x000000030d0d7211 */ /* 0x000fc400018f0eff */
[----:B------:R-:W-:Y:S01]  /*7f0e0*/  ISETP.LT.AND P3, PT, R18, UR4, !P0 ;  /* 0x0000000412007c0c */ /* 0x000fe2000c761270 */
[----:B------:R-:W-:Y:S01]  /*7f0f0*/  ULDC UR4, c[0x0][0x248] ;  /* 0x0000920000047ab9 */ /* 0x000fe20000000800 */
[----:B------:R-:W-:Y:S01]  /*7f100*/  IADD3 R16, P6, R0, R2, RZ ;  /* 0x0000000200107210 */ /* 0x000fe20007fde0ff */
[----:B------:R0:W-:Y:S01]  /*7f110*/  @P2 STG.E.U8 desc[UR6][R12.64], R19 ;  /* 0x000000130c002986 */ /* 0x0001e2000c101106 */
[----:B------:R-:W-:Y:S02]  /*7f120*/  PRMT R29, R8, 0x7772, RZ ;  /* 0x00007772081d7816 */ /* 0x000fe400000000ff */
[----:B------:R-:W-:-:S05]  /*7f130*/  LEA.HI.X.SX32 R17, R0, R3, 0x1, P6 ;  /* 0x0000000300117211 */ /* 0x000fca00030f0eff */
[----:B------:R1:W-:Y:S01]  /*7f140*/  @P5 STG.E.U8 desc[UR6][R16.64], R29 ;  /* 0x0000001d10005986 */ /* 0x0003e2000c101106 */
[----:B0-----:R-:W-:Y:S02]  /*7f150*/  PRMT R19, R8, 0x7773, RZ ;  /* 0x0000777308137816 */ /* 0x001fe400000000ff */
[----:B-1----:R-:W-:Y:S01]  /*7f160*/  PRMT R29, R9, 0x7772, RZ ;  /* 0x00007772091d7816 */ /* 0x002fe200000000ff */
[----:B--2---:R-:W-:-:S05]  /*7f170*/  VIADD R18, R28, 0xb3 ;  /* 0x000000b31c127836 */ /* 0x004fca0000000000 */
[----:B------:R-:W-:Y:S01]  /*7f180*/  ISETP.LT.AND P2, PT, R18, UR5, !P0 ;  /* 0x0000000512007c0c */ /* 0x000fe2000c741270 */
[----:B------:R-:W-:Y:S01]  /*7f190*/  VIADD R18, R0, UR4 ;  /* 0x0000000400127c36 */ /* 0x000fe20008000000 */
[----:B------:R-:W-:Y:S01]  /*7f1a0*/  ULDC UR5, c[0x0][0x22c] ;  /* 0x00008b0000057ab9 */ /* 0x000fe20000000800 */
[----:B------:R-:W-:Y:S01]  /*7f1b0*/  VIADD R0, R28, 0xb4 ;  /* 0x000000b41c007836 */ /* 0x000fe20000000000 */
[----:B------:R-:W-:Y:S02]  /*7f1c0*/  ULDC UR4, c[0x0][0x248] ;  /* 0x0000920000047ab9 */ /* 0x000fe40000000800 */
[-C--:B------:R-:W-:Y:S02]  /*7f1d0*/  IADD3 R12, P5, R18, R2.reuse, RZ ;  /* 0x00000002120c7210 */ /* 0x080fe40007fbe0ff */
[----:B------:R-:W-:Y:S01]  /*7f1e0*/  ISETP.LT.AND P6, PT, R0, UR5, !P0 ;  /* 0x0000000500007c0c */ /* 0x000fe2000c7c1270 */
[C---:B------:R-:W-:Y:S01]  /*7f1f0*/  VIADD R0, R18.reuse, UR4 ;  /* 0x0000000412007c36 */ /* 0x040fe20008000000 */
[-C--:B------:R-:W-:Y:S01]  /*7f200*/  LEA.HI.X.SX32 R13, R18, R3.reuse, 0x1, P5 ;  /* 0x00000003120d7211 */ /* 0x080fe200028f0eff */
[----:B------:R-:W-:Y:S01]  /*7f210*/  VIADD R8, R28, 0xb5 ;  /* 0x000000b51c087836 */ /* 0x000fe20000000000 */
[----:B------:R-:W-:Y:S01]  /*7f220*/  ULDC UR4, c[0x0][0x22c] ;  /* 0x00008b0000047ab9 */ /* 0x000fe20000000800 */
[----:B------:R-:W-:Y:S01]  /*7f230*/  ULDC UR5, c[0x0][0x22c] ;  /* 0x00008b0000057ab9 */ /* 0x000fe20000000800 */
[----:B------:R-:W-:Y:S01]  /*7f240*/  IADD3 R14, P5, R0, R2, RZ ;  /* 0x00000002000e7210 */ /* 0x000fe20007fbe0ff */
[----:B------:R0:W-:Y:S01]  /*7f250*/  @P4 STG.E.U8 desc[UR6][R12.64], R19 ;  /* 0x000000130c004986 */ /* 0x0001e2000c101106 */
[----:B------:R-:W-:Y:S01]  /*7f260*/  ISETP.LT.AND P4, PT, R8, UR4, !P0 ;  /* 0x0000000408007c0c */ /* 0x000fe2000c781270 */
[----:B------:R-:W-:Y:S01]  /*7f270*/  ULDC UR4, c[0x0][0x248] ;  /* 0x0000920000047ab9 */ /* 0x000fe20000000800 */
[C---:B------:R-:W-:Y:S01]  /*7f280*/  LEA.HI.X.SX32 R15, R0.reuse, R3, 0x1, P5 ;  /* 0x00000003000f7211 */ /* 0x040fe200028f0eff */
[----:B------:R-:W-:Y:S01]  /*7f290*/  VIADD R0, R0, UR4 ;  /* 0x0000000400007c36 */ /* 0x000fe20008000000 */
[----:B------:R-:W-:Y:S01]  /*7f2a0*/  ULDC UR4, c[0x0][0x22c] ;  /* 0x00008b0000047ab9 */ /* 0x000fe20000000800 */
[----:B------:R-:W-:-:S02]  /*7f2b0*/  VIADD R8, R28, 0xb6 ;  /* 0x000000b61c087836 */ /* 0x000fc40000000000 */
[----:B------:R1:W-:Y:S01]  /*7f2c0*/  @P3 STG.E.U8 desc[UR6][R14.64], R29 ;  /* 0x0000001d0e003986 */ /* 0x0003e2000c101106 */
[-C--:B------:R-:W-:Y:S02]  /*7f2d0*/  IADD3 R16, P3, R0, R2.reuse, RZ ;  /* 0x0000000200107210 */ /* 0x080fe40007f7e0ff */
[----:B------:R-:W-:Y:S01]  /*7f2e0*/  ISETP.LT.AND P5, PT, R8, UR4, !P0 ;  /* 0x0000000408007c0c */ /* 0x000fe2000c7a1270 */
[----:B------:R-:W-:Y:S01]  /*7f2f0*/  ULDC UR4, c[0x0][0x248] ;  /* 0x0000920000047ab9 */ /* 0x000fe20000000800 */
[CC--:B------:R-:W-:Y:S01]  /*7f300*/  LEA.HI.X.SX32 R17, R0.reuse, R3.reuse, 0x1, P3 ;  /* 0x0000000300117211 */ /* 0x0c0fe200018f0eff */
[----:B------:R-:W-:Y:S01]  /*7f310*/  VIADD R0, R0, UR4 ;  /* 0x0000000400007c36 */ /* 0x000fe20008000000 */
[----:B0-----:R-:W-:Y:S01]  /*7f320*/  PRMT R19, R9, 0x7773, RZ ;  /* 0x0000777309137816 */ /* 0x001fe200000000ff */
[----:B------:R-:W-:Y:S01]  /*7f330*/  VIADD R8, R28, 0xb7 ;  /* 0x000000b71c087836 */ /* 0x000fe20000000000 */
[----:B------:R-:W-:Y:S02]  /*7f340*/  ULDC UR4, c[0x0][0x248] ;  /* 0x0000920000047ab9 */ /* 0x000fe40000000800 */
[C---:B------:R-:W-:Y:S01]  /*7f350*/  VIADD R9, R0.reuse, UR4 ;  /* 0x0000000400097c36 */ /* 0x040fe20008000000 */
[----:B------:R0:W-:Y:S01]  /*7f360*/  @P2 STG.E.U8 desc[UR6][R16.64], R19 ;  /* 0x0000001310002986 */ /* 0x0001e2000c101106 */
[-C--:B------:R-:W-:Y:S01]  /*7f370*/  IADD3 R12, P2, R0, R2.reuse, RZ ;  /* 0x00000002000c7210 */ /* 0x080fe20007f5e0ff */
[----:B-1----:R-:W-:Y:S01]  /*7f380*/  VIADD R14, R28, 0xb8 ;  /* 0x000000b81c0e7836 */ /* 0x002fe20000000000 */
[----:B------:R-:W-:Y:S01]  /*7f390*/  ISETP.LT.AND P3, PT, R8, UR5, !P0 ;  /* 0x0000000508007c0c */ /* 0x000fe2000c761270 */
[----:B------:R-:W-:Y:S01]  /*7f3a0*/  ULDC UR5, c[0x0][0x248] ;  /* 0x0000920000057ab9 */ /* 0x000fe20000000800 */
[-C--:B------:R-:W-:Y:S01]  /*7f3b0*/  LEA.HI.X.SX32 R13, R0, R3.reuse, 0x1, P2 ;  /* 0x00000003000d7211 */ /* 0x080fe200010f0eff */
[C---:B------:R-:W-:Y:S01]  /*7f3c0*/  VIADD R0, R9.reuse, UR5 ;  /* 0x0000000509007c36 */ /* 0x040fe20008000000 */
[C---:B------:R-:W-:Y:S01]  /*7f3d0*/  IADD3 R8, P2, R9.reuse, R2, RZ ;  /* 0x0000000209087210 */ /* 0x040fe20007f5e0ff */
[----:B------:R-:W-:Y:S01]  /*7f3e0*/  ULDC UR4, c[0x0][0x22c] ;  /* 0x00008b0000047ab9 */ /* 0x000fe20000000800 */
[----:B------:R-:W-:Y:S01]  /*7f3f0*/  PRMT R18, R10, 0x7772, RZ ;  /* 0x000077720a127816 */ /* 0x000fe200000000ff */
[----:B------:R-:W-:Y:S01]  /*7f400*/  ULDC UR5, c[0x0][0x22c] ;  /* 0x00008b0000057ab9 */ /* 0x000fe20000000800 */
[----:B------:R-:W-:Y:S01]  /*7f410*/  LEA.HI.X.SX32 R9, R9, R3, 0x1, P2 ;  /* 0x0000000309097211 */ /* 0x000fe200010f0eff */
[----:B0-----:R-:W2:Y:S01]  /*7f420*/  LDL.LU R16, [R1+0x10] ;  /* 0x0000100001107983 */ /* 0x001ea20000300800 */
[----:B------:R-:W-:Y:S01]  /*7f430*/  ISETP.LT.AND P2, PT, R14, UR4, !P0 ;  /* 0x000000040e007c0c */ /* 0x000fe2000c741270 */
[----:B------:R-:W-:-:S02]  /*7f440*/  ULDC UR4, c[0x0][0x248] ;  /* 0x0000920000047ab9 */ /* 0x000fc40000000800 */
[----:B------:R0:W-:Y:S01]  /*7f450*/  @P6 STG.E.U8 desc[UR6][R12.64], R18 ;  /* 0x000000120c006986 */ /* 0x0001e2000c101106 */
[----:B------:R-:W-:Y:S02]  /*7f460*/  IADD3 R14, P6, R0, R2, RZ ;  /* 0x00000002000e7210 */ /* 0x000fe40007fde0ff */
[----:B------:R-:W-:Y:S02]  /*7f470*/  PRMT R29, R10, 0x7773, RZ ;  /* 0x000077730a1d7816 */ /* 0x000fe400000000ff */
[C---:B------:R-:W-:Y:S01]  /*7f480*/  LEA.HI.X.SX32 R15, R0.reuse, R3, 0x1, P6 ;  /* 0x00000003000f7211 */ /* 0x040fe200030f0eff */
[----:B------:R-:W-:Y:S01]  /*7f490*/  VIADD R0, R0, UR4 ;  /* 0x0000000400007c36 */ /* 0x000fe20008000000 */
[----:B------:R-:W-:Y:S01]  /*7f4a0*/  PRMT R19, R11, 0x7772, RZ ;  /* 0x000077720b137816 */ /* 0x000fe200000000ff */
[----:B------:R-:W-:Y:S01]  /*7f4b0*/  VIADD R10, R28, 0xb9 ;  /* 0x000000b91c0a7836 */ /* 0x000fe20000000000 */
[----:B------:R1:W-:Y:S01]  /*7f4c0*/  @P4 STG.E.U8 desc[UR6][R8.64], R29 ;  /* 0x0000001d08004986 */ /* 0x0003e2000c101106 */
[----:B------:R-:W-:-:S03]  /*7f4d0*/  ULDC UR4, c[0x0][0x248] ;  /* 0x0000920000047ab9 */ /* 0x000fc60000000800 */
[----:B------:R3:W-:Y:S01]  /*7f4e0*/  @P5 STG.E.U8 desc[UR6][R14.64], R19 ;  /* 0x000000130e005986 */ /* 0x0007e2000c101106 */
[----:B------:R-:W-:Y:S01]  /*7f4f0*/  ISETP.LT.AND P4, PT, R10, UR5, !P0 ;  /* 0x000000050a007c0c */ /* 0x000fe2000c781270 */
[----:B------:R-:W-:Y:S01]  /*7f500*/  VIADD R10, R28, 0xba ;  /* 0x000000ba1c0a7836 */ /* 0x000fe20000000000 */
[----:B------:R-:W-:Y:S01]  /*7f510*/  PRMT R17, R11, 0x7773, RZ ;  /* 0x000077730b117816 */ /* 0x000fe200000000ff */
[C---:B0-----:R-:W-:Y:S01]  /*7f520*/  VIADD R12, R0.reuse, UR4 ;  /* 0x00000004000c7c36 */ /* 0x041fe20008000000 */
[----:B------:R-:W-:Y:S01]  /*7f530*/  ULDC UR5, c[0x0][0x22c] ;  /* 0x00008b0000057ab9 */ /* 0x000fe20000000800 */
[----:B------:R-:W-:Y:S01]  /*7f540*/  ULDC UR4, c[0x0][0x22c] ;  /* 0x00008b0000047ab9 */ /* 0x000fe20000000800 */
[----:B-1----:R-:W-:-:S04]  /*7f550*/  IADD3 R8, P5, R0, R2, RZ ;  /* 0x0000000200087210 */ /* 0x002fc80007fbe0ff */
[-C--:B------:R-:W-:Y:S01]  /*7f560*/  LEA.HI.X.SX32 R9, R0, R3.reuse, 0x1, P5 ;  /* 0x0000000300097211 */ /* 0x080fe200028f0eff */
[----:B------:R-:W-:Y:S01]  /*7f570*/  VIADD R0, R28, 0xbb ;  /* 0x000000bb1c007836 */ /* 0x000fe20000000000 */
[----:B------:R-:W-:Y:S01]  /*7f580*/  ISETP.LT.AND P6, PT, R10, UR5, !P0 ;  /* 0x000000050a007c0c */ /* 0x000fe2000c7c1270 */
[----:B------:R-:W-:Y:S01]  /*7f590*/  VIADD R13, R28, 0xbc ;  /* 0x000000bc1c0d7836 */ /* 0x000fe20000000000 */
[----:B------:R-:W-:Y:S01]  /*7f5a0*/  IADD3 R10, P5, R12, R2, RZ ;  /* 0x000000020c0a7210 */ /* 0x000fe20007fbe0ff */
[----:B------:R0:W-:Y:S01]  /*7f5b0*/  @P3 STG.E.U8 desc[UR6][R8.64], R17 ;  /* 0x0000001108003986 */ /* 0x0001e2000c101106 */
[----:B------:R-:W-:Y:S01]  /*7f5c0*/  ISETP.LT.AND P3, PT, R0, UR4, !P0 ;  /* 0x0000000400007c0c */ /* 0x000fe2000c761270 */
[----:B------:R-:W-:Y:S01]  /*7f5d0*/  ULDC UR4, c[0x0][0x248] ;  /* 0x0000920000047ab9 */ /* 0x000fe20000000800 */
[C---:B------:R-:W-:Y:S01]  /*7f5e0*/  LEA.HI.X.SX32 R11, R12.reuse, R3, 0x1, P5 ;  /* 0x000000030c0b7211 */ /* 0x040fe200028f0eff */
[----:B------:R-:W-:Y:S01]  /*7f5f0*/  VIADD R0, R12, UR4 ;  /* 0x000000040c007c36 */ /* 0x000fe20008000000 */
[C---:B---3--:R-:W-:Y:S01]  /*7f600*/  PRMT R15, R4.reuse, 0x7772, RZ ;  /* 0x00007772040f7816 */ /* 0x048fe200000000ff */
[----:B------:R-:W-:Y:S01]  /*7f610*/  ULDC UR4, c[0x0][0x22c] ;  /* 0x00008b0000047ab9 */ /* 0x000fe20000000800 */
[----:B------:R-:W-:Y:S01]  /*7f620*/  PRMT R19, R4, 0x7773, RZ ;  /* 0x0000777304137816 */ /* 0x000fe200000000ff */
[----:B------:R-:W-:-:S02]  /*7f630*/  ULDC UR5, c[0x0][0x22c] ;  /* 0x00008b0000057ab9 */ /* 0x000fc40000000800 */
[----:B------:R1:W-:Y:S01]  /*7f640*/  @P2 STG.E.U8 desc[UR6][R10.64], R15 ;  /* 0x0000000f0a002986 */ /* 0x0003e2000c101106 */
[-C--:B------:R-:W-:Y:S02]  /*7f650*/  IADD3 R12, P2, R0, R2.reuse, RZ ;  /* 0x00000002000c7210 */ /* 0x080fe40007f5e0ff */
[----:B------:R-:W-:Y:S01]  /*7f660*/  ISETP.LT.AND P5, PT, R13, UR4, !P0 ;  /* 0x000000040d007c0c */ /* 0x000fe2000c7a1270 */
[----:B------:R-:W-:Y:S01]  /*7f670*/  ULDC UR4, c[0x0][0x248] ;  /* 0x0000920000047ab9 */ /* 0x000fe20000000800 */
[----:B0-----:R-:W-:Y:S01]  /*7f680*/  VIADD R8, R28, 0xbd ;  /* 0x000000bd1c087836 */ /* 0x001fe20000000000 */
[CC--:B------:R-:W-:Y:S01]  /*7f690*/  LEA.HI.X.SX32 R13, R0.reuse, R3.reuse, 0x1, P2 ;  /* 0x00000003000d7211 */ /* 0x0c0fe200010f0eff */
[----:B------:R-:W-:Y:S01]  /*7f6a0*/  VIADD R0, R0, UR4 ;  /* 0x0000000400007c36 */ /* 0x000fe20008000000 */
[----:B------:R-:W-:Y:S02]  /*7f6b0*/  ULDC UR4, c[0x0][0x248] ;  /* 0x0000920000047ab9 */ /* 0x000fe40000000800 */
[----:B------:R-:W-:Y:S01]  /*7f6c0*/  ISETP.LT.AND P2, PT, R8, UR5, !P0 ;  /* 0x0000000508007c0c */ /* 0x000fe2000c741270 */
[----:B------:R0:W-:Y:S01]  /*7f6d0*/  @P4 STG.E.U8 desc[UR6][R12.64], R19 ;  /* 0x000000130c004986 */ /* 0x0001e2000c101106 */
[CC--:B------:R-:W-:Y:S01]  /*7f6e0*/  IADD3 R8, P4, R0.reuse, R2.reuse, RZ ;  /* 0x0000000200087210 */ /* 0x0c0fe20007f9e0ff */
[----:B-1----:R-:W-:Y:S01]  /*7f6f0*/  VIADD R10, R0, UR4 ;  /* 0x00000004000a7c36 */ /* 0x002fe20008000000 */
[----:B------:R-:W-:Y:S01]  /*7f700*/  ULDC UR5, c[0x0][0x248] ;  /* 0x0000920000057ab9 */ /* 0x000fe20000000800 */
[C---:B------:R-:W-:Y:S01]  /*7f710*/  PRMT R17, R5.reuse, 0x7772, RZ ;  /* 0x0000777205117816 */ /* 0x040fe200000000ff */
[----:B------:R-:W-:Y:S01]  /*7f720*/  VIADD R11, R28, 0xbe ;  /* 0x000000be1c0b7836 */ /* 0x000fe20000000000 */
[-C--:B------:R-:W-:Y:S01]  /*7f730*/  LEA.HI.X.SX32 R9, R0, R3.reuse, 0x1, P4 ;  /* 0x0000000300097211 */ /* 0x080fe200020f0eff */
[C---:B------:R-:W-:Y:S01]  /*7f740*/  VIADD R0, R10.reuse, UR5 ;  /* 0x000000050a007c36 */ /* 0x040fe20008000000 */
[CC--:B------:R-:W-:Y:S01]  /*7f750*/  IADD3 R4, P4, R10.reuse, R2.reuse, RZ ;  /* 0x000000020a047210 */ /* 0x0c0fe20007f9e0ff */
[----:B------:R-:W-:Y:S01]  /*7f760*/  ULDC UR4, c[0x0][0x22c] ;  /* 0x00008b0000047ab9 */ /* 0x000fe20000000800 */
[----:B------:R-:W-:Y:S01]  /*7f770*/  PRMT R15, R5, 0x7773, RZ ;  /* 0x00007773050f7816 */ /* 0x000fe200000000ff */
[----:B------:R1:W-:Y:S01]  /*7f780*/  @P6 STG.E.U8 desc[UR6][R8.64], R17 ;  /* 0x0000001108006986 */ /* 0x0003e2000c101106 */
[-C--:B------:R-:W-:Y:S01]  /*7f790*/  LEA.HI.X.SX32 R5, R10, R3.reuse, 0x1, P4 ;  /* 0x000000030a057211 */ /* 0x080fe200020f0eff */
[----:B0-----:R-:W-:Y:S01]  /*7f7a0*/  VIADD R12, R28, 0xbf ;  /* 0x000000bf1c0c7836 */ /* 0x001fe20000000000 */
[C---:B------:R-:W-:Y:S01]  /*7f7b0*/  IADD3 R10, P6, R0.reuse, R2, RZ ;  /* 0x00000002000a7210 */ /* 0x040fe20007fde0ff */
[----:B------:R-:W-:Y:S01]  /*7f7c0*/  ULDC UR5, c[0x0][0x22c] ;  /* 0x00008b0000057ab9 */ /* 0x000fe20000000800 */
[----:B------:R-:W-:Y:S01]  /*7f7d0*/  ISETP.LT.AND P4, PT, R11, UR4, !P0 ;  /* 0x000000040b007c0c */ /* 0x000fe2000c781270 */
[----:B------:R-:W-:Y:S01]  /*7f7e0*/  ULDC UR4, c[0x0][0x248] ;  /* 0x0000920000047ab9 */ /* 0x000fe20000000800 */
[C---:B------:R-:W-:Y:S01]  /*7f7f0*/  LEA.HI.X.SX32 R11, R0.reuse, R3, 0x1, P6 ;  /* 0x00000003000b7211 */ /* 0x040fe200030f0eff */
[----:B------:R-:W-:Y:S01]  /*7f800*/  VIADD R0, R0, UR4 ;  /* 0x0000000400007c36 */ /* 0x000fe20008000000 */
[----:B------:R-:W-:Y:S01]  /*7f810*/  PRMT R13, R6, 0x7772, RZ ;  /* 0x00007772060d7816 */ /* 0x000fe200000000ff */
[----:B------:R0:W-:Y:S01]  /*7f820*/  @P3 STG.E.U8 desc[UR6][R4.64], R15 ;  /* 0x0000000f04003986 */ /* 0x0001e2000c101106 */
[----:B-1----:R-:W-:Y:S01]  /*7f830*/  VIADD R9, R28, 0xc0 ;  /* 0x000000c01c097836 */ /* 0x002fe20000000000 */
[----:B------:R-:W-:-:S02]  /*7f840*/  ISETP.LT.AND P3, PT, R12, UR5, !P0 ;  /* 0x000000050c007c0c */ /* 0x000fc4000c761270 */
[----:B------:R1:W-:Y:S01]  /*7f850*/  @P5 STG.E.U8 desc[UR6][R10.64], R13 ;  /* 0x0000000d0a005986 */ /* 0x0003e2000c101106 */
[CC--:B------:R-:W-:Y:S01]  /*7f860*/  IADD3 R8, P5, R0.reuse, R2.reuse, RZ ;  /* 0x0000000200087210 */ /* 0x0c0fe20007fbe0ff */
[----:B------:R-:W-:Y:S01]  /*7f870*/  ULDC UR5, c[0x0][0x22c] ;  /* 0x00008b0000057ab9 */ /* 0x000fe20000000800 */
[----:B------:R-:W-:Y:S01]  /*7f880*/  ULDC UR4, c[0x0][0x248] ;  /* 0x0000920000047ab9 */ /* 0x000fe20000000800 */
[----:B------:R-:W-:Y:S01]  /*7f890*/  ISETP.LT.AND P6, PT, R9, UR5, !P0 ;  /* 0x0000000509007c0c */ /* 0x000fe2000c7c1270 */
[C---:B------:R-:W-:Y:S01]  /*7f8a0*/  VIADD R12, R0.reuse, UR4 ;  /* 0x00000004000c7c36 */ /* 0x040fe20008000000 */
[----:B------:R-:W-:Y:S01]  /*7f8b0*/  LEA.HI.X.SX32 R9, R0, R3, 0x1, P5 ;  /* 0x0000000300097211 */ /* 0x000fe200028f0eff */
[----:B------:R-:W-:Y:S01]  /*7f8c0*/  VIADD R0, R28, 0xc1 ;  /* 0x000000c11c007836 */ /* 0x000fe20000000000 */
[----:B0-----:R-:W-:Y:S01]  /*7f8d0*/  PRMT R15, R6, 0x7773, RZ ;  /* 0x00007773060f7816 */ /* 0x001fe200000000ff */
[----:B------:R-:W-:Y:S01]  /*7f8e0*/  ULDC UR4, c[0x0][0x22c] ;  /* 0x00008b0000047ab9 */ /* 0x000fe20000000800 */
[----:B------:R-:W-:Y:S01]  /*7f8f0*/  IADD3 R4, P5, R12, R2, RZ ;  /* 0x000000020c047210 */ /* 0x000fe20007fbe0ff */
[----:B------:R-:W-:-:S02]  /*7f900*/  ULDC UR5, c[0x0][0x22c] ;  /* 0x00008b0000057ab9 */ /* 0x000fc40000000800 */
[----:B------:R0:W-:Y:S01]  /*7f910*/  @P2 STG.E.U8 desc[UR6][R8.64], R15 ;  /* 0x0000000f08002986 */ /* 0x0001e2000c101106 */
[----:B------:R-:W-:Y:S01]  /*7f920*/  ISETP.LT.AND P2, PT, R0, UR4, !P0 ;  /* 0x0000000400007c0c */ /* 0x000fe2000c741270 */
[----:B------:R-:W-:Y:S01]  /*7f930*/  ULDC UR4, c[0x0][0x248] ;  /* 0x0000920000047ab9 */ /* 0x000fe20000000800 */
[C---:B------:R-:W-:Y:S01]  /*7f940*/  LEA.HI.X.SX32 R5, R12.reuse, R3, 0x1, P5 ;  /* 0x000000030c057211 */ /* 0x040fe200028f0eff */
[----:B------:R-:W-:Y:S01]  /*7f950*/  VIADD R12, R12, UR4 ;  /* 0x000000040c0c7c36 */ /* 0x000fe20008000000 */
[----:B-1----:R-:W-:Y:S01]  /*7f960*/  PRMT R13, R7, 0x7772, RZ ;  /* 0x00007772070d7816 */ /* 0x002fe200000000ff */
[----:B------:R-:W-:Y:S01]  /*7f970*/  VIADD R0, R28, 0xc2 ;  /* 0x000000c21c007836 */ /* 0x000fe20000000000 */
[----:B------:R-:W-:-:S03]  /*7f980*/  ULDC UR4, c[0x0][0x22c] ;  /* 0x00008b0000047ab9 */ /* 0x000fc60000000800 */
[----:B------:R1:W-:Y:S01]  /*7f990*/  @P4 STG.E.U8 desc[UR6][R4.64], R13 ;  /* 0x0000000d04004986 */ /* 0x0003e2000c101106 */
[-C--:B------:R-:W-:Y:S02]  /*7f9a0*/  IADD3 R10, P4, R12, R2.reuse, RZ ;  /* 0x000000020c0a7210 */ /* 0x080fe40007f9e0ff */
[----:B------:R-:W-:Y:S01]  /*7f9b0*/  ISETP.LT.AND P5, PT, R0, UR4, !P0 ;  /* 0x0000000400007c0c */ /* 0x000fe2000c7a1270 */
[----:B------:R-:W-:Y:S01]  /*7f9c0*/  ULDC UR4, c[0x0][0x248] ;  /* 0x0000920000047ab9 */ /* 0x000fe20000000800 */
[----:B0-----:R-:W-:Y:S01]  /*7f9d0*/  PRMT R9, R7, 0x7773, RZ ;  /* 0x0000777307097816 */ /* 0x001fe200000000ff */
[----:B------:R-:W-:Y:S01]  /*7f9e0*/  VIADD R0, R28, 0xc3 ;  /* 0x000000c31c007836 */ /* 0x000fe20000000000 */
[CC--:B------:R-:W-:Y:S01]  /*7f9f0*/  LEA.HI.X.SX32 R11, R12.reuse, R3.reuse, 0x1, P4 ;  /* 0x000000030c0b7211 */ /* 0x0c0fe200020f0eff */
[----:B------:R-:W-:Y:S01]  /*7fa00*/  VIADD R12, R12, UR4 ;  /* 0x000000040c0c7c36 */ /* 0x000fe20008000000 */
[----:B------:R-:W-:Y:S02]  /*7fa10*/  ULDC UR4, c[0x0][0x248] ;  /* 0x0000920000047ab9 */ /* 0x000fe40000000800 */
[----:B------:R-:W-:Y:S01]  /*7fa20*/  ISETP.LT.AND P4, PT, R0, UR5, !P0 ;  /* 0x0000000500007c0c */ /* 0x000fe2000c781270 */
[----:B------:R0:W-:Y:S01]  /*7fa30*/  @P3 STG.E.U8 desc[UR6][R10.64], R9 ;  /* 0x000000090a003986 */ /* 0x0001e2000c101106 */
[CC--:B------:R-:W-:Y:S01]  /*7fa40*/  IADD3 R6, P3, R12.reuse, R2.reuse, RZ ;  /* 0x000000020c067210 */ /* 0x0c0fe20007f7e0ff */
[----:B------:R-:W-:Y:S01]  /*7fa50*/  VIADD R0, R12, UR4 ;  /* 0x000000040c007c36 */ /* 0x000fe20008000000 */
[----:B------:R-:W-:Y:S01]  /*7fa60*/  ULDC UR5, c[0x0][0x248] ;  /* 0x0000920000057ab9 */ /* 0x000fe20000000800 */
[----:B------:R-:W-:Y:S01]  /*7fa70*/  VIADD R8, R28, 0xc4 ;  /* 0x000000c41c087836 */ /* 0x000fe20000000000 */
[----:B------:R-:W-:Y:S01]  /*7fa80*/  LEA.HI.X.SX32 R7, R12, R3, 0x1, P3 ;  /* 0x000000030c077211 */ /* 0x000fe200018f0eff */
[----:B------:R-:W-:Y:S01]  /*7fa90*/  ULDC UR4, c[0x0][0x22c] ;  /* 0x00008b0000047ab9 */ /* 0x000fe20000000800 */
[----:B-1----:R-:W-:-:S02]  /*7faa0*/  IADD3 R4, P3, R0, R2, RZ ;  /* 0x0000000200047210 */ /* 0x002fc40007f7e0ff */
[----:B------:R-:W-:Y:S01]  /*7fab0*/  PRMT R15, R20, 0x7770, RZ ;  /* 0x00007770140f7816 */ /* 0x000fe200000000ff */
[C---:B0-----:R-:W-:Y:S01]  /*7fac0*/  VIADD R10, R0.reuse, UR5 ;  /* 0x00000005000a7c36 */ /* 0x041fe20008000000 */
[----:B------:R-:W-:-:S03]  /*7fad0*/  LEA.HI.X.SX32 R5, R0, R3, 0x1, P3 ;  /* 0x0000000300057211 */ /* 0x000fc600018f0eff */
[----:B------:R-:W-:Y:S01]  /*7fae0*/  @P6 STG.E.U8 desc[UR6][R6.64], R15 ;  /* 0x0000000f06006986 */ /* 0x000fe2000c101106 */
[----:B------:R-:W-:Y:S01]  /*7faf0*/  ISETP.LT.AND P3, PT, R8, UR4, !P0 ;  /* 0x0000000408007c0c */ /* 0x000fe2000c761270 */
[----:B------:R-:W-:Y:S01]  /*7fb00*/  VIADD R0, R28, 0xc5 ;  /* 0x000000c51c007836 */ /* 0x000fe20000000000 */
[----:B------:R-:W-:Y:S01]  /*7fb10*/  PRMT R13, R20, 0x7771, RZ ;  /* 0x00007771140d7816 */ /* 0x000fe200000000ff */
[----:B------:R-:W-:Y:S01]  /*7fb20*/  ULDC UR4, c[0x0][0x248] ;  /* 0x0000920000047ab9 */ /* 0x000fe20000000800 */
[C---:B------:R-:W-:Y:S01]  /*7fb30*/  IADD3 R8, P6, R10.reuse, R2, RZ ;  /* 0x000000020a087210 */ /* 0x040fe20007fde0ff */
[----:B------:R-:W-:Y:S01]  /*7fb40*/  ULDC UR5, c[0x0][0x22c] ;  /* 0x00008b0000057ab9 */ /* 0x000fe20000000800 */
[----:B------:R-:W-:Y:S01]  /*7fb50*/  PRMT R11, R21, 0x7770, RZ ;  /* 0x00007770150b7816 */ /* 0x000fe200000000ff */
[----:B------:R0:W-:Y:S01]  /*7fb60*/  @P2 STG.E.U8 desc[UR6][R4.64], R13 ;  /* 0x0000000d04002986 */ /* 0x0001e2000c101106 */
[C---:B------:R-:W-:Y:S01]  /*7fb70*/  LEA.HI.X.SX32 R9, R10.reuse, R3, 0x1, P6 ;  /* 0x000000030a097211 */ /* 0x040fe200030f0eff */
[----:B------:R-:W-:Y:S01]  /*7fb80*/  VIADD R10, R10, UR4 ;  /* 0x000000040a0a7c36 */ /* 0x000fe20008000000 */
[----:B------:R-:W-:Y:S01]  /*7fb90*/  ISETP.LT.AND P2, PT, R0, UR5, !P0 ;  /* 0x0000000500007c0c */ /* 0x000fe2000c741270 */
[----:B------:R-:W-:Y:S01]  /*7fba0*/  VIADD R0, R28, 0xc6 ;  /* 0x000000c61c007836 */ /* 0x000fe20000000000 */
[----:B------:R-:W-:Y:S01]  /*7fbb0*/  ULDC UR5, c[0x0][0x22c] ;  /* 0x00008b0000057ab9 */ /* 0x000fe20000000800 */
[----:B------:R1:W-:Y:S01]  /*7fbc0*/  @P5 STG.E.U8 desc[UR6][R8.64], R11 ;  /* 0x0000000b08005986 */ /* 0x0003e2000c101106 */
[----:B------:R-:W-:-:S02]  /*7fbd0*/  ULDC UR4, c[0x0][0x248] ;  /* 0x0000920000047ab9 */ /* 0x000fc40000000800 */
[----:B------:R-:W-:Y:S02]  /*7fbe0*/  ISETP.LT.AND P6, PT, R0, UR5, !P0 ;  /* 0x0000000500007c0c */ /* 0x000fe4000c7c1270 */
[CC--:B0-----:R-:W-:Y:S01]  /*7fbf0*/  IADD3 R4, P5, R10.reuse, R2.reuse, RZ ;  /* 0x000000020a047210 */ /* 0x0c1fe20007fbe0ff */
[----:B------:R-:W-:Y:S01]  /*7fc00*/  VIADD R0, R10, UR4 ;  /* 0x000000040a007c36 */ /* 0x000fe20008000000 */
[----:B------:R-:W-:Y:S01]  /*7fc10*/  PRMT R13, R21, 0x7771, RZ ;  /* 0x00007771150d7816 */ /* 0x000fe200000000ff */
[----:B------:R-:W-:Y:S01]  /*7fc20*/  VIADD R7, R28, 0xc7 ;  /* 0x000000c71c077836 */ /* 0x000fe20000000000 */
[-C--:B------:R-:W-:Y:S01]  /*7fc30*/  LEA.HI.X.SX32 R5, R10, R3.reuse, 0x1, P5 ;  /* 0x000000030a057211 */ /* 0x080fe200028f0eff */
[----:B------:R-:W-:Y:S01]  /*7fc40*/  ULDC UR4, c[0x0][0x22c] ;  /* 0x00008b0000047ab9 */ /* 0x000fe20000000800 */
[-C--:B------:R-:W-:Y:S02]  /*7fc50*/  IADD3 R6, P5, R0, R2.reuse, RZ ;  /* 0x0000000200067210 */ /* 0x080fe40007fbe0ff */
[----:B-1----:R-:W-:Y:S01]  /*7fc60*/  PRMT R11, R22, 0x7770, RZ ;  /* 0x00007770160b7816 */ /* 0x002fe200000000ff */
[----:B------:R0:W-:Y:S01]  /*7fc70*/  @P4 STG.E.U8 desc[UR6][R4.64], R13 ;  /* 0x0000000d04004986 */ /* 0x0001e2000c101106 */
[----:B------:R-:W-:Y:S01]  /*7fc80*/  ISETP.LT.AND P4, PT, R7, UR4, !P0 ;  /* 0x0000000407007c0c */ /* 0x000fe2000c781270 */
[----:B------:R-:W-:Y:S01]  /*7fc90*/  ULDC UR4, c[0x0][0x248] ;  /* 0x0000920000047ab9 */ /* 0x000fe20000000800 */
[CC--:B------:R-:W-:Y:S01]  /*7fca0*/  LEA.HI.X.SX32 R7, R0.reuse, R3.reuse, 0x1, P5 ;  /* 0x0000000300077211 */ /* 0x0c0fe200028f0eff */
[----:B------:R-:W-:Y:S01]  /*7fcb0*/  VIADD R0, R0, UR4 ;  /* 0x0000000400007c36 */ /* 0x000fe20008000000 */
[----:B------:R-:W-:Y:S01]  /*7fcc0*/  ULDC UR4, c[0x0][0x22c] ;  /* 0x00008b0000047ab9 */ /* 0x000fe20000000800 */
[----:B------:R-:W-:Y:S01]  /*7fcd0*/  VIADD R9, R28, 0xc8 ;  /* 0x000000c81c097836 */ /* 0x000fe20000000000 */
[----:B------:R-:W-:Y:S01]  /*7fce0*/  PRMT R15, R22, 0x7771, RZ ;  /* 0x00007771160f7816 */ /* 0x000fe200000000ff */
[----:B------:R1:W-:Y:S01]  /*7fcf0*/  @P3 STG.E.U8 desc[UR6][R6.64], R11 ;  /* 0x0000000b06003986 */ /* 0x0003e2000c101106 */
[C---:B------:R-:W-:Y:S01]  /*7fd00*/  IADD3 R8, P3, R0.reuse, R2, RZ ;  /* 0x0000000200087210 */ /* 0x040fe20007f7e0ff */
[----:B------:R-:W-:Y:S01]  /*7fd10*/  ULDC UR5, c[0x0][0x22c] ;  /* 0x00008b0000057ab9 */ /* 0x000fe20000000800 */
[----:B------:R-:W-:Y:S01]  /*7fd20*/  ISETP.LT.AND P5, PT, R9, UR4, !P0 ;  /* 0x0000000409007c0c */ /* 0x000fe2000c7a1270 */
[----:B------:R-:W-:Y:S01]  /*7fd30*/  ULDC UR4, c[0x0][0x248] ;  /* 0x0000920000047ab9 */ /* 0x000fe20000000800 */
[C---:B------:R-:W-:Y:S01]  /*7fd40*/  LEA.HI.X.SX32 R9, R0.reuse, R3, 0x1, P3 ;  /* 0x0000000300097211 */ /* 0x040fe200018f0eff */
[----:B------:R-:W-:Y:S01]  /*7fd50*/  VIADD R0, R0, UR4 ;  /* 0x0000000400007c36 */ /* 0x000fe20008000000 */
[----:B------:R-:W-:Y:S01]  /*7fd60*/  ULDC UR4, c[0x0][0x248] ;  /* 0x0000920000047ab9 */ /* 0x000fe20000000800 */
[----:B0-----:R-:W-:-:S02]  /*7fd70*/  VIADD R4, R28, 0xc9 ;  /* 0x000000c91c047836 */ /* 0x001fc40000000000 */
[----:B------:R0:W-:Y:S01]  /*7fd80*/  @P2 STG.E.U8 desc[UR6][R8.64], R15 ;  /* 0x0000000f08002986 */ /* 0x0001e2000c101106 */
[C---:B------:R-:W-:Y:S01]  /*7fd90*/  VIADD R5, R0.reuse, UR4 ;  /* 0x0000000400057c36 */ /* 0x040fe20008000000 */
[-C--:B-1----:R-:W-:Y:S01]  /*7fda0*/  IADD3 R6, P2, R0, R2.reuse, RZ ;  /* 0x0000000200067210 */ /* 0x082fe20007f5e0ff */
[----:B------:R-:W-:Y:S01]  /*7fdb0*/  VIADD R10, R28, 0xca ;  /* 0x000000ca1c0a7836 */ /* 0x000fe20000000000 */
[----:B------:R-:W-:Y:S01]  /*7fdc0*/  ISETP.LT.AND P3, PT, R4, UR5, !P0 ;  /* 0x0000000504007c0c */ /* 0x000fe2000c761270 */
[----:B------:R-:W-:Y:S01]  /*7fdd0*/  ULDC UR5, c[0x0][0x248] ;  /* 0x0000920000057ab9 */ /* 0x000fe20000000800 */
[----:B------:R-:W-:Y:S01]  /*7fde0*/  LEA.HI.X.SX32 R7, R0, R3, 0x1, P2 ;  /* 0x0000000300077211 */ /* 0x000fe200010f0eff */
[----:B------:R-:W-:Y:S01]  /*7fdf0*/  VIADD R0, R5, UR5 ;  /* 0x0000000505007c36 */ /* 0x000fe20008000000 */
[----:B------:R-:W-:Y:S01]  /*7fe00*/  PRMT R13, R23, 0x7770, RZ ;  /* 0x00007770170d7816 */ /* 0x000fe200000000ff */
[----:B------:R-:W-:Y:S01]  /*7fe10*/  ULDC UR4, c[0x0][0x22c] ;  /* 0x00008b0000047ab9 */ /* 0x000fe20000000800 */
[----:B------:R-:W-:Y:S01]  /*7fe20*/  IADD3 R4, P2, R5, R2, RZ ;  /* 0x0000000205047210 */ /* 0x000fe20007f5e0ff */
[----:B------:R-:W-:-:S02]  /*7fe30*/  ULDC UR5, c[0x0][0x22c] ;  /* 0x00008b0000057ab9 */ /* 0x000fc40000000800 */
[----:B------:R1:W-:Y:S01]  /*7fe40*/  @P6 STG.E.U8 desc[UR6][R6.64], R13 ;  /* 0x0000000d06006986 */ /* 0x0003e2000c101106 */
[----:B0-----:R-:W-:Y:S02]  /*7fe50*/  IADD3 R8, P6, R0, R2, RZ ;  /* 0x0000000200087210 */ /* 0x001fe40007fde0ff */
[-C--:B------:R-:W-:Y:S02]  /*7fe60*/  LEA.HI.X.SX32 R5, R5, R3.reuse, 0x1, P2 ;  /* 0x0000000305057211 */ /* 0x080fe400010f0eff */
[----:B------:R-:W-:Y:S01]  /*7fe70*/  ISETP.LT.AND P2, PT, R10, UR4, !P0 ;  /* 0x000000040a007c0c */ /* 0x000fe2000c741270 */
[----:B------:R-:W-:Y:S01]  /*7fe80*/  ULDC UR4, c[0x0][0x248] ;  /* 0x0000920000047ab9 */ /* 0x000fe20000000800 */
        /* <DEDUP_REMOVED lines=9> */
[----:B-1----:R-:W-:Y:S01]  /*7ff20*/  VIADD R6, R28, 0xcc ;  /* 0x000000cc1c067836 */ /* 0x002fe20000000000 */
[----:B------:R-:W-:Y:S01]  /*7ff30*/  PRMT R13, R24, 0x7771, RZ ;  /* 0x00007771180d7816 */ /* 0x000fe200000000ff */
[C---:B------:R-:W-:Y:S01]  /*7ff40*/  VIADD R10, R0.reuse, UR4 ;  /* 0x00000004000a7c36 */ /* 0x040fe20008000000 */
[----:B------:R-:W-:Y:S01]  /*7ff50*/  ULDC UR5, c[0x0][0x22c] ;  /* 0x00008b0000057ab9 */ /* 0x000fe20000000800 */
[----:B------:R-:W-:Y:S01]  /*7ff60*/  ULDC UR4, c[0x0][0x22c] ;  /* 0x00008b0000047ab9 */ /* 0x000fe20000000800 */
[----:B0-----:R-:W-:-:S04]  /*7ff70*/  IADD3 R4, P5, R0, R2, RZ ;  /* 0x0000000200047210 */ /* 0x001fc80007fbe0ff */
[-C--:B------:R-:W-:Y:S01]  /*7ff80*/  LEA.HI.X.SX32 R5, R0, R3.reuse, 0x1, P5 ;  /* 0x0000000300057211 */ /* 0x080fe200028f0eff */
[----:B------:R-:W-:Y:S01]  /*7ff90*/  VIADD R0, R28, 0xcd ;  /* 0x000000cd1c007836 */ /* 0x000fe20000000000 */
[----:B------:R-:W-:Y:S01]  /*7ffa0*/  ISETP.LT.AND P6, PT, R6, UR5, !P0 ;  /* 0x0000000506007c0c */ /* 0x000fe2000c7c1270 */
[----:B------:R-:W-:Y:S01]  /*7ffb0*/  ULDC UR5, c[0x0][0x22c] ;  /* 0x00008b0000057ab9 */ /* 0x000fe20000000800 */
[----:B------:R-:W-:Y:S01]  /*7ffc0*/  IADD3 R6, P5, R10, R2, RZ ;  /* 0x000000020a067210 */ /* 0x000fe20007fbe0ff */
[----:B------:R0:W-:Y:S01]  /*7ffd0*/  @P3 STG.E.U8 desc[UR6][R4.64], R13 ;  /* 0x0000000d04003986 */ /* 0x0001e2000c101106 */
[----:B------:R-:W-:Y:S01]  /*7ffe0*/  ISETP.LT.AND P3, PT, R0, UR4, !P0 ;  /* 0x0000000400007c0c */ /* 0x000fe2000c761270 */
[----:B------:R-:W-:Y:S01]  /*7fff0*/  ULDC UR4, c[0x0][0x248] ;  /* 0x0000920000047ab9 */ /* 0x000fe20000000800 */
[C---:B------:R-:W-:Y:S01]  /*80000*/  LEA.HI.X.SX32 R7, R10.reuse, R3, 0x1, P5 ;  /* 0x000000030a077211 */ /* 0x040fe200028f0eff */
[----:B------:R-:W-:Y:S01]  /*80010*/  VIADD R10, R10, UR4 ;  /* 0x000000040a0a7c36 */ /* 0x000fe20008000000 */
[----:B------:R-:W-:Y:S01]  /*80020*/  PRMT R11, R25, 0x7770, RZ ;  /* 0x00007770190b7816 */ /* 0x000fe200000000ff */
[----:B------:R-:W-:Y:S01]  /*80030*/  VIADD R0, R28, 0xce ;  /* 0x000000ce1c007836 */ /* 0x000fe20000000000 */
[----:B------:R-:W-:-:S03]  /*80040*/  ULDC UR4, c[0x0][0x22c] ;  /* 0x00008b0000047ab9 */ /* 0x000fc60000000800 */
[----:B------:R1:W-:Y:S01]  /*80050*/  @P2 STG.E.U8 desc[UR6][R6.64], R11 ;  /* 0x0000000b06002986 */ /* 0x0003e2000c101106 */
[-C--:B---3--:R-:W-:Y:S02]  /*80060*/  IADD3 R8, P2, R10, R2.reuse, RZ ;  /* 0x000000020a087210 */ /* 0x088fe40007f5e0ff */
[----:B------:R-:W-:Y:S01]  /*80070*/  ISETP.LT.AND P5, PT, R0, UR4, !P0 ;  /* 0x0000000400007c0c */ /* 0x000fe2000c7a1270 */
[----:B------:R-:W-:Y:S01]  /*80080*/  ULDC UR4, c[0x0][0x248] ;  /* 0x0000920000047ab9 */ /* 0x000fe20000000800 */
[-C--:B------:R-:W-:Y:S01]  /*80090*/  LEA.HI.X.SX32 R9, R10, R3.reuse, 0x1, P2 ;  /* 0x000000030a097211 */ /* 0x080fe200010f0eff */
[----:B------:R-:W-:Y:S01]  /*800a0*/  VIADD R0, R28, 0xcf ;  /* 0x000000cf1c007836 */ /* 0x000fe20000000000 */
[----:B0-----:R-:W-:Y:S01]  /*800b0*/  PRMT R13, R25, 0x7771, RZ ;  /* 0x00007771190d7816 */ /* 0x001fe200000000ff */
[----:B------:R-:W-:Y:S01]  /*800c0*/  VIADD R10, R10, UR4 ;  /* 0x000000040a0a7c36 */ /* 0x000fe20008000000 */
[----:B------:R-:W-:Y:S02]  /*800d0*/  ULDC UR4, c[0x0][0x248] ;  /* 0x0000920000047ab9 */ /* 0x000fe40000000800 */
[----:B------:R-:W-:Y:S01]  /*800e0*/  ISETP.LT.AND P2, PT, R0, UR5, !P0 ;  /* 0x0000000500007c0c */ /* 0x000fe2000c741270 */
[----:B------:R0:W-:Y:S01]  /*800f0*/  @P4 STG.E.U8 desc[UR6][R8.64], R13 ;  /* 0x0000000d08004986 */ /* 0x0001e2000c101106 */
[CC--:B-1----:R-:W-:Y:S01]  /*80100*/  IADD3 R6, P4, R10.reuse, R2.reuse, RZ ;  /* 0x000000020a067210 */ /* 0x0c2fe20007f9e0ff */
[----:B------:R-:W-:Y:S01]  /*80110*/  VIADD R0, R10, UR4 ;  /* 0x000000040a007c36 */ /* 0x000fe20008000000 */
[----:B------:R-:W-:Y:S01]  /*80120*/  ULDC UR5, c[0x0][0x248] ;  /* 0x0000920000057ab9 */ /* 0x000fe20000000800 */
[----:B------:R-:W-:Y:S01]  /*80130*/  PRMT R15, R26, 0x7770, RZ ;  /* 0x000077701a0f7816 */ /* 0x000fe200000000ff */
[----:B------:R-:W-:Y:S01]  /*80140*/  VIADD R12, R28, 0xd0 ;  /* 0x000000d01c0c7836 */ /* 0x000fe20000000000 */
[-C--:B------:R-:W-:Y:S01]  /*80150*/  LEA.HI.X.SX32 R7, R10, R3.reuse, 0x1, P4 ;  /* 0x000000030a077211 */ /* 0x080fe200020f0eff */
[C---:B------:R-:W-:Y:S01]  /*80160*/  VIADD R10, R0.reuse, UR5 ;  /* 0x00000005000a7c36 */ /* 0x040fe20008000000 */
[-C--:B------:R-:W-:Y:S01]  /*80170*/  IADD3 R4, P4, R0, R2.reuse, RZ ;  /* 0x0000000200047210 */ /* 0x080fe20007f9e0ff */
[----:B------:R-:W-:Y:S01]  /*80180*/  ULDC UR4, c[0x0][0x22c] ;  /* 0x00008b0000047ab9 */ /* 0x000fe20000000800 */
[----:B------:R-:W-:Y:S01]  /*80190*/  PRMT R11, R26, 0x7771, RZ ;  /* 0x000077711a0b7816 */ /* 0x000fe200000000ff */
[----:B------:R-:W-:Y:S01]  /*801a0*/  @P6 STG.E.U8 desc[UR6][R6.64], R15 ;  /* 0x0000000f06006986 */ /* 0x000fe2000c101106 */
[-C--:B------:R-:W-:Y:S01]  /*801b0*/  LEA.HI.X.SX32 R5, R0, R3.reuse, 0x1, P4 ;  /* 0x0000000300057211 */ /* 0x080fe200020f0eff */
[----:B------:R-:W-:Y:S01]  /*801c0*/  VIADD R0, R28, 0xd1 ;  /* 0x000000d11c007836 */ /* 0x000fe20000000000 */
[----:B0-----:R-:W-:Y:S01]  /*801d0*/  IADD3 R8, P6, R10, R2, RZ ;  /* 0x000000020a087210 */ /* 0x001fe20007fde0ff */
[----:B------:R-:W-:Y:S01]  /*801e0*/  ULDC UR5, c[0x0][0x22c] ;  /* 0x00008b0000057ab9 */ /* 0x000fe20000000800 */
[----:B------:R-:W-:Y:S01]  /*801f0*/  ISETP.LT.AND P4, PT, R12, UR4, !P0 ;  /* 0x000000040c007c0c */ /* 0x000fe2000c781270 */
[----:B------:R-:W-:Y:S01]  /*80200*/  ULDC UR4, c[0x0][0x248] ;  /* 0x0000920000047ab9 */ /* 0x000fe20000000800 */
[C---:B------:R-:W-:Y:S01]  /*80210*/  LEA.HI.X.SX32 R9, R10.reuse, R3, 0x1, P6 ;  /* 0x000000030a097211 */ /* 0x040fe200030f0eff */
[----:B------:R0:W-:Y:S01]  /*80220*/  @P3 STG.E.U8 desc[UR6][R4.64], R11 ;  /* 0x0000000b04003986 */ /* 0x0001e2000c101106 */
[----:B------:R-:W-:Y:S01]  /*80230*/  PRMT R13, R27, 0x7770, RZ ;  /* 0x000077701b0d7816 */ /* 0x000fe200000000ff */
        /* <DEDUP_REMOVED lines=18> */
[C---:B------:R-:W-:Y:S01]  /*80360*/  LEA.HI.X.SX32 R7, R0.reuse, R3, 0x1, P5 ;  /* 0x0000000300077211 */ /* 0x040fe200028f0eff */
[----:B------:R-:W-:Y:S01]  /*80370*/  VIADD R0, R0, UR4 ;  /* 0x0000000400007c36 */ /* 0x000fe20008000000 */
[----:B------:R-:W-:Y:S01]  /*80380*/  ULDC UR4, c[0x0][0x22c] ;  /* 0x00008b0000047ab9 */ /* 0x000fe20000000800 */
[----:B------:R-:W-:Y:S01]  /*80390*/  VIADD R9, R28, 0xd4 ;  /* 0x000000d41c097836 */ /* 0x000fe20000000000 */
[----:B------:R-:W-:Y:S01]  /*803a0*/  ULDC UR5, c[0x0][0x22c] ;  /* 0x00008b0000057ab9 */ /* 0x000fe20000000800 */
[----:B------:R1:W-:Y:S01]  /*803b0*/  @P4 STG.E.U8 desc[UR6][R6.64], R13 ;  /* 0x0000000d06004986 */ /* 0x0003e2000c101106 */
[----:B------:R-:W-:-:S02]  /*803c0*/  IADD3 R8, P4, R0, R2, RZ ;  /* 0x0000000200087210 */ /* 0x000fc40007f9e0ff */
        /* <DEDUP_REMOVED lines=13> */
[----:B------:R-:W-:Y:S01]  /*804a0*/  VIADD R0, R5, UR5 ;  /* 0x0000000505007c36 */ /* 0x000fe20008000000 */
[----:B------:R-:W-:Y:S01]  /*804b0*/  PRMT R13, R21, 0x7772, RZ ;  /* 0x00007772150d7816 */ /* 0x000fe200000000ff */
[----:B------:R-:W-:Y:S01]  /*804c0*/  VIADD R10, R28, 0xd6 ;  /* 0x000000d61c0a7836 */ /* 0x000fe20000000000 */
[-C--:B------:R-:W-:Y:S01]  /*804d0*/  IADD3 R4, P3, R5, R2.reuse, RZ ;  /* 0x0000000205047210 */ /* 0x080fe20007f7e0ff */
[----:B------:R-:W-:Y:S01]  /*804e0*/  ULDC UR4, c[0x0][0x22c] ;  /* 0x00008b0000047ab9 */ /* 0x000fe20000000800 */
[----:B------:R-:W-:Y:S01]  /*804f0*/  ULDC UR5, c[0x0][0x22c] ;  /* 0x00008b0000057ab9 */ /* 0x000fe20000000800 */
[----:B------:R1:W-:Y:S01]  /*80500*/  @P6 STG.E.U8 desc[UR6][R6.64], R13 ;  /* 0x0000000d06006986 */ /* 0x0003e2000c101106 */
[----:B0-----:R-:W-:-:S02]  /*80510*/  IADD3 R8, P6, R0, R2, RZ ;  /* 0x0000000200087210 */ /* 0x001fc40007fde0ff */
[-C--:B------:R-:W-:Y:S02]  /*80520*/  LEA.HI.X.SX32 R5, R5, R3.reuse, 0x1, P3 ;  /* 0x0000000305057211 */ /* 0x080fe400018f0eff */
[----:B------:R-:W-:Y:S01]  /*80530*/  ISETP.LT.AND P3, PT, R10, UR4, !P0 ;  /* 0x000000040a007c0c */ /* 0x000fe2000c761270 */
[----:B------:R-:W-:Y:S01]  /*80540*/  ULDC UR4, c[0x0][0x248] ;  /* 0x0000920000047ab9 */ /* 0x000fe20000000800 */
[----:B------:R-:W-:Y:S01]  /*80550*/  PRMT R21, R21, 0x7773, RZ ;  /* 0x0000777315157816 */ /* 0x000fe200000000ff */
[----:B------:R-:W-:Y:S01]  /*80560*/  VIADD R10, R28, 0xd7 ;  /* 0x000000d71c0a7836 */ /* 0x000fe20000000000 */
[CC--:B------:R-:W-:Y:S01]  /*80570*/  LEA.HI.X.SX32 R9, R0.reuse, R3.reuse, 0x1, P6 ;  /* 0x0000000300097211 */ /* 0x0c0fe200030f0eff */
[----:B------:R-:W-:Y:S01]  /*80580*/  VIADD R0, R0, UR4 ;  /* 0x0000000400007c36 */ /* 0x000fe20008000000 */
[----:B------:R-:W-:Y:S01]  /*80590*/  PRMT R11, R22, 0x7772, RZ ;  /* 0x00007772160b7816 */ /* 0x000fe200000000ff */
[----:B------:R0:W-:Y:S01]  /*805a0*/  @P2 STG.E.U8 desc[UR6][R4.64], R21 ;  /* 0x0000001504002986 */ /* 0x0001e2000c101106 */
[----:B-1----:R-:W-:Y:S01]  /*805b0*/  VIADD R7, R28, 0xd8 ;  /* 0x000000d81c077836 */ /* 0x002fe20000000000 */
[----:B------:R-:W-:Y:S01]  /*805c0*/  ISETP.LT.AND P2, PT, R10, UR5, !P0 ;  /* 0x000000050a007c0c */ /* 0x000fe2000c741270 */
[----:B------:R-:W-:Y:S01]  /*805d0*/  ULDC UR5, c[0x0][0x22c] ;  /* 0x00008b0000057ab9 */ /* 0x000fe20000000800 */
[----:B------:R1:W-:Y:S01]  /*805e0*/  @P5 STG.E.U8 desc[UR6][R8.64], R11 ;  /* 0x0000000b08005986 */ /* 0x0003e2000c101106 */
[CC--:B------:R-:W-:Y:S01]  /*805f0*/  IADD3 R6, P5, R0.reuse, R2.reuse, RZ ;  /* 0x0000000200067210 */ /* 0x0c0fe20007fbe0ff */
[----:B------:R-:W-:Y:S01]  /*80600*/  ULDC UR4, c[0x0][0x248] ;  /* 0x0000920000047ab9 */ /* 0x000fe20000000800 */
[----:B------:R-:W-:Y:S01]  /*80610*/  ISETP.LT.AND P6, PT, R7, UR5, !P0 ;  /* 0x0000000507007c0c */ /* 0x000fe2000c7c1270 */
[C---:B------:R-:W-:Y:S01]  /*80620*/  VIADD R10, R0.reuse, UR4 ;  /* 0x00000004000a7c36 */ /* 0x040fe20008000000 */
[----:B------:R-:W-:Y:S01]  /*80630*/  LEA.HI.X.SX32 R7, R0, R3, 0x1, P5 ;  /* 0x0000000300077211 */ /* 0x000fe200028f0eff */
[----:B------:R-:W-:Y:S01]  /*80640*/  VIADD R0, R28, 0xd9 ;  /* 0x000000d91c007836 */ /* 0x000fe20000000000 */
[----:B------:R-:W-:Y:S01]  /*80650*/  PRMT R13, R22, 0x7773, RZ ;  /* 0x00007773160d7816 */ /* 0x000fe200000000ff */
[----:B------:R-:W-:Y:S01]  /*80660*/  ULDC UR4, c[0x0][0x22c] ;  /* 0x00008b0000047ab9 */ /* 0x000fe20000000800 */
[----:B0-----:R-:W-:Y:S01]  /*80670*/  IADD3 R4, P5, R10, R2, RZ ;  /* 0x000000020a047210 */ /* 0x001fe20007fbe0ff */
[----:B------:R-:W-:-:S02]  /*80680*/  ULDC UR5, c[0x0][0x22c] ;  /* 0x00008b0000057ab9 */ /* 0x000fc40000000800 */
[----:B------:R-:W-:Y:S01]  /*80690*/  @P4 STG.E.U8 desc[UR6][R6.64], R13 ;  /* 0x0000000d06004986 */ /* 0x000fe2000c101106 */
        /* <DEDUP_REMOVED lines=11> */
[----:B------:R-:W-:Y:S01]  /*80750*/  PRMT R23, R23, 0x7773, RZ ;  /* 0x0000777317177816 */ /* 0x000fe200000000ff */
[----:B------:R-:W-:Y:S01]  /*80760*/  VIADD R0, R28, 0xdb ;  /* 0x000000db1c007836 */ /* 0x000fe20000000000 */
[CC--:B------:R-:W-:Y:S01]  /*80770*/  LEA.HI.X.SX32 R9, R10.reuse, R3.reuse, 0x1, P3 ;  /* 0x000000030a097211 */ /* 0x0c0fe200018f0eff */
[----:B------:R-:W-:Y:S01]  /*80780*/  VIADD R10, R10, UR4 ;  /* 0x000000040a0a7c36 */ /* 0x000fe20008000000 */
[----:B------:R-:W-:Y:S02]  /*80790*/  ULDC UR4, c[0x0][0x248] ;  /* 0x0000920000047ab9 */ /* 0x000fe40000000800 */
[----:B------:R-:W-:Y:S01]  /*807a0*/  ISETP.LT.AND P3, PT, R0, UR5, !P0 ;  /* 0x0000000500007c0c */ /* 0x000fe2000c761270 */
[----:B------:R1:W-:Y:S01]  /*807b0*/  @P2 STG.E.U8 desc[UR6][R8.64], R23 ;  /* 0x0000001708002986 */ /* 0x0003e2000c101106 */
[CC--:B0-----:R-:W-:Y:S01]  /*807c0*/  IADD3 R4, P2, R10.reuse, R2.reuse, RZ ;  /* 0x000000020a047210 */ /* 0x0c1fe20007f5e0ff */
        /* <DEDUP_REMOVED lines=9> */
[----:B------:R0:W-:Y:S01]  /*80860*/  @P6 STG.E.U8 desc[UR6][R4.64], R15 ;  /* 0x0000000f04006986 */ /* 0x0001e2000c101106 */
[-C--:B------:R-:W-:Y:S01]  /*80870*/  LEA.HI.X.SX32 R7, R0, R3.reuse, 0x1, P2 ;  /* 0x0000000300077211 */ /* 0x080fe200010f0eff */
[----:B------:R-:W-:Y:S01]  /*80880*/  VIADD R0, R28, 0xdd ;  /* 0x000000dd1c007836 */ /* 0x000fe20000000000 */
[----:B-1----:R-:W-:Y:S01]  /*80890*/  IADD3 R8, P6, R10, R2, RZ ;  /* 0x000000020a087210 */ /* 0x002fe20007fde0ff */
[----:B------:R-:W-:Y:S01]  /*808a0*/  ULDC UR5, c[0x0][0x22c] ;  /* 0x00008b0000057ab9 */ /* 0x000fe20000000800 */
[----:B------:R-:W-:Y:S01]  /*808b0*/  ISETP.LT.AND P2, PT, R12, UR4, !P0 ;  /* 0x000000040c007c0c */ /* 0x000fe2000c741270 */
[----:B------:R1:W-:Y:S01]  /*808c0*/  @P4 STG.E.U8 desc[UR6][R6.64], R11 ;  /* 0x0000000b06004986 */ /* 0x0003e2000c101106 */
[----:B------:R-:W-:Y:S01]  /*808d0*/  ULDC UR4, c[0x0][0x248] ;  /* 0x0000920000047ab9 */ /* 0x000fe20000000800 */
[----:B------:R-:W-:-:S02]  /*808e0*/  LEA.HI.X.SX32 R9, R10, R3, 0x1, P6 ;  /* 0x000000030a097211 */ /* 0x000fc400030f0eff */
[C---:B------:R-:W-:Y:S02]  /*808f0*/  PRMT R13, R25.reuse, 0x7772, RZ ;  /* 0x00007772190d7816 */ /* 0x040fe400000000ff */
[----:B------:R-:W-:Y:S01]  /*80900*/  ISETP.LT.AND P4, PT, R0, UR5, !P0 ;  /* 0x0000000500007c0c */ /* 0x000fe2000c781270 */
[----:B------:R-:W-:Y:S01]  /*80910*/  VIADD R0, R10, UR4 ;  /* 0x000000040a007c36 */ /* 0x000fe20008000000 */
[----:B------:R-:W-:Y:S01]  /*80920*/  ULDC UR5, c[0x0][0x22c] ;  /* 0x00008b0000057ab9 */ /* 0x000fe20000000800 */
[----:B0-----:R-:W-:Y:S01]  /*80930*/  VIADD R4, R28, 0xde ;  /* 0x000000de1c047836 */ /* 0x001fe20000000000 */
[----:B------:R0:W-:Y:S01]  /*80940*/  @P5 STG.E.U8 desc[UR6][R8.64], R13 ;  /* 0x0000000d08005986 */ /* 0x0001e2000c101106 */
[----:B------:R-:W-:Y:S01]  /*80950*/  ULDC UR4, c[0x0][0x248] ;  /* 0x0000920000047ab9 */ /* 0x000fe20000000800 */
[-C--:B------:R-:W-:Y:S02]  /*80960*/  IADD3 R10, P5, R0, R2.reuse, RZ ;  /* 0x00000002000a7210 */ /* 0x080fe40007fbe0ff */
[----:B------:R-:W-:Y:S01]  /*80970*/  ISETP.LT.AND P6, PT, R4, UR5, !P0 ;  /* 0x0000000504007c0c */ /* 0x000fe2000c7c1270 */
[C---:B------:R-:W-:Y:S01]  /*80980*/  VIADD R12, R0.reuse, UR4 ;  /* 0x00000004000c7c36 */ /* 0x040fe20008000000 */
[----:B--2---:R-:W2:Y:S01]  /*80990*/  LDS.128 R4, [R16] ;  /* 0x0000000010047984 */ /* 0x004ea20000000c00 */
[-C--:B-1----:R-:W-:Y:S01]  /*809a0*/  LEA.HI.X.SX32 R11, R0, R3.reuse, 0x1, P5 ;  /* 0x00000003000b7211 */ /* 0x082fe200028f0eff */
[----:B------:R-:W-:Y:S01]  /*809b0*/  VIADD R0, R28, 0xdf ;  /* 0x000000df1c007836 */ /* 0x000fe20000000000 */
[----:B------:R-:W-:Y:S01]  /*809c0*/  PRMT R25, R25, 0x7773, RZ ;  /* 0x0000777319197816 */ /* 0x000fe200000000ff */
[----:B------:R-:W-:Y:S01]  /*809d0*/  ULDC UR4, c[0x0][0x22c] ;  /* 0x00008b0000047ab9 */ /* 0x000fe20000000800 */
[----:B------:R-:W-:Y:S01]  /*809e0*/  PRMT R15, R26, 0x7772, RZ ;  /* 0x000077721a0f7816 */ /* 0x000fe200000000ff */
[----:B0-----:R-:W-:Y:S01]  /*809f0*/  VIADD R13, R28, 0xe0 ;  /* 0x000000e01c0d7836 */ /* 0x001fe20000000000 */
[-C--:B------:R-:W-:Y:S01]  /*80a00*/  IADD3 R8, P5, R12, R2.reuse, RZ ;  /* 0x000000020c087210 */ /* 0x080fe20007fbe0ff */
[----:B------:R0:W-:Y:S01]  /*80a10*/  @P3 STG.E.U8 desc[UR6][R10.64], R25 ;  /* 0x000000190a003986 */ /* 0x0001e2000c101106 */
[----:B------:R-:W-:Y:S01]  /*80a20*/  ISETP.LT.AND P3, PT, R0, UR4, !P0 ;  /* 0x0000000400007c0c */ /* 0x000fe2000c761270 */
[----:B------:R-:W-:Y:S01]  /*80a30*/  ULDC UR4, c[0x0][0x248] ;  /* 0x0000920000047ab9 */ /* 0x000fe20000000800 */
[C---:B------:R-:W-:Y:S01]  /*80a40*/  LEA.HI.X.SX32 R9, R12.reuse, R3, 0x1, P5 ;  /* 0x000000030c097211 */ /* 0x040fe200028f0eff */
[----:B------:R-:W-:Y:S01]  /*80a50*/  VIADD R0, R12, UR4 ;  /* 0x000000040c007c36 */ /* 0x000fe20008000000 */
[----:B------:R-:W-:Y:S01]  /*80a60*/  ULDC UR4, c[0x0][0x22c] ;  /* 0x00008b0000047ab9 */ /* 0x000fe20000000800 */
[----:B------:R-:W-:Y:S01]  /*80a70*/  PRMT R17, R26, 0x7773, RZ ;  /* 0x000077731a117816 */ /* 0x000fe200000000ff */
[----:B------:R-:W-:Y:S01]  /*80a80*/  ULDC UR5, c[0x0][0x22c] ;  /* 0x00008b0000057ab9 */ /* 0x000fe20000000800 */
[----:B------:R1:W-:Y:S01]  /*80a90*/  @P2 STG.E.U8 desc[UR6][R8.64], R15 ;  /* 0x0000000f08002986 */ /* 0x0003e2000c101106 */
[----:B------:R-:W-:-:S02]  /*80aa0*/  IADD3 R12, P2, R0, R2, RZ ;  /* 0x00000002000c7210 */ /* 0x000fc40007f5e0ff */
[----:B------:R-:W-:Y:S01]  /*80ab0*/  ISETP.LT.AND P5, PT, R13, UR4, !P0 ;  /* 0x000000040d007c0c */ /* 0x000fe2000c7a1270 */
[----:B------:R-:W-:Y:S01]  /*80ac0*/  ULDC UR4, c[0x0][0x248] ;  /* 0x0000920000047ab9 */ /* 0x000fe20000000800 */
[C---:B------:R-:W-:Y:S01]  /*80ad0*/  LEA.HI.X.SX32 R13, R0.reuse, R3, 0x1, P2 ;  /* 0x00000003000d7211 */ /* 0x040fe200010f0eff */
[----:B------:R-:W-:Y:S01]  /*80ae0*/  VIADD R0, R0, UR4 ;  /* 0x0000000400007c36 */ /* 0x000fe20008000000 */
[----:B------:R-:W-:-:S03]  /*80af0*/  ULDC UR4, c[0x0][0x248] ;  /* 0x0000920000047ab9 */ /* 0x000fc60000000800 */
[----:B------:R3:W-:Y:S01]  /*80b00*/  @P4 STG.E.U8 desc[UR6][R12.64], R17 ;  /* 0x000000110c004986 */ /* 0x0007e2000c101106 */
[C---:B0-----:R-:W-:Y:S01]  /*80b10*/  VIADD R11, R0.reuse, UR4 ;  /* 0x00000004000b7c36 */ /* 0x041fe20008000000 */
[-C--:B-1----:R-:W-:Y:S01]  /*80b20*/  IADD3 R8, P4, R0, R2.reuse, RZ ;  /* 0x0000000200087210 */ /* 0x082fe20007f9e0ff */
[----:B------:R-:W-:Y:S01]  /*80b30*/  VIADD R10, R28, 0xe1 ;  /* 0x000000e11c0a7836 */ /* 0x000fe20000000000 */
[C---:B------:R-:W-:Y:S01]  /*80b40*/  PRMT R15, R27.reuse, 0x7773, RZ ;  /* 0x000077731b0f7816 */ /* 0x040fe200000000ff */
[----:B------:R-:W-:Y:S01]  /*80b50*/  ULDC UR4, c[0x0][0x248] ;  /* 0x0000920000047ab9 */ /* 0x000fe20000000800 */
[----:B------:R-:W-:Y:S02]  /*80b60*/  PRMT R27, R27, 0x7772, RZ ;  /* 0x000077721b1b7816 */ /* 0x000fe400000000ff */
[-C--:B------:R-:W-:Y:S01]  /*80b70*/  LEA.HI.X.SX32 R9, R0, R3.reuse, 0x1, P4 ;  /* 0x0000000300097211 */ /* 0x080fe200020f0eff */
[C---:B------:R-:W-:Y:S01]  /*80b80*/  VIADD R0, R11.reuse, UR4 ;  /* 0x000000040b007c36 */ /* 0x040fe20008000000 */
[----:B------:R-:W-:Y:S01]  /*80b90*/  ISETP.LT.AND P2, PT, R10, UR5, !P0 ;  /* 0x000000050a007c0c */ /* 0x000fe2000c741270 */
[----:B------:R-:W-:Y:S01]  /*80ba0*/  VIADD R14, R28, 0xe2 ;  /* 0x000000e21c0e7836 */ /* 0x000fe20000000000 */
[CC--:B------:R-:W-:Y:S01]  /*80bb0*/  IADD3 R10, P4, R11.reuse, R2.reuse, RZ ;  /* 0x000000020b0a7210 */ /* 0x0c0fe20007f9e0ff */
[----:B------:R0:W-:Y:S01]  /*80bc0*/  @P6 STG.E.U8 desc[UR6][R8.64], R27 ;  /* 0x0000001b08006986 */ /* 0x0001e2000c101106 */
[-C--:B---3--:R-:W-:Y:S01]  /*80bd0*/  IADD3 R12, P6, R0, R2.reuse, RZ ;  /* 0x00000002000c7210 */ /* 0x088fe20007fde0ff */
[----:B------:R-:W-:Y:S01]  /*80be0*/  ULDC UR5, c[0x0][0x22c] ;  /* 0x00008b0000057ab9 */ /* 0x000fe20000000800 */
[-C--:B------:R-:W-:Y:S01]  /*80bf0*/  LEA.HI.X.SX32 R11, R11, R3.reuse, 0x1, P4 ;  /* 0x000000030b0b7211 */ /* 0x080fe200020f0eff */
[----:B------:R-:W-:Y:S01]  /*80c00*/  ULDC UR4, c[0x0][0x248] ;  /* 0x0000920000047ab9 */ /* 0x000fe20000000800 */
[----:B------:R-:W-:Y:S01]  /*80c10*/  ISETP.LT.AND P4, PT, R14, UR5, !P0 ;  /* 0x000000050e007c0c */ /* 0x000fe2000c781270 */
[----:B------:R-:W-:Y:S01]  /*80c20*/  VIADD R14, R28, 0xe3 ;  /* 0x000000e31c0e7836 */ /* 0x000fe20000000000 */
[CC--:B------:R-:W-:Y:S01]  /*80c30*/  LEA.HI.X.SX32 R13, R0.reuse, R3.reuse, 0x1, P6 ;  /* 0x00000003000d7211 */ /* 0x0c0fe200030f0eff */
[----:B------:R-:W-:Y:S01]  /*80c40*/  VIADD R0, R0, UR4 ;  /* 0x0000000400007c36 */ /* 0x000fe20008000000 */
[----:B--2---:R-:W-:Y:S01]  /*80c50*/  PRMT R19, R4, 0x7770, RZ ;  /* 0x0000777004137816 */ /* 0x004fe200000000ff */
[----:B------:R1:W-:Y:S01]  /*80c60*/  @P3 STG.E.U8 desc[UR6][R10.64], R15 ;  /* 0x0000000f0a003986 */ /* 0x0003e2000c101106 */
[----:B------:R-:W-:Y:S01]  /*80c70*/  ULDC UR5, c[0x0][0x22c] ;  /* 0x00008b0000057ab9 */ /* 0x000fe20000000800 */
[----:B0-----:R-:W-:Y:S01]  /*80c80*/  VIADD R9, R28, 0xe4 ;  /* 0x000000e41c097836 */ /* 0x001fe20000000000 */
[----:B------:R-:W-:Y:S01]  /*80c90*/  ISETP.LT.AND P3, PT, R14, UR5, !P0 ;  /* 0x000000050e007c0c */ /* 0x000fe2000c761270 */
        /* <DEDUP_REMOVED lines=8> */
[----:B------:R-:W-:Y:S01]  /*80d20*/  PRMT R17, R4, 0x7771, RZ ;  /* 0x0000777104117816 */ /* 0x000fe200000000ff */
[----:B------:R-:W-:Y:S01]  /*80d30*/  ULDC UR4, c[0x0][0x22c] ;  /* 0x00008b0000047ab9 */ /* 0x000fe20000000800 */
[----:B-1----:R-:W-:Y:S01]  /*80d40*/  IADD3 R10, P5, R14, R2, RZ ;  /* 0x000000020e0a7210 */ /* 0x002fe20007fbe0ff */
[----:B------:R-:W-:-:S02]  /*80d50*/  ULDC UR5, c[0x0][0x22c] ;  /* 0x00008b0000057ab9 */ /* 0x000fc40000000800 */
[----:B------:R1:W-:Y:S01]  /*80d60*/  @P2 STG.E.U8 desc[UR6][R8.64], R17 ;  /* 0x0000001108002986 */ /* 0x0003e2000c101106 */
        /* <DEDUP_REMOVED lines=8> */
[-C--:B------:R-:W-:Y:S02]  /*80df0*/  IADD3 R14, P4, R0, R2.reuse, RZ ;  /* 0x00000002000e7210 */ /* 0x080fe40007f9e0ff */
[----:B------:R-:W-:Y:S01]  /*80e00*/  ISETP.LT.AND P5, PT, R12, UR4, !P0 ;  /* 0x000000040c007c0c */ /* 0x000fe2000c7a1270 */
[----:B------:R-:W-:Y:S01]  /*80e10*/  ULDC UR4, c[0x0][0x248] ;  /* 0x0000920000047ab9 */ /* 0x000fe20000000800 */
[----:B-1----:R-:W-:Y:S01]  /*80e20*/  VIADD R8, R28, 0xe7 ;  /* 0x000000e71c087836 */ /* 0x002fe20000000000 */
[C---:B------:R-:W-:Y:S01]  /*80e30*/  LEA.HI.X.SX32 R15, R0.reuse, R3, 0x1, P4 ;  /* 0x00000003000f7211 */ /* 0x040fe200020f0eff */
[----:B------:R-:W-:Y:S01]  /*80e40*/  VIADD R0, R0, UR4 ;  /* 0x0000000400007c36 */ /* 0x000fe20008000000 */
[----:B------:R-:W-:Y:S01]  /*80e50*/  PRMT R23, R5, 0x7771, RZ ;  /* 0x0000777105177816 */ /* 0x000fe200000000ff */
[----:B------:R-:W-:Y:S01]  /*80e60*/  ULDC UR4, c[0x0][0x248] ;  /* 0x0000920000047ab9 */ /* 0x000fe20000000800 */
[----:B------:R-:W-:Y:S01]  /*80e70*/  ISETP.LT.AND P4, PT, R8, UR5, !P0 ;  /* 0x0000000508007c0c */ /* 0x000fe2000c781270 */
[----:B------:R-:W-:Y:S01]  /*80e80*/  VIADD R18, R0, UR4 ;  /* 0x0000000400127c36 */ /* 0x000fe20008000000 */
[----:B------:R1:W2:Y:S01]  /*80e90*/  LDS.128 R8, [R16+0x400] ;  /* 0x0004000010087984 */ /* 0x0002a20000000c00 */
[----:B------:R-:W-:Y:S01]  /*80ea0*/  ULDC UR4, c[0x0][0x22c] ;  /* 0x00008b0000047ab9 */ /* 0x000fe20000000800 */
[----:B------:R-:W-:Y:S01]  /*80eb0*/  PRMT R19, R6, 0x7770, RZ ;  /* 0x0000777006137816 */ /* 0x000fe200000000ff */
[----:B------:R-:W-:Y:S01]  /*80ec0*/  ULDC UR5, c[0x0][0x22c] ;  /* 0x00008b0000057ab9 */ /* 0x000fe20000000800 */
[----:B------:R3:W-:Y:S01]  /*80ed0*/  @P3 STG.E.U8 desc[UR6][R14.64], R23 ;  /* 0x000000170e003986 */ /* 0x0007e2000c101106 */
[----:B------:R-:W-:-:S04]  /*80ee0*/  IADD3 R12, P3, R0, R2, RZ ;  /* 0x00000002000c7210 */ /* 0x000fc80007f7e0ff */
[----:B0-----:R-:W-:Y:S01]  /*80ef0*/  LEA.HI.X.SX32 R13, R0, R3, 0x1, P3 ;  /* 0x00000003000d7211 */ /* 0x001fe200018f0eff */
[----:B------:R-:W-:Y:S01]  /*80f00*/  VIADD R0, R28, 0xe8 ;  /* 0x000000e81c007836 */ /* 0x000fe20000000000 */
[----:B-1----:R-:W-:-:S04]  /*80f10*/  IADD3 R16, P3, R18, R2, RZ ;  /* 0x0000000212107210 */ /* 0x002fc80007f7e0ff */
[-C--:B------:R-:W-:Y:S02]  /*80f20*/  LEA.HI.X.SX32 R17, R18, R3.reuse, 0x1, P3 ;  /* 0x0000000312117211 */ /* 0x080fe400018f0eff */
[----:B------:R-:W-:Y:S01]  /*80f30*/  ISETP.LT.AND P3, PT, R0, UR4, !P0 ;  /* 0x0000000400007c0c */ /* 0x000fe2000c761270 */
[----:B------:R-:W-:Y:S02]  /*80f40*/  ULDC UR4, c[0x0][0x248] ;  /* 0x0000920000047ab9 */ /* 0x000fe40000000800 */
[----:B------:R-:W-:Y:S01]  /*80f50*/  VIADD R18, R18, UR4 ;  /* 0x0000000412127c36 */ /* 0x000fe20008000000 */
[----:B------:R-:W-:Y:S01]  /*80f60*/  PRMT R21, R6, 0x7771, RZ ;  /* 0x0000777106157816 */ /* 0x000fe200000000ff */
[----:B---3--:R-:W-:Y:S01]  /*80f70*/  VIADD R15, R28, 0xe9 ;  /* 0x000000e91c0f7836 */ /* 0x008fe20000000000 */
[----:B------:R0:W-:Y:S01]  /*80f80*/  @P6 STG.E.U8 desc[UR6][R12.64], R19 ;  /* 0x000000130c006986 */ /* 0x0001e2000c101106 */
[----:B------:R-:W-:Y:S01]  /*80f90*/  ULDC UR4, c[0x0][0x248] ;  /* 0x0000920000047ab9 */ /* 0x000fe20000000800 */
[CC--:B------:R-:W-:Y:S01]  /*80fa0*/  IADD3 R14, P6, R18.reuse, R2.reuse, RZ ;  /* 0x00000002120e7210 */ /* 0x0c0fe20007fde0ff */
[C---:B------:R-:W-:Y:S01]  /*80fb0*/  VIADD R0, R18.reuse, UR4 ;  /* 0x0000000412007c36 */ /* 0x040fe20008000000 */
[----:B------:R1:W-:Y:S01]  /*80fc0*/  @P2 STG.E.U8 desc[UR6][R16.64], R21 ;  /* 0x0000001510002986 */ /* 0x0003e2000c101106 */
[----:B------:R-:W-:Y:S01]  /*80fd0*/  ISETP.LT.AND P2, PT, R15, UR5, !P0 ;  /* 0x000000050f007c0c */ /* 0x000fe2000c741270 */
[----:B------:R-:W-:Y:S01]  /*80fe0*/  ULDC UR4, c[0x0][0x22c] ;  /* 0x00008b0000047ab9 */ /* 0x000fe20000000800 */
[----:B------:R-:W-:Y:S01]  /*80ff0*/  LEA.HI.X.SX32 R15, R18, R3, 0x1, P6 ;  /* 0x00000003120f7211 */ /* 0x000fe200030f0eff */
[----:B------:R-:W-:Y:S01]  /*81000*/  ULDC UR5, c[0x0][0x22c] ;  /* 0x00008b0000057ab9 */ /* 0x000fe20000000800 */
[----:B------:R-:W-:Y:S01]  /*81010*/  IADD3 R18, P6, R0, R2, RZ ;  /* 0x0000000200127210 */ /* 0x000fe20007fde0ff */
[----:B0-----:R-:W-:Y:S01]  /*81020*/  VIADD R12, R28, 0xea ;  /* 0x000000ea1c0c7836 */ /* 0x001fe20000000000 */
[----:B-1----:R-:W-:-:S02]  /*81030*/  PRMT R17, R7, 0x7770, RZ ;  /* 0x0000777007117816 */ /* 0x002fc400000000ff */
[----:B------:R-:W-:-:S03]  /*81040*/  LEA.HI.X.SX32 R19, R0, R3, 0x1, P6 ;  /* 0x0000000300137211 */ /* 0x000fc600030f0eff */
[----:B------:R0:W-:Y:S01]  /*81050*/  @P5 STG.E.U8 desc[UR6][R14.64], R17 ;  /* 0x000000110e005986 */ /* 0x0001e2000c101106 */
[----:B------:R-:W-:Y:S01]  /*81060*/  ISETP.LT.AND P5, PT, R12, UR4, !P0 ;  /* 0x000000040c007c0c */ /* 0x000fe2000c7a1270 */
[----:B------:R-:W-:Y:S02]  /*81070*/  ULDC UR4, c[0x0][0x248] ;  /* 0x0000920000047ab9 */ /* 0x000fe40000000800 */
[----:B------:R-:W-:Y:S01]  /*81080*/  VIADD R0, R0, UR4 ;  /* 0x0000000400007c36 */ /* 0x000fe20008000000 */
[----:B------:R-:W-:Y:S01]  /*81090*/  PRMT R21, R7, 0x7771, RZ ;  /* 0x0000777107157816 */ /* 0x000fe200000000ff */
[----:B------:R-:W-:Y:S01]  /*810a0*/  VIADD R13, R28, 0xeb ;  /* 0x000000eb1c0d7836 */ /* 0x000fe20000000000 */
[----:B------:R-:W-:Y:S02]  /*810b0*/  ULDC UR4, c[0x0][0x248] ;  /* 0x0000920000047ab9 */ /* 0x000fe40000000800 */
[CC--:B------:R-:W-:Y:S01]  /*810c0*/  IADD3 R12, P6, R0.reuse, R2.reuse, RZ ;  /* 0x00000002000c7210 */ /* 0x0c0fe20007fde0ff */
[----:B------:R2:W-:Y:S01]  /*810d0*/  @P4 STG.E.U8 desc[UR6][R18.64], R21 ;  /* 0x0000001512004986 */ /* 0x0005e2000c101106 */
[C---:B------:R-:W-:Y:S01]  /*810e0*/  VIADD R20, R0.reuse, UR4 ;  /* 0x0000000400147c36 */ /* 0x040fe20008000000 */
[----:B------:R-:W-:Y:S01]  /*810f0*/  ISETP.LT.AND P4, PT, R13, UR5, !P0 ;  /* 0x000000050d007c0c */ /* 0x000fe2000c781270 */
[----:B------:R-:W-:Y:S01]  /*81100*/  ULDC UR4, c[0x0][0x22c] ;  /* 0x00008b0000047ab9 */ /* 0x000fe20000000800 */
[----:B------:R-:W-:Y:S01]  /*81110*/  LEA.HI.X.SX32 R13, R0, R3, 0x1, P6 ;  /* 0x00000003000d7211 */ /* 0x000fe200030f0eff */
[----:B------:R-:W-:Y:S01]  /*81120*/  VIADD R0, R28, 0xec ;  /* 0x000000ec1c007836 */ /* 0x000fe20000000000 */
[----:B------:R-:W-:Y:S01]  /*81130*/  IADD3 R16, P6, R20, R2, RZ ;  /* 0x0000000214107210 */ /* 0x000fe20007fde0ff */
[----:B0-----:R-:W-:Y:S01]  /*81140*/  VIADD R15, R28, 0xed ;  /* 0x000000ed1c0f7836 */ /* 0x001fe20000000000 */
[----:B------:R-:W-:Y:S01]  /*81150*/  ULDC UR5, c[0x0][0x22c] ;  /* 0x00008b0000057ab9 */ /* 0x000fe20000000800 */
[----:B--2---:R-:W-:-:S02]  /*81160*/  PRMT R19, R8, 0x7770, RZ ;  /* 0x0000777008137816 */ /* 0x004fc400000000ff */
[----:B------:R-:W-:-:S03]  /*81170*/  LEA.HI.X.SX32 R17, R20, R3, 0x1, P6 ;  /* 0x0000000314117211 */ /* 0x000fc600030f0eff */
[----:B------:R0:W-:Y:S01]  /*81180*/  @P3 STG.E.U8 desc[UR6][R12.64], R19 ;  /* 0x000000130c003986 */ /* 0x0001e2000c101106 */
[----:B------:R-:W-:Y:S01]  /*81190*/  ISETP.LT.AND P3, PT, R0, UR4, !P0 ;  /* 0x0000000400007c0c */ /* 0x000fe2000c761270 */
[----:B------:R-:W-:Y:S02]  /*811a0*/  ULDC UR4, c[0x0][0x248] ;  /* 0x0000920000047ab9 */ /* 0x000fe40000000800 */
[----:B------:R-:W-:Y:S01]  /*811b0*/  VIADD R20, R20, UR4 ;  /* 0x0000000414147c36 */ /* 0x000fe20008000000 */
[----:B------:R-:W-:Y:S01]  /*811c0*/  PRMT R21, R8, 0x7771, RZ ;  /* 0x0000777108157816 */ /* 0x000fe200000000ff */
[----:B------:R-:W-:-:S03]  /*811d0*/  ULDC UR4, c[0x0][0x248] ;  /* 0x0000920000047ab9 */ /* 0x000fc60000000800 */
[CC--:B------:R-:W-:Y:S01]  /*811e0*/  IADD3 R14, P6, R20.reuse, R2.reuse, RZ ;  /* 0x00000002140e7210 */ /* 0x0c0fe20007fde0ff */
[----:B------:R1:W-:Y:S01]  /*811f0*/  @P2 STG.E.U8 desc[UR6][R16.64], R21 ;  /* 0x0000001510002986 */ /* 0x0003e2000c101106 */
[----:B------:R-:W-:Y:S01]  /*81200*/  VIADD R0, R20, UR4 ;  /* 0x0000000414007c36 */ /* 0x000fe20008000000 */
[----:B------:R-:W-:Y:S01]  /*81210*/  ISETP.LT.AND P2, PT, R15, UR5, !P0 ;  /* 0x000000050f007c0c */ /* 0x000fe2000c741270 */
[----:B0-----:R-:W-:Y:S01]  /*81220*/  VIADD R12, R28, 0xee ;  /* 0x000000ee1c0c7836 */ /* 0x001fe20000000000 */
[----:B------:R-:W-:Y:S01]  /*81230*/  LEA.HI.X.SX32 R15, R20, R3, 0x1, P6 ;  /* 0x00000003140f7211 */ /* 0x000fe200030f0eff */
[----:B------:R-:W-:Y:S01]  /*81240*/  ULDC UR4, c[0x0][0x22c] ;  /* 0x00008b0000047ab9 */ /* 0x000fe20000000800 */
[----:B------:R-:W-:Y:S01]  /*81250*/  IADD3 R18, P6, R0, R2, RZ ;  /* 0x0000000200127210 */ /* 0x000fe20007fde0ff */
[----:B------:R-:W-:Y:S01]  /*81260*/  VIADD R13, R28, 0xef ;  /* 0x000000ef1c0d7836 */ /* 0x000fe20000000000 */
[----:B------:R-:W-:Y:S01]  /*81270*/  ULDC UR5, c[0x0][0x22c] ;  /* 0x00008b0000057ab9 */ /* 0x000fe20000000800 */
[----:B-1----:R-:W-:-:S02]  /*81280*/  PRMT R17, R9, 0x7770, RZ ;  /* 0x0000777009117816 */ /* 0x002fc400000000ff */
        /* <DEDUP_REMOVED lines=37> */
[----:B------:R-:W-:Y:S01]  /*814e0*/  @P5 STG.E.U8 desc[UR6][R14.64], R17 ;  /* 0x000000110e005986 */ /* 0x000fe2000c101106 */
        /* <DEDUP_REMOVED lines=10> */
[-C--:B------:R-:W-:Y:S01]  /*81590*/  LEA.HI.X.SX32 R13, R0, R3.reuse, 0x1, P6 ;  /* 0x00000003000d7211 */ /* 0x080fe200030f0eff */
[----:B------:R-:W-:Y:S01]  /*815a0*/  VIADD R0, R28, 0xf4 ;  /* 0x000000f41c007836 */ /* 0x000fe20000000000 */
[----:B------:R-:W-:Y:S01]  /*815b0*/  IADD3 R16, P6, R20, R2, RZ ;  /* 0x0000000214107210 */ /* 0x000fe20007fde0ff */
[----:B------:R-:W-:Y:S01]  /*815c0*/  ULDC UR5, c[0x0][0x22c] ;  /* 0x00008b0000057ab9 */ /* 0x000fe20000000800 */
[----:B0-----:R-:W-:Y:S02]  /*815d0*/  PRMT R21, R4, 0x7772, RZ ;  /* 0x0000777204157816 */ /* 0x001fe400000000ff */
[----:B------:R-:W-:-:S03]  /*815e0*/  LEA.HI.X.SX32 R17, R20, R3, 0x1, P6 ;  /* 0x0000000314117211 */ /* 0x000fc600030f0eff */
[----:B------:R0:W-:Y:S01]  /*815f0*/  @P3 STG.E.U8 desc[UR6][R12.64], R21 ;  /* 0x000000150c003986 */ /* 0x0001e2000c101106 */
[----:B------:R-:W-:Y:S01]  /*81600*/  ISETP.LT.AND P3, PT, R0, UR4, !P0 ;  /* 0x0000000400007c0c */ /* 0x000fe2000c761270 */
[----:B------:R-:W-:Y:S02]  /*81610*/  ULDC UR4, c[0x0][0x248] ;  /* 0x0000920000047ab9 */ /* 0x000fe40000000800 */
[----:B------:R-:W-:Y:S01]  /*81620*/  VIADD R20, R20, UR4 ;  /* 0x0000000414147c36 */ /* 0x000fe20008000000 */
[----:B------:R-:W-:Y:S01]  /*81630*/  PRMT R19, R4, 0x7773, RZ ;  /* 0x0000777304137816 */ /* 0x000fe200000000ff */
[----:B------:R-:W-:Y:S01]  /*81640*/  ULDC UR4, c[0x0][0x248] ;  /* 0x0000920000047ab9 */ /* 0x000fe20000000800 */
[----:B------:R-:W-:Y:S02]  /*81650*/  VIADD R4, R28, 0xf5 ;  /* 0x000000f51c047836 */ /* 0x000fe40000000000 */
[C---:B------:R-:W-:Y:S01]  /*81660*/  IADD3 R14, P6, R20.reuse, R2, RZ ;  /* 0x00000002140e7210 */ /* 0x040fe20007fde0ff */
[----:B------:R1:W-:Y:S01]  /*81670*/  @P2 STG.E.U8 desc[UR6][R16.64], R19 ;  /* 0x0000001310002986 */ /* 0x0003e2000c101106 */
[----:B------:R-:W-:-:S02]  /*81680*/  VIADD R0, R20, UR4 ;  /* 0x0000000414007c36 */ /* 0x000fc40008000000 */
[----:B------:R-:W-:Y:S01]  /*81690*/  LEA.HI.X.SX32 R15, R20, R3, 0x1, P6 ;  /* 0x00000003140f7211 */ /* 0x000fe200030f0eff */
[----:B0-----:R-:W-:Y:S01]  /*816a0*/  VIADD R12, R28, 0xf6 ;  /* 0x000000f61c0c7836 */ /* 0x001fe20000000000 */
[----:B------:R-:W-:Y:S01]  /*816b0*/  ISETP.LT.AND P2, PT, R4, UR5, !P0 ;  /* 0x0000000504007c0c */ /* 0x000fe2000c741270 */
[----:B------:R-:W-:Y:S01]  /*816c0*/  ULDC UR4, c[0x0][0x22c] ;  /* 0x00008b0000047ab9 */ /* 0x000fe20000000800 */
[----:B------:R-:W-:Y:S01]  /*816d0*/  IADD3 R4, P6, R0, R2, RZ ;  /* 0x0000000200047210 */ /* 0x000fe20007fde0ff */
[----:B------:R-:W-:Y:S01]  /*816e0*/  VIADD R13, R28, 0xf7 ;  /* 0x000000f71c0d7836 */ /* 0x000fe20000000000 */
[----:B------:R-:W-:Y:S01]  /*816f0*/  ULDC UR5, c[0x0][0x22c] ;  /* 0x00008b0000057ab9 */ /* 0x000fe20000000800 */
[C---:B-1----:R-:W-:Y:S02]  /*81700*/  PRMT R19, R5.reuse, 0x7772, RZ ;  /* 0x0000777205137816 */ /* 0x042fe400000000ff */
[----:B------:R-:W-:-:S03]  /*81710*/  PRMT R17, R5, 0x7773, RZ ;  /* 0x0000777305117816 */ /* 0x000fc600000000ff */
[----:B------:R0:W-:Y:S01]  /*81720*/  @P5 STG.E.U8 desc[UR6][R14.64], R19 ;  /* 0x000000130e005986 */ /* 0x0001e2000c101106 */
[----:B------:R-:W-:Y:S01]  /*81730*/  ISETP.LT.AND P5, PT, R12, UR4, !P0 ;  /* 0x000000040c007c0c */ /* 0x000fe2000c7a1270 */
[----:B------:R-:W-:Y:S01]  /*81740*/  ULDC UR4, c[0x0][0x248] ;  /* 0x0000920000047ab9 */ /* 0x000fe20000000800 */
[C---:B------:R-:W-:Y:S01]  /*81750*/  LEA.HI.X.SX32 R5, R0.reuse, R3, 0x1, P6 ;  /* 0x0000000300057211 */ /* 0x040fe200030f0eff */
[----:B------:R-:W-:Y:S01]  /*81760*/  VIADD R0, R0, UR4 ;  /* 0x0000000400007c36 */ /* 0x000fe20008000000 */
[----:B------:R-:W-:-:S04]  /*81770*/  ULDC UR4, c[0x0][0x248] ;  /* 0x0000920000047ab9 */ /* 0x000fc80000000800 */
[CC--:B------:R-:W-:Y:S01]  /*81780*/  IADD3 R12, P6, R0.reuse, R2.reuse, RZ ;  /* 0x00000002000c7210 */ /* 0x0c0fe20007fde0ff */
[----:B------:R1:W-:Y:S01]  /*81790*/  @P4 STG.E.U8 desc[UR6][R4.64], R17 ;  /* 0x0000001104004986 */ /* 0x0003e2000c101106 */
[C---:B------:R-:W-:Y:S01]  /*817a0*/  VIADD R16, R0.reuse, UR4 ;  /* 0x0000000400107c36 */ /* 0x040fe20008000000 */
[----:B------:R-:W-:Y:S01]  /*817b0*/  ISETP.LT.AND P4, PT, R13, UR5, !P0 ;  /* 0x000000050d007c0c */ /* 0x000fe2000c781270 */
[----:B------:R-:W-:Y:S01]  /*817c0*/  ULDC UR4, c[0x0][0x22c] ;  /* 0x00008b0000047ab9 */ /* 0x000fe20000000800 */
[-C--:B------:R-:W-:Y:S01]  /*817d0*/  LEA.HI.X.SX32 R13, R0, R3.reuse, 0x1, P6 ;  /* 0x00000003000d7211 */ /* 0x080fe200030f0eff */
[----:B------:R-:W-:Y:S01]  /*817e0*/  VIADD R0, R28, 0xf8 ;  /* 0x000000f81c007836 */ /* 0x000fe20000000000 */
[----:B0-----:R-:W-:Y:S01]  /*817f0*/  IADD3 R14, P6, R16, R2, RZ ;  /* 0x00000002100e7210 */ /* 0x001fe20007fde0ff */
[----:B------:R-:W-:Y:S01]  /*81800*/  ULDC UR5, c[0x0][0x22c] ;  /* 0x00008b0000057ab9 */ /* 0x000fe20000000800 */
[----:B-1----:R-:W-:Y:S02]  /*81810*/  PRMT R17, R6, 0x7772, RZ ;  /* 0x0000777206117816 */ /* 0x002fe400000000ff */
        /* <DEDUP_REMOVED lines=10> */
[----:B------:R-:W-:Y:S01]  /*818c0*/  VIADD R0, R16, UR4 ;  /* 0x0000000410007c36 */ /* 0x000fe20008000000 */
[----:B------:R-:W-:Y:S01]  /*818d0*/  ISETP.LT.AND P2, PT, R5, UR5, !P0 ;  /* 0x0000000505007c0c */ /* 0x000fe2000c741270 */
[----:B0-----:R-:W-:Y:S01]  /*818e0*/  VIADD R12, R28, 0xfa ;  /* 0x000000fa1c0c7836 */ /* 0x001fe20000000000 */
[----:B------:R-:W-:Y:S01]  /*818f0*/  LEA.HI.X.SX32 R5, R16, R3, 0x1, P6 ;  /* 0x0000000310057211 */ /* 0x000fe200030f0eff */
[----:B------:R-:W-:Y:S01]  /*81900*/  ULDC UR4, c[0x0][0x22c] ;  /* 0x00008b0000047ab9 */ /* 0x000fe20000000800 */
[----:B------:R-:W-:-:S02]  /*81910*/  IADD3 R6, P6, R0, R2, RZ ;  /* 0x0000000200067210 */ /* 0x000fc40007fde0ff */
[C---:B------:R-:W-:Y:S01]  /*81920*/  PRMT R17, R7.reuse, 0x7773, RZ ;  /* 0x0000777307117816 */ /* 0x040fe200000000ff */
[----:B------:R-:W-:Y:S01]  /*81930*/  VIADD R13, R28, 0xfb ;  /* 0x000000fb1c0d7836 */ /* 0x000fe20000000000 */
[----:B------:R-:W-:Y:S01]  /*81940*/  ULDC UR5, c[0x0][0x22c] ;  /* 0x00008b0000057ab9 */ /* 0x000fe20000000800 */
[----:B-1----:R-:W-:Y:S02]  /*81950*/  PRMT R15, R7, 0x7772, RZ ;  /* 0x00007772070f7816 */ /* 0x002fe400000000ff */
[----:B------:R-:W-:-:S03]  /*81960*/  LEA.HI.X.SX32 R7, R0, R3, 0x1, P6 ;  /* 0x0000000300077211 */ /* 0x000fc600030f0eff */
[----:B------:R0:W-:Y:S01]  /*81970*/  @P5 STG.E.U8 desc[UR6][R4.64], R15 ;  /* 0x0000000f04005986 */ /* 0x0001e2000c101106 */
[----:B------:R-:W-:Y:S01]  /*81980*/  ISETP.LT.AND P5, PT, R12, UR4, !P0 ;  /* 0x000000040c007c0c */ /* 0x000fe2000c7a1270 */
[----:B------:R-:W-:Y:S02]  /*81990*/  ULDC UR4, c[0x0][0x248] ;  /* 0x0000920000047ab9 */ /* 0x000fe40000000800 */
[----:B------:R-:W-:Y:S01]  /*819a0*/  VIADD R0, R0, UR4 ;  /* 0x0000000400007c36 */ /* 0x000fe20008000000 */
[----:B------:R-:W-:Y:S01]  /*819b0*/  ULDC UR4, c[0x0][0x248] ;  /* 0x0000920000047ab9 */ /* 0x000fe20000000800 */
[----:B------:R1:W-:Y:S03]  /*819c0*/  @P4 STG.E.U8 desc[UR6][R6.64], R17 ;  /* 0x0000001106004986 */ /* 0x0003e6000c101106 */
[CC--:B------:R-:W-:Y:S01]  /*819d0*/  IADD3 R12, P6, R0.reuse, R2.reuse, RZ ;  /* 0x00000002000c7210 */ /* 0x0c0fe20007fde0ff */
[C---:B------:R-:W-:Y:S01]  /*819e0*/  VIADD R16, R0.reuse, UR4 ;  /* 0x0000000400107c36 */ /* 0x040fe20008000000 */
[----:B------:R-:W-:Y:S01]  /*819f0*/  ISETP.LT.AND P4, PT, R13, UR5, !P0 ;  /* 0x000000050d007c0c */ /* 0x000fe2000c781270 */
[----:B------:R-:W-:Y:S01]  /*81a00*/  ULDC UR4, c[0x0][0x22c] ;  /* 0x00008b0000047ab9 */ /* 0x000fe20000000800 */
[----:B------:R-:W-:Y:S01]  /*81a10*/  LEA.HI.X.SX32 R13, R0, R3, 0x1, P6 ;  /* 0x00000003000d7211 */ /* 0x000fe200030f0eff */
[----:B------:R-:W-:Y:S01]  /*81a20*/  VIADD R0, R28, 0xfc ;  /* 0x000000fc1c007836 */ /* 0x000fe20000000000 */
[----:B0-----:R-:W-:Y:S01]  /*81a30*/  PRMT R5, R8, 0x7772, RZ ;  /* 0x0000777208057816 */ /* 0x001fe200000000ff */
[----:B------:R-:W-:Y:S01]  /*81a40*/  ULDC UR5, c[0x0][0x248] ;  /* 0x0000920000057ab9 */ /* 0x000fe20000000800 */
[----:B------:R-:W-:-:S03]  /*81a50*/  IADD3 R14, P6, R16, R2, RZ ;  /* 0x00000002100e7210 */ /* 0x000fc60007fde0ff */
[----:B------:R0:W-:Y:S01]  /*81a60*/  @P3 STG.E.U8 desc[UR6][R12.64], R5 ;  /* 0x000000050c003986 */ /* 0x0001e2000c101106 */
[----:B------:R-:W-:Y:S01]  /*81a70*/  ISETP.LT.AND P3, PT, R0, UR4, !P0 ;  /* 0x0000000400007c0c */ /* 0x000fe2000c761270 */
[----:B------:R-:W-:Y:S01]  /*81a80*/  ULDC UR4, c[0x0][0x248] ;  /* 0x0000920000047ab9 */ /* 0x000fe20000000800 */
[C---:B------:R-:W-:Y:S01]  /*81a90*/  LEA.HI.X.SX32 R15, R16.reuse, R3, 0x1, P6 ;  /* 0x00000003100f7211 */ /* 0x040fe200030f0eff */
[----:B------:R-:W-:Y:S01]  /*81aa0*/  VIADD R16, R16, UR4 ;  /* 0x0000000410107c36 */ /* 0x000fe20008000000 */
[----:B------:R-:W-:Y:S01]  /*81ab0*/  ULDC UR4, c[0x0][0x248] ;  /* 0x0000920000047ab9 */ /* 0x000fe20000000800 */
[----:B-1----:R-:W-:Y:S02]  /*81ac0*/  PRMT R7, R8, 0x7773, RZ ;  /* 0x0000777308077816 */ /* 0x002fe400000000ff */
[----:B------:R-:W-:Y:S01]  /*81ad0*/  VIADD R0, R16, UR4 ;  /* 0x0000000410007c36 */ /* 0x000fe20008000000 */
[----:B------:R-:W-:-:S03]  /*81ae0*/  ULDC UR4, c[0x0][0x248] ;  /* 0x0000920000047ab9 */ /* 0x000fc60000000800 */
[----:B------:R-:W-:Y:S01]  /*81af0*/  VIADD R8, R0, UR5 ;  /* 0x0000000500087c36 */ /* 0x000fe20008000000 */
[----:B------:R1:W-:Y:S01]  /*81b00*/  @P2 STG.E.U8 desc[UR6][R14.64], R7 ;  /* 0x000000070e002986 */ /* 0x0003e2000c101106 */
[-C--:B------:R-:W-:Y:S01]  /*81b10*/  IADD3 R4, P2, R16, R2.reuse, RZ ;  /* 0x0000000210047210 */ /* 0x080fe20007f5e0ff */
[C---:B------:R-:W-:Y:S01]  /*81b20*/  VIADD R19, R28.reuse, 0xfd ;  /* 0x000000fd1c137836 */ /* 0x040fe20000000000 */
[----:B------:R-:W-:Y:S01]  /*81b30*/  PRMT R25, R9, 0x7772, RZ ;  /* 0x0000777209197816 */ /* 0x000fe200000000ff */
[----:B------:R-:W-:Y:S01]  /*81b40*/  VIADD R20, R28, 0xfe ;  /* 0x000000fe1c147836 */ /* 0x000fe20000000000 */
[----:B0-----:R-:W-:Y:S01]  /*81b50*/  LEA.HI.X.SX32 R5, R16, R3, 0x1, P2 ;  /* 0x0000000310057211 */ /* 0x001fe200010f0eff */
[----:B------:R-:W-:Y:S01]  /*81b60*/  ULDC UR5, c[0x0][0x248] ;  /* 0x0000920000057ab9 */ /* 0x000fe20000000800 */
[CC--:B------:R-:W-:Y:S01]  /*81b70*/  IADD3 R12, P6, R8.reuse, R2.reuse, RZ ;  /* 0x00000002080c7210 */ /* 0x0c0fe20007fde0ff */
[----:B-1----:R-:W-:Y:S01]  /*81b80*/  VIADD R15, R8, UR8 ;  /* 0x00000008080f7c36 */ /* 0x002fe20008000000 */
[----:B------:R-:W-:-:S03]  /*81b90*/  IADD3 R6, P2, R0, R2, RZ ;  /* 0x0000000200067210 */ /* 0x000fc60007f5e0ff */
[C---:B------:R-:W-:Y:S01]  /*81ba0*/  VIADD R18, R15.reuse, UR4 ;  /* 0x000000040f127c36 */ /* 0x040fe20008000000 */
[-C--:B------:R-:W-:Y:S01]  /*81bb0*/  LEA.HI.X.SX32 R13, R8, R3.reuse, 0x1, P6 ;  /* 0x00000003080d7211 */ /* 0x080fe200030f0eff */
[----:B------:R-:W-:Y:S01]  /*81bc0*/  ULDC UR4, c[0x0][0x22c] ;  /* 0x00008b0000047ab9 */ /* 0x000fe20000000800 */
[-C--:B------:R-:W-:Y:S02]  /*81bd0*/  LEA.HI.X.SX32 R7, R0, R3.reuse, 0x1, P2 ;  /* 0x0000000300077211 */ /* 0x080fe400010f0eff */
[CC--:B------:R-:W-:Y:S02]  /*81be0*/  IADD3 R16, P6, R15.reuse, R2.reuse, RZ ;  /* 0x000000020f107210 */ /* 0x0c0fe40007fde0ff */
[C---:B------:R-:W-:Y:S02]  /*81bf0*/  IADD3 R14, P2, R18.reuse, R2, RZ ;  /* 0x00000002120e7210 */ /* 0x040fe40007f5e0ff */
[-C--:B------:R-:W-:Y:S02]  /*81c00*/  LEA.HI.X.SX32 R17, R15, R3.reuse, 0x1, P6 ;  /* 0x000000030f117211 */ /* 0x080fe400030f0eff */
[----:B------:R-:W-:-:S02]  /*81c10*/  LEA.HI.X.SX32 R15, R18, R3, 0x1, P2 ;  /* 0x00000003120f7211 */ /* 0x000fc400010f0eff */
[----:B------:R-:W-:Y:S02]  /*81c20*/  ISETP.LT.AND P2, PT, R19, UR9, !P0 ;  /* 0x0000000913007c0c */ /* 0x000fe4000c741270 */
[----:B------:R-:W-:Y:S02]  /*81c30*/  ISETP.LT.AND P0, PT, R20, UR4, !P0 ;  /* 0x0000000414007c0c */ /* 0x000fe4000c701270 */
[----:B------:R-:W-:Y:S01]  /*81c40*/  PRMT R23, R9, 0x7773, RZ ;  /* 0x0000777309177816 */ /* 0x000fe200000000ff */
[----:B------:R-:W-:Y:S01]  /*81c50*/  VIADD R0, R18, UR5 ;  /* 0x0000000512007c36 */ /* 0x000fe20008000000 */
[C---:B------:R-:W-:Y:S02]  /*81c60*/  PRMT R21, R10.reuse, 0x7772, RZ ;  /* 0x000077720a157816 */ /* 0x040fe400000000ff */
[----:B------:R-:W-:Y:S02]  /*81c70*/  PRMT R19, R10, 0x7773, RZ ;  /* 0x000077730a137816 */ /* 0x000fe400000000ff */
[C---:B------:R-:W-:Y:S01]  /*81c80*/  PRMT R9, R11.reuse, 0x7773, RZ ;  /* 0x000077730b097816 */ /* 0x040fe200000000ff */
[----:B------:R0:W-:Y:S01]  /*81c90*/  @P5 STG.E.U8 desc[UR6][R4.64], R25 ;  /* 0x0000001904005986 */ /* 0x0001e2000c101106 */
[----:B------:R-:W-:-:S03]  /*81ca0*/  PRMT R11, R11, 0x7772, RZ ;  /* 0x000077720b0b7816 */ /* 0x000fc600000000ff */
[----:B------:R0:W-:Y:S01]  /*81cb0*/  @P4 STG.E.U8 desc[UR6][R6.64], R23 ;  /* 0x0000001706004986 */ /* 0x0001e2000c101106 */
[----:B------:R-:W-:-:S03]  /*81cc0*/  IADD3 R2, P6, R0, R2, RZ ;  /* 0x0000000200027210 */ /* 0x000fc60007fde0ff */
[----:B------:R0:W-:Y:S04]  /*81cd0*/  @P3 STG.E.U8 desc[UR6][R12.64], R21 ;  /* 0x000000150c003986 */ /* 0x0001e8000c101106 */
[----:B------:R0:W-:Y:S01]  /*81ce0*/  @P2 STG.E.U8 desc[UR6][R16.64], R19 ;  /* 0x0000001310002986 */ /* 0x0001e2000c101106 */
[----:B------:R-:W-:-:S03]  /*81cf0*/  LEA.HI.X.SX32 R3, R0, R3, 0x1, P6 ;  /* 0x0000000300037211 */ /* 0x000fc600030f0eff */
[----:B------:R0:W-:Y:S01]  /*81d00*/  @P0 STG.E.U8 desc[UR6][R14.64], R11 ;  /* 0x0000000b0e000986 */ /* 0x0001e2000c101106 */
[----:B------:R-:W-:Y:S05]  /*81d10*/  @!P1 EXIT ;  /* 0x000000000000994d */ /* 0x000fea0003800000 */
[----:B------:R-:W-:Y:S01]  /*81d20*/  STG.E.U8 desc[UR6][R2.64], R9 ;  /* 0x0000000902007986 */ /* 0x000fe2000c101106 */
[----:B------:R-:W-:Y:S05]  /*81d30*/  EXIT ;  /* 0x000000000000794d */ /* 0x000fea0003800000 */
.L_x_3:
[----:B------:R-:W-:-:S00]  /*81d40*/  BRA `(.L_x_3) ;  /* 0xfffffffc00fc7947 */ /* 0x000fc0000383ffff */
[----:B------:R-:W-:-:S00]  /*81d50*/  NOP ;  /* 0x0000000000007918 */ /* 0x000fc00000000000 */
        /* <DEDUP_REMOVED lines=10> */
.L_x_4:


//--------------------- .nv.shared.matmul_kernel  --------------------------
	.section	.nv.shared.matmul_kernel,"aw",@nobits
	.sectionflags	@""
	.align	16
	.zero		1024


//--------------------- .nv.shared.reserved.0     --------------------------
	.section	.nv.shared.reserved.0,"aw",@nobits
	.weak		__nv_reservedSMEM_offset_0_alias
	.size		__nv_reservedSMEM_offset_0_alias, 0, 0
	.other		__nv_reservedSMEM_offset_0_alias,@"STO_CUDA_RESERVED_SHARED STV_DEFAULT"
__nv_reservedSMEM_offset_0_alias:
	.zero		0


//--------------------- .nv.constant0.matmul_kernel --------------------------
	.section	.nv.constant0.matmul_kernel,"a",@progbits
	.sectionflags	@""
	.align	4
.nv.constant0.matmul_kernel:
	.zero		608


//--------------------- SYMBOLS --------------------------

	.type		.nv.reservedSmem.offset0,@object
	.size		.nv.reservedSmem.offset0,0x4
